//
// Generated by NVIDIA NVVM Compiler
//
// Compiler Build ID: CL-36424714
// Cuda compilation tools, release 13.0, V13.0.88
// Based on NVVM 20.0.0
//

.version 9.0
.target sm_100
.address_size 64

	// .globl	_Z14countingKerneliPiS_S_S_
// _ZZ33expansionSortingContractionKernelPiS_S_S_S_PfiiiS_S_S0_iiiS_S_S0_E9C_row_val has been demoted
// _ZZ33expansionSortingContractionKernelPiS_S_S_S_PfiiiS_S_S0_iiiS_S_S0_E9C_row_col has been demoted
// _ZZ33expansionSortingContractionKernelPiS_S_S_S_PfiiiS_S_S0_iiiS_S_S0_E9C_row_ind has been demoted
// _ZZ33expansionSortingContractionKernelPiS_S_S_S_PfiiiS_S_S0_iiiS_S_S0_E12temp_storage has been demoted
// _ZZN3cub18CUB_300001_SM_10006detail10radix_sort31DeviceRadixSortSingleTileKernelINS1_5radix10policy_hubIiiyE10Policy1000ELNS0_9SortOrderE1EiiyNS1_21identity_decomposer_tEEEvPKT1_PSA_PKT2_PSE_T3_iiT4_E12temp_storage has been demoted
// _ZZN3cub18CUB_300001_SM_10006detail10radix_sort30DeviceRadixSortHistogramKernelINS1_5radix10policy_hubIiiyE10Policy1000ELNS0_9SortOrderE1EiyNS1_21identity_decomposer_tEEEvPT2_PKT1_SA_iiT3_E12temp_storage has been demoted
// _ZZN3cub18CUB_300001_SM_10006detail10radix_sort33DeviceRadixSortExclusiveSumKernelINS1_5radix10policy_hubIiiyE10Policy1000EyEEvPT0_E12temp_storage has been demoted
// _ZZN3cub18CUB_300001_SM_10006detail10radix_sort29DeviceRadixSortOnesweepKernelINS1_5radix10policy_hubIiiyE10Policy1000ELNS0_9SortOrderE1EiiyiiNS1_21identity_decomposer_tEEEvPT5_SB_PT3_PKSC_PT1_PKSG_PT2_PKSK_T4_iiT6_E1s has been demoted
// _ZZN3cub18CUB_300001_SM_10006detail4scan16DeviceScanKernelINS2_10policy_hubIiiijN4cuda3std3__44plusIvEEE10Policy1000EN6thrust24THRUST_300001_SM_1000_NS6detail15normal_iteratorINSD_10device_ptrIiEEEESI_NS0_13ScanTileStateIiLb1EEES9_NS1_10InputValueIiPiEEjiLb0EiEEvT0_T1_T2_iT3_T4_T5_E12temp_storage has been demoted
// _ZZN3cub18CUB_300001_SM_10006detail4scan16DeviceScanKernelINS2_10policy_hubIiiimN4cuda3std3__44plusIvEEE10Policy1000EN6thrust24THRUST_300001_SM_1000_NS6detail15normal_iteratorINSD_10device_ptrIiEEEESI_NS0_13ScanTileStateIiLb1EEES9_NS1_10InputValueIiPiEEmiLb0EiEEvT0_T1_T2_iT3_T4_T5_E12temp_storage has been demoted
.global .align 1 .b8 _ZN34_INTERNAL_07e5a755_4_k_cu_2dee42634cuda3std3__45__cpo5beginE[1];
.global .align 1 .b8 _ZN34_INTERNAL_07e5a755_4_k_cu_2dee42634cuda3std3__45__cpo3endE[1];
.global .align 1 .b8 _ZN34_INTERNAL_07e5a755_4_k_cu_2dee42634cuda3std3__45__cpo6cbeginE[1];
.global .align 1 .b8 _ZN34_INTERNAL_07e5a755_4_k_cu_2dee42634cuda3std3__45__cpo4cendE[1];
.global .align 1 .b8 _ZN34_INTERNAL_07e5a755_4_k_cu_2dee42634cuda3std3__45__cpo6rbeginE[1];
.global .align 1 .b8 _ZN34_INTERNAL_07e5a755_4_k_cu_2dee42634cuda3std3__45__cpo4rendE[1];
.global .align 1 .b8 _ZN34_INTERNAL_07e5a755_4_k_cu_2dee42634cuda3std3__45__cpo7crbeginE[1];
.global .align 1 .b8 _ZN34_INTERNAL_07e5a755_4_k_cu_2dee42634cuda3std3__45__cpo5crendE[1];
.global .align 1 .b8 _ZN34_INTERNAL_07e5a755_4_k_cu_2dee42634cuda3std3__436_GLOBAL__N__07e5a755_4_k_cu_2dee42636ignoreE[1];
.global .align 1 .b8 _ZN34_INTERNAL_07e5a755_4_k_cu_2dee42634cuda3std3__419piecewise_constructE[1];
.global .align 1 .b8 _ZN34_INTERNAL_07e5a755_4_k_cu_2dee42634cuda3std3__48in_placeE[1];
.global .align 1 .b8 _ZN34_INTERNAL_07e5a755_4_k_cu_2dee42634cuda3std3__420unreachable_sentinelE[1];
.global .align 1 .b8 _ZN34_INTERNAL_07e5a755_4_k_cu_2dee42634cuda3std3__47nulloptE[1];
.global .align 1 .b8 _ZN34_INTERNAL_07e5a755_4_k_cu_2dee42634cuda3std3__48unexpectE[1];
.global .align 1 .b8 _ZN34_INTERNAL_07e5a755_4_k_cu_2dee42634cuda3std6ranges3__45__cpo4swapE[1];
.global .align 1 .b8 _ZN34_INTERNAL_07e5a755_4_k_cu_2dee42634cuda3std6ranges3__45__cpo9iter_moveE[1];
.global .align 1 .b8 _ZN34_INTERNAL_07e5a755_4_k_cu_2dee42634cuda3std6ranges3__45__cpo5beginE[1];
.global .align 1 .b8 _ZN34_INTERNAL_07e5a755_4_k_cu_2dee42634cuda3std6ranges3__45__cpo3endE[1];
.global .align 1 .b8 _ZN34_INTERNAL_07e5a755_4_k_cu_2dee42634cuda3std6ranges3__45__cpo6cbeginE[1];
.global .align 1 .b8 _ZN34_INTERNAL_07e5a755_4_k_cu_2dee42634cuda3std6ranges3__45__cpo4cendE[1];
.global .align 1 .b8 _ZN34_INTERNAL_07e5a755_4_k_cu_2dee42634cuda3std6ranges3__45__cpo7advanceE[1];
.global .align 1 .b8 _ZN34_INTERNAL_07e5a755_4_k_cu_2dee42634cuda3std6ranges3__45__cpo9iter_swapE[1];
.global .align 1 .b8 _ZN34_INTERNAL_07e5a755_4_k_cu_2dee42634cuda3std6ranges3__45__cpo4nextE[1];
.global .align 1 .b8 _ZN34_INTERNAL_07e5a755_4_k_cu_2dee42634cuda3std6ranges3__45__cpo4prevE[1];
.global .align 1 .b8 _ZN34_INTERNAL_07e5a755_4_k_cu_2dee42634cuda3std6ranges3__45__cpo4dataE[1];
.global .align 1 .b8 _ZN34_INTERNAL_07e5a755_4_k_cu_2dee42634cuda3std6ranges3__45__cpo5cdataE[1];
.global .align 1 .b8 _ZN34_INTERNAL_07e5a755_4_k_cu_2dee42634cuda3std6ranges3__45__cpo4sizeE[1];
.global .align 1 .b8 _ZN34_INTERNAL_07e5a755_4_k_cu_2dee42634cuda3std6ranges3__45__cpo5ssizeE[1];
.global .align 1 .b8 _ZN34_INTERNAL_07e5a755_4_k_cu_2dee42634cuda3std6ranges3__45__cpo8distanceE[1];
.global .align 1 .b8 _ZN34_INTERNAL_07e5a755_4_k_cu_2dee42636thrust24THRUST_300001_SM_1000_NS8cuda_cub3parE[1];
.global .align 1 .b8 _ZN34_INTERNAL_07e5a755_4_k_cu_2dee42636thrust24THRUST_300001_SM_1000_NS8cuda_cub10par_nosyncE[1];
.global .align 1 .b8 _ZN34_INTERNAL_07e5a755_4_k_cu_2dee42636thrust24THRUST_300001_SM_1000_NS6system6detail10sequential3seqE[1];
.global .align 1 .b8 _ZN34_INTERNAL_07e5a755_4_k_cu_2dee42636thrust24THRUST_300001_SM_1000_NS6system3cpp3parE[1];
.global .align 1 .b8 _ZN34_INTERNAL_07e5a755_4_k_cu_2dee42636thrust24THRUST_300001_SM_1000_NS12placeholders2_1E[1];
.global .align 1 .b8 _ZN34_INTERNAL_07e5a755_4_k_cu_2dee42636thrust24THRUST_300001_SM_1000_NS12placeholders2_2E[1];
.global .align 1 .b8 _ZN34_INTERNAL_07e5a755_4_k_cu_2dee42636thrust24THRUST_300001_SM_1000_NS12placeholders2_3E[1];
.global .align 1 .b8 _ZN34_INTERNAL_07e5a755_4_k_cu_2dee42636thrust24THRUST_300001_SM_1000_NS12placeholders2_4E[1];
.global .align 1 .b8 _ZN34_INTERNAL_07e5a755_4_k_cu_2dee42636thrust24THRUST_300001_SM_1000_NS12placeholders2_5E[1];
.global .align 1 .b8 _ZN34_INTERNAL_07e5a755_4_k_cu_2dee42636thrust24THRUST_300001_SM_1000_NS12placeholders2_6E[1];
.global .align 1 .b8 _ZN34_INTERNAL_07e5a755_4_k_cu_2dee42636thrust24THRUST_300001_SM_1000_NS12placeholders2_7E[1];
.global .align 1 .b8 _ZN34_INTERNAL_07e5a755_4_k_cu_2dee42636thrust24THRUST_300001_SM_1000_NS12placeholders2_8E[1];
.global .align 1 .b8 _ZN34_INTERNAL_07e5a755_4_k_cu_2dee42636thrust24THRUST_300001_SM_1000_NS12placeholders2_9E[1];
.global .align 1 .b8 _ZN34_INTERNAL_07e5a755_4_k_cu_2dee42636thrust24THRUST_300001_SM_1000_NS12placeholders3_10E[1];
.global .align 1 .b8 _ZN34_INTERNAL_07e5a755_4_k_cu_2dee42636thrust24THRUST_300001_SM_1000_NS3seqE[1];
.global .align 1 .b8 _ZN34_INTERNAL_07e5a755_4_k_cu_2dee42636thrust24THRUST_300001_SM_1000_NS6deviceE[1];

.visible .entry _Z14countingKerneliPiS_S_S_(
	.param .u32 _Z14countingKerneliPiS_S_S__param_0,
	.param .u64 .ptr .align 1 _Z14countingKerneliPiS_S_S__param_1,
	.param .u64 .ptr .align 1 _Z14countingKerneliPiS_S_S__param_2,
	.param .u64 .ptr .align 1 _Z14countingKerneliPiS_S_S__param_3,
	.param .u64 .ptr .align 1 _Z14countingKerneliPiS_S_S__param_4
)
{
	.reg .pred 	%p<7>;
	.reg .b32 	%r<59>;
	.reg .b64 	%rd<28>;

	ld.param.u32 	%r22, [_Z14countingKerneliPiS_S_S__param_0];
	ld.param.u64 	%rd5, [_Z14countingKerneliPiS_S_S__param_1];
	ld.param.u64 	%rd6, [_Z14countingKerneliPiS_S_S__param_2];
	ld.param.u64 	%rd7, [_Z14countingKerneliPiS_S_S__param_3];
	ld.param.u64 	%rd8, [_Z14countingKerneliPiS_S_S__param_4];
	cvta.to.global.u64 	%rd1, %rd8;
	cvta.to.global.u64 	%rd2, %rd7;
	mov.u32 	%r23, %ctaid.x;
	mov.u32 	%r24, %ntid.x;
	mov.u32 	%r25, %tid.x;
	mad.lo.s32 	%r1, %r23, %r24, %r25;
	bar.sync 	0;
	setp.ge.s32 	%p1, %r1, %r22;
	@%p1 bra 	$L__BB0_8;
	cvta.to.global.u64 	%rd9, %rd6;
	mul.wide.s32 	%rd10, %r1, 4;
	add.s64 	%rd11, %rd9, %rd10;
	ld.global.u32 	%r2, [%rd11];
	ld.global.u32 	%r3, [%rd11+4];
	setp.ge.s32 	%p2, %r2, %r3;
	@%p2 bra 	$L__BB0_8;
	cvta.to.global.u64 	%rd12, %rd5;
	add.s64 	%rd3, %rd12, %rd10;
	ld.global.u32 	%r54, [%rd3];
	sub.s32 	%r26, %r3, %r2;
	and.b32  	%r5, %r26, 3;
	setp.eq.s32 	%p3, %r5, 0;
	mov.u32 	%r55, %r2;
	@%p3 bra 	$L__BB0_5;
	neg.s32 	%r51, %r5;
	mov.u32 	%r55, %r2;
$L__BB0_4:
	.pragma "nounroll";
	mul.wide.s32 	%rd14, %r55, 4;
	add.s64 	%rd15, %rd2, %rd14;
	ld.global.u32 	%r27, [%rd15];
	mul.wide.s32 	%rd16, %r27, 4;
	add.s64 	%rd17, %rd1, %rd16;
	ld.global.u32 	%r28, [%rd17+4];
	add.s32 	%r29, %r28, %r54;
	ld.global.u32 	%r30, [%rd17];
	sub.s32 	%r54, %r29, %r30;
	st.global.u32 	[%rd3], %r54;
	add.s32 	%r55, %r55, 1;
	add.s32 	%r51, %r51, 1;
	setp.ne.s32 	%p4, %r51, 0;
	@%p4 bra 	$L__BB0_4;
$L__BB0_5:
	sub.s32 	%r31, %r2, %r3;
	setp.gt.u32 	%p5, %r31, -4;
	@%p5 bra 	$L__BB0_8;
	sub.s32 	%r56, %r55, %r3;
	add.s64 	%rd4, %rd2, 8;
$L__BB0_7:
	mul.wide.s32 	%rd18, %r55, 4;
	add.s64 	%rd19, %rd4, %rd18;
	ld.global.u32 	%r32, [%rd19+-8];
	mul.wide.s32 	%rd20, %r32, 4;
	add.s64 	%rd21, %rd1, %rd20;
	ld.global.u32 	%r33, [%rd21+4];
	add.s32 	%r34, %r33, %r54;
	ld.global.u32 	%r35, [%rd21];
	sub.s32 	%r36, %r34, %r35;
	st.global.u32 	[%rd3], %r36;
	ld.global.u32 	%r37, [%rd19+-4];
	mul.wide.s32 	%rd22, %r37, 4;
	add.s64 	%rd23, %rd1, %rd22;
	ld.global.u32 	%r38, [%rd23+4];
	add.s32 	%r39, %r38, %r36;
	ld.global.u32 	%r40, [%rd23];
	sub.s32 	%r41, %r39, %r40;
	st.global.u32 	[%rd3], %r41;
	ld.global.u32 	%r42, [%rd19];
	mul.wide.s32 	%rd24, %r42, 4;
	add.s64 	%rd25, %rd1, %rd24;
	ld.global.u32 	%r43, [%rd25+4];
	add.s32 	%r44, %r43, %r41;
	ld.global.u32 	%r45, [%rd25];
	sub.s32 	%r46, %r44, %r45;
	st.global.u32 	[%rd3], %r46;
	ld.global.u32 	%r47, [%rd19+4];
	mul.wide.s32 	%rd26, %r47, 4;
	add.s64 	%rd27, %rd1, %rd26;
	ld.global.u32 	%r48, [%rd27+4];
	add.s32 	%r49, %r48, %r46;
	ld.global.u32 	%r50, [%rd27];
	sub.s32 	%r54, %r49, %r50;
	st.global.u32 	[%rd3], %r54;
	add.s32 	%r55, %r55, 4;
	add.s32 	%r56, %r56, 4;
	setp.ne.s32 	%p6, %r56, 0;
	@%p6 bra 	$L__BB0_7;
$L__BB0_8:
	bar.sync 	0;
	ret;

}
	// .globl	_Z33expansionSortingContractionKernelPiS_S_S_S_PfiiiS_S_S0_iiiS_S_S0_
.visible .entry _Z33expansionSortingContractionKernelPiS_S_S_S_PfiiiS_S_S0_iiiS_S_S0_(
	.param .u64 .ptr .align 1 _Z33expansionSortingContractionKernelPiS_S_S_S_PfiiiS_S_S0_iiiS_S_S0__param_0,
	.param .u64 .ptr .align 1 _Z33expansionSortingContractionKernelPiS_S_S_S_PfiiiS_S_S0_iiiS_S_S0__param_1,
	.param .u64 .ptr .align 1 _Z33expansionSortingContractionKernelPiS_S_S_S_PfiiiS_S_S0_iiiS_S_S0__param_2,
	.param .u64 .ptr .align 1 _Z33expansionSortingContractionKernelPiS_S_S_S_PfiiiS_S_S0_iiiS_S_S0__param_3,
	.param .u64 .ptr .align 1 _Z33expansionSortingContractionKernelPiS_S_S_S_PfiiiS_S_S0_iiiS_S_S0__param_4,
	.param .u64 .ptr .align 1 _Z33expansionSortingContractionKernelPiS_S_S_S_PfiiiS_S_S0_iiiS_S_S0__param_5,
	.param .u32 _Z33expansionSortingContractionKernelPiS_S_S_S_PfiiiS_S_S0_iiiS_S_S0__param_6,
	.param .u32 _Z33expansionSortingContractionKernelPiS_S_S_S_PfiiiS_S_S0_iiiS_S_S0__param_7,
	.param .u32 _Z33expansionSortingContractionKernelPiS_S_S_S_PfiiiS_S_S0_iiiS_S_S0__param_8,
	.param .u64 .ptr .align 1 _Z33expansionSortingContractionKernelPiS_S_S_S_PfiiiS_S_S0_iiiS_S_S0__param_9,
	.param .u64 .ptr .align 1 _Z33expansionSortingContractionKernelPiS_S_S_S_PfiiiS_S_S0_iiiS_S_S0__param_10,
	.param .u64 .ptr .align 1 _Z33expansionSortingContractionKernelPiS_S_S_S_PfiiiS_S_S0_iiiS_S_S0__param_11,
	.param .u32 _Z33expansionSortingContractionKernelPiS_S_S_S_PfiiiS_S_S0_iiiS_S_S0__param_12,
	.param .u32 _Z33expansionSortingContractionKernelPiS_S_S_S_PfiiiS_S_S0_iiiS_S_S0__param_13,
	.param .u32 _Z33expansionSortingContractionKernelPiS_S_S_S_PfiiiS_S_S0_iiiS_S_S0__param_14,
	.param .u64 .ptr .align 1 _Z33expansionSortingContractionKernelPiS_S_S_S_PfiiiS_S_S0_iiiS_S_S0__param_15,
	.param .u64 .ptr .align 1 _Z33expansionSortingContractionKernelPiS_S_S_S_PfiiiS_S_S0_iiiS_S_S0__param_16,
	.param .u64 .ptr .align 1 _Z33expansionSortingContractionKernelPiS_S_S_S_PfiiiS_S_S0_iiiS_S_S0__param_17
)
{
	.reg .pred 	%p<55>;
	.reg .b16 	%rs<13>;
	.reg .b32 	%r<510>;
	.reg .b32 	%f<54>;
	.reg .b64 	%rd<75>;
	// demoted variable
	.shared .align 4 .b8 _ZZ33expansionSortingContractionKernelPiS_S_S_S_PfiiiS_S_S0_iiiS_S_S0_E9C_row_val[3072];
	// demoted variable
	.shared .align 4 .b8 _ZZ33expansionSortingContractionKernelPiS_S_S_S_PfiiiS_S_S0_iiiS_S_S0_E9C_row_col[3072];
	// demoted variable
	.shared .align 4 .u32 _ZZ33expansionSortingContractionKernelPiS_S_S_S_PfiiiS_S_S0_iiiS_S_S0_E9C_row_ind;
	// demoted variable
	.shared .align 16 .b8 _ZZ33expansionSortingContractionKernelPiS_S_S_S_PfiiiS_S_S0_iiiS_S_S0_E12temp_storage[4640];
	ld.param.u64 	%rd14, [_Z33expansionSortingContractionKernelPiS_S_S_S_PfiiiS_S_S0_iiiS_S_S0__param_0];
	ld.param.u64 	%rd15, [_Z33expansionSortingContractionKernelPiS_S_S_S_PfiiiS_S_S0_iiiS_S_S0__param_1];
	ld.param.u64 	%rd16, [_Z33expansionSortingContractionKernelPiS_S_S_S_PfiiiS_S_S0_iiiS_S_S0__param_2];
	ld.param.u64 	%rd17, [_Z33expansionSortingContractionKernelPiS_S_S_S_PfiiiS_S_S0_iiiS_S_S0__param_3];
	ld.param.u64 	%rd18, [_Z33expansionSortingContractionKernelPiS_S_S_S_PfiiiS_S_S0_iiiS_S_S0__param_4];
	ld.param.u64 	%rd19, [_Z33expansionSortingContractionKernelPiS_S_S_S_PfiiiS_S_S0_iiiS_S_S0__param_5];
	ld.param.u32 	%r136, [_Z33expansionSortingContractionKernelPiS_S_S_S_PfiiiS_S_S0_iiiS_S_S0__param_6];
	ld.param.u64 	%rd20, [_Z33expansionSortingContractionKernelPiS_S_S_S_PfiiiS_S_S0_iiiS_S_S0__param_9];
	ld.param.u64 	%rd21, [_Z33expansionSortingContractionKernelPiS_S_S_S_PfiiiS_S_S0_iiiS_S_S0__param_10];
	ld.param.u64 	%rd22, [_Z33expansionSortingContractionKernelPiS_S_S_S_PfiiiS_S_S0_iiiS_S_S0__param_11];
	ld.param.u64 	%rd23, [_Z33expansionSortingContractionKernelPiS_S_S_S_PfiiiS_S_S0_iiiS_S_S0__param_15];
	ld.param.u64 	%rd24, [_Z33expansionSortingContractionKernelPiS_S_S_S_PfiiiS_S_S0_iiiS_S_S0__param_16];
	ld.param.u64 	%rd25, [_Z33expansionSortingContractionKernelPiS_S_S_S_PfiiiS_S_S0_iiiS_S_S0__param_17];
	cvta.to.global.u64 	%rd1, %rd22;
	cvta.to.global.u64 	%rd2, %rd21;
	cvta.to.global.u64 	%rd3, %rd25;
	cvta.to.global.u64 	%rd4, %rd24;
	cvta.to.global.u64 	%rd5, %rd23;
	mov.u32 	%r1, %ctaid.x;
	mov.u32 	%r508, %tid.x;
	mov.u32 	%r3, %ntid.x;
	setp.ge.s32 	%p1, %r1, %r136;
	@%p1 bra 	$L__BB1_74;
	cvta.to.global.u64 	%rd26, %rd14;
	cvta.to.global.u64 	%rd27, %rd17;
	cvta.to.global.u64 	%rd28, %rd15;
	mul.wide.u32 	%rd29, %r1, 4;
	add.s64 	%rd30, %rd26, %rd29;
	ld.global.u32 	%r4, [%rd30];
	mul.wide.s32 	%rd31, %r4, 4;
	add.s64 	%rd32, %rd27, %rd31;
	ld.global.u32 	%r5, [%rd32];
	ld.global.u32 	%r6, [%rd32+4];
	add.s64 	%rd33, %rd28, %rd29;
	ld.global.u32 	%r7, [%rd33];
	setp.ne.s32 	%p2, %r508, 0;
	@%p2 bra 	$L__BB1_3;
	mov.b32 	%r137, 0;
	st.shared.u32 	[_ZZ33expansionSortingContractionKernelPiS_S_S_S_PfiiiS_S_S0_iiiS_S_S0_E9C_row_ind], %r137;
$L__BB1_3:
	bar.sync 	0;
	add.s32 	%r481, %r5, %r508;
	setp.ge.s32 	%p3, %r481, %r6;
	@%p3 bra 	$L__BB1_14;
	add.s64 	%rd6, %rd2, 8;
	add.s64 	%rd7, %rd1, 8;
	cvta.to.global.u64 	%rd8, %rd18;
	cvta.to.global.u64 	%rd9, %rd19;
	cvta.to.global.u64 	%rd10, %rd20;
$L__BB1_5:
	mul.wide.s32 	%rd34, %r481, 4;
	add.s64 	%rd35, %rd8, %rd34;
	ld.global.u32 	%r138, [%rd35];
	add.s64 	%rd36, %rd9, %rd34;
	ld.global.f32 	%f10, [%rd36];
	cvt.rzi.s32.f32 	%r10, %f10;
	mul.wide.s32 	%rd37, %r138, 4;
	add.s64 	%rd38, %rd10, %rd37;
	ld.global.u32 	%r11, [%rd38];
	ld.global.u32 	%r12, [%rd38+4];
	setp.ge.s32 	%p4, %r11, %r12;
	@%p4 bra 	$L__BB1_13;
	sub.s32 	%r139, %r12, %r11;
	and.b32  	%r13, %r139, 3;
	setp.eq.s32 	%p5, %r13, 0;
	mov.u32 	%r482, %r11;
	@%p5 bra 	$L__BB1_10;
	mul.wide.s32 	%rd39, %r11, 4;
	add.s64 	%rd11, %rd2, %rd39;
	ld.global.u32 	%r140, [%rd11];
	add.s64 	%rd12, %rd1, %rd39;
	ld.global.f32 	%f11, [%rd12];
	cvt.rzi.s32.f32 	%r141, %f11;
	atom.shared.add.u32 	%r142, [_ZZ33expansionSortingContractionKernelPiS_S_S_S_PfiiiS_S_S0_iiiS_S_S0_E9C_row_ind], 1;
	mul.lo.s32 	%r143, %r141, %r10;
	cvt.rn.f32.s32 	%f12, %r143;
	shl.b32 	%r144, %r142, 2;
	mov.u32 	%r145, _ZZ33expansionSortingContractionKernelPiS_S_S_S_PfiiiS_S_S0_iiiS_S_S0_E9C_row_val;
	add.s32 	%r146, %r145, %r144;
	st.shared.f32 	[%r146], %f12;
	mov.u32 	%r147, _ZZ33expansionSortingContractionKernelPiS_S_S_S_PfiiiS_S_S0_iiiS_S_S0_E9C_row_col;
	add.s32 	%r148, %r147, %r144;
	st.shared.u32 	[%r148], %r140;
	add.s32 	%r482, %r11, 1;
	setp.eq.s32 	%p6, %r13, 1;
	@%p6 bra 	$L__BB1_10;
	ld.global.u32 	%r149, [%rd11+4];
	ld.global.f32 	%f13, [%rd12+4];
	cvt.rzi.s32.f32 	%r150, %f13;
	atom.shared.add.u32 	%r151, [_ZZ33expansionSortingContractionKernelPiS_S_S_S_PfiiiS_S_S0_iiiS_S_S0_E9C_row_ind], 1;
	mul.lo.s32 	%r152, %r150, %r10;
	cvt.rn.f32.s32 	%f14, %r152;
	shl.b32 	%r153, %r151, 2;
	mov.u32 	%r154, _ZZ33expansionSortingContractionKernelPiS_S_S_S_PfiiiS_S_S0_iiiS_S_S0_E9C_row_val;
	add.s32 	%r155, %r154, %r153;
	st.shared.f32 	[%r155], %f14;
	mov.u32 	%r156, _ZZ33expansionSortingContractionKernelPiS_S_S_S_PfiiiS_S_S0_iiiS_S_S0_E9C_row_col;
	add.s32 	%r157, %r156, %r153;
	st.shared.u32 	[%r157], %r149;
	add.s32 	%r482, %r11, 2;
	setp.eq.s32 	%p7, %r13, 2;
	@%p7 bra 	$L__BB1_10;
	ld.global.u32 	%r158, [%rd11+8];
	ld.global.f32 	%f15, [%rd12+8];
	cvt.rzi.s32.f32 	%r159, %f15;
	atom.shared.add.u32 	%r160, [_ZZ33expansionSortingContractionKernelPiS_S_S_S_PfiiiS_S_S0_iiiS_S_S0_E9C_row_ind], 1;
	mul.lo.s32 	%r161, %r159, %r10;
	cvt.rn.f32.s32 	%f16, %r161;
	shl.b32 	%r162, %r160, 2;
	add.s32 	%r164, %r154, %r162;
	st.shared.f32 	[%r164], %f16;
	add.s32 	%r166, %r156, %r162;
	st.shared.u32 	[%r166], %r158;
	add.s32 	%r482, %r11, 3;
$L__BB1_10:
	sub.s32 	%r167, %r11, %r12;
	setp.gt.u32 	%p8, %r167, -4;
	@%p8 bra 	$L__BB1_13;
	sub.s32 	%r483, %r482, %r12;
$L__BB1_12:
	mul.wide.s32 	%rd40, %r482, 4;
	add.s64 	%rd41, %rd6, %rd40;
	add.s64 	%rd42, %rd7, %rd40;
	ld.global.u32 	%r168, [%rd41+-8];
	ld.global.f32 	%f17, [%rd42+-8];
	cvt.rzi.s32.f32 	%r169, %f17;
	atom.shared.add.u32 	%r170, [_ZZ33expansionSortingContractionKernelPiS_S_S_S_PfiiiS_S_S0_iiiS_S_S0_E9C_row_ind], 1;
	mul.lo.s32 	%r171, %r169, %r10;
	cvt.rn.f32.s32 	%f18, %r171;
	shl.b32 	%r172, %r170, 2;
	mov.u32 	%r173, _ZZ33expansionSortingContractionKernelPiS_S_S_S_PfiiiS_S_S0_iiiS_S_S0_E9C_row_val;
	add.s32 	%r174, %r173, %r172;
	st.shared.f32 	[%r174], %f18;
	mov.u32 	%r175, _ZZ33expansionSortingContractionKernelPiS_S_S_S_PfiiiS_S_S0_iiiS_S_S0_E9C_row_col;
	add.s32 	%r176, %r175, %r172;
	st.shared.u32 	[%r176], %r168;
	ld.global.u32 	%r177, [%rd41+-4];
	ld.global.f32 	%f19, [%rd42+-4];
	cvt.rzi.s32.f32 	%r178, %f19;
	atom.shared.add.u32 	%r179, [_ZZ33expansionSortingContractionKernelPiS_S_S_S_PfiiiS_S_S0_iiiS_S_S0_E9C_row_ind], 1;
	mul.lo.s32 	%r180, %r178, %r10;
	cvt.rn.f32.s32 	%f20, %r180;
	shl.b32 	%r181, %r179, 2;
	add.s32 	%r182, %r173, %r181;
	st.shared.f32 	[%r182], %f20;
	add.s32 	%r183, %r175, %r181;
	st.shared.u32 	[%r183], %r177;
	ld.global.u32 	%r184, [%rd41];
	ld.global.f32 	%f21, [%rd42];
	cvt.rzi.s32.f32 	%r185, %f21;
	atom.shared.add.u32 	%r186, [_ZZ33expansionSortingContractionKernelPiS_S_S_S_PfiiiS_S_S0_iiiS_S_S0_E9C_row_ind], 1;
	mul.lo.s32 	%r187, %r185, %r10;
	cvt.rn.f32.s32 	%f22, %r187;
	shl.b32 	%r188, %r186, 2;
	add.s32 	%r189, %r173, %r188;
	st.shared.f32 	[%r189], %f22;
	add.s32 	%r190, %r175, %r188;
	st.shared.u32 	[%r190], %r184;
	ld.global.u32 	%r191, [%rd41+4];
	ld.global.f32 	%f23, [%rd42+4];
	cvt.rzi.s32.f32 	%r192, %f23;
	atom.shared.add.u32 	%r193, [_ZZ33expansionSortingContractionKernelPiS_S_S_S_PfiiiS_S_S0_iiiS_S_S0_E9C_row_ind], 1;
	mul.lo.s32 	%r194, %r192, %r10;
	cvt.rn.f32.s32 	%f24, %r194;
	shl.b32 	%r195, %r193, 2;
	add.s32 	%r196, %r173, %r195;
	st.shared.f32 	[%r196], %f24;
	add.s32 	%r197, %r175, %r195;
	st.shared.u32 	[%r197], %r191;
	add.s32 	%r482, %r482, 4;
	add.s32 	%r483, %r483, 4;
	setp.ne.s32 	%p9, %r483, 0;
	@%p9 bra 	$L__BB1_12;
$L__BB1_13:
	add.s32 	%r481, %r481, %r3;
	setp.lt.s32 	%p10, %r481, %r6;
	@%p10 bra 	$L__BB1_5;
$L__BB1_14:
	bar.sync 	0;
	setp.gt.s32 	%p11, %r7, 32;
	@%p11 bra 	$L__BB1_41;
	setp.ne.s32 	%p21, %r508, 0;
	@%p21 bra 	$L__BB1_75;
	setp.lt.s32 	%p23, %r7, 1;
	@%p23 bra 	$L__BB1_49;
	add.s32 	%r24, %r7, -2;
	neg.s32 	%r25, %r7;
	mov.b32 	%r485, 0;
$L__BB1_18:
	mov.u32 	%r26, %r485;
	add.s32 	%r485, %r26, 1;
	setp.ge.s32 	%p24, %r485, %r7;
	@%p24 bra 	$L__BB1_40;
	shl.b32 	%r390, %r26, 2;
	mov.u32 	%r391, _ZZ33expansionSortingContractionKernelPiS_S_S_S_PfiiiS_S_S0_iiiS_S_S0_E9C_row_col;
	add.s32 	%r28, %r391, %r390;
	mov.u32 	%r392, _ZZ33expansionSortingContractionKernelPiS_S_S_S_PfiiiS_S_S0_iiiS_S_S0_E9C_row_val;
	add.s32 	%r29, %r392, %r390;
	not.b32 	%r393, %r26;
	add.s32 	%r394, %r7, %r393;
	and.b32  	%r30, %r394, 3;
	setp.eq.s32 	%p25, %r30, 0;
	mov.u32 	%r488, %r485;
	@%p25 bra 	$L__BB1_29;
	ld.shared.u32 	%r487, [%r28];
	ld.shared.u32 	%r32, [%r28+4];
	setp.le.s32 	%p26, %r487, %r32;
	@%p26 bra 	$L__BB1_22;
	st.shared.u32 	[%r28], %r32;
	st.shared.u32 	[%r28+4], %r487;
	ld.shared.f32 	%f37, [%r29];
	ld.shared.f32 	%f38, [%r29+4];
	st.shared.f32 	[%r29], %f38;
	st.shared.f32 	[%r29+4], %f37;
	mov.u32 	%r487, %r32;
$L__BB1_22:
	add.s32 	%r488, %r26, 2;
	setp.eq.s32 	%p27, %r30, 1;
	@%p27 bra 	$L__BB1_29;
	ld.shared.u32 	%r35, [%r28+8];
	setp.le.s32 	%p28, %r487, %r35;
	@%p28 bra 	$L__BB1_25;
	st.shared.u32 	[%r28], %r35;
	st.shared.u32 	[%r28+8], %r487;
	ld.shared.f32 	%f39, [%r29];
	ld.shared.f32 	%f40, [%r29+8];
	st.shared.f32 	[%r29], %f40;
	st.shared.f32 	[%r29+8], %f39;
	mov.u32 	%r487, %r35;
$L__BB1_25:
	add.s32 	%r488, %r26, 3;
	setp.eq.s32 	%p29, %r30, 2;
	@%p29 bra 	$L__BB1_29;
	ld.shared.u32 	%r38, [%r28+12];
	setp.le.s32 	%p30, %r487, %r38;
	@%p30 bra 	$L__BB1_28;
	st.shared.u32 	[%r28], %r38;
	st.shared.u32 	[%r28+12], %r487;
	ld.shared.f32 	%f41, [%r29];
	ld.shared.f32 	%f42, [%r29+12];
	st.shared.f32 	[%r29], %f42;
	st.shared.f32 	[%r29+12], %f41;
$L__BB1_28:
	add.s32 	%r488, %r26, 4;
$L__BB1_29:
	sub.s32 	%r395, %r24, %r26;
	setp.lt.u32 	%p31, %r395, 3;
	@%p31 bra 	$L__BB1_40;
	add.s32 	%r491, %r25, %r488;
	shl.b32 	%r396, %r488, 2;
	add.s32 	%r398, %r391, %r396;
	add.s32 	%r490, %r398, 8;
	add.s32 	%r400, %r392, %r396;
	add.s32 	%r489, %r400, 8;
$L__BB1_31:
	ld.shared.u32 	%r493, [%r28];
	ld.shared.u32 	%r48, [%r490+-8];
	setp.le.s32 	%p32, %r493, %r48;
	@%p32 bra 	$L__BB1_33;
	st.shared.u32 	[%r28], %r48;
	st.shared.u32 	[%r490+-8], %r493;
	ld.shared.f32 	%f43, [%r29];
	ld.shared.f32 	%f44, [%r489+-8];
	st.shared.f32 	[%r29], %f44;
	st.shared.f32 	[%r489+-8], %f43;
	ld.shared.u32 	%r493, [%r28];
$L__BB1_33:
	ld.shared.u32 	%r51, [%r490+-4];
	setp.le.s32 	%p33, %r493, %r51;
	@%p33 bra 	$L__BB1_35;
	st.shared.u32 	[%r28], %r51;
	st.shared.u32 	[%r490+-4], %r493;
	ld.shared.f32 	%f45, [%r29];
	ld.shared.f32 	%f46, [%r489+-4];
	st.shared.f32 	[%r29], %f46;
	st.shared.f32 	[%r489+-4], %f45;
	ld.shared.u32 	%r493, [%r28];
$L__BB1_35:
	ld.shared.u32 	%r54, [%r490];
	setp.le.s32 	%p34, %r493, %r54;
	@%p34 bra 	$L__BB1_37;
	st.shared.u32 	[%r28], %r54;
	st.shared.u32 	[%r490], %r493;
	ld.shared.f32 	%f47, [%r29];
	ld.shared.f32 	%f48, [%r489];
	st.shared.f32 	[%r29], %f48;
	st.shared.f32 	[%r489], %f47;
	ld.shared.u32 	%r493, [%r28];
$L__BB1_37:
	ld.shared.u32 	%r57, [%r490+4];
	setp.le.s32 	%p35, %r493, %r57;
	@%p35 bra 	$L__BB1_39;
	st.shared.u32 	[%r28], %r57;
	st.shared.u32 	[%r490+4], %r493;
	ld.shared.f32 	%f49, [%r29];
	ld.shared.f32 	%f50, [%r489+4];
	st.shared.f32 	[%r29], %f50;
	st.shared.f32 	[%r489+4], %f49;
$L__BB1_39:
	add.s32 	%r491, %r491, 4;
	add.s32 	%r490, %r490, 16;
	add.s32 	%r489, %r489, 16;
	setp.ne.s32 	%p36, %r491, 0;
	@%p36 bra 	$L__BB1_31;
$L__BB1_40:
	setp.eq.s32 	%p37, %r485, %r7;
	@%p37 bra 	$L__BB1_49;
	bra.uni 	$L__BB1_18;
$L__BB1_41:
	mul.lo.s32 	%r203, %r508, 24;
	mov.u32 	%r204, _ZZ33expansionSortingContractionKernelPiS_S_S_S_PfiiiS_S_S0_iiiS_S_S0_E9C_row_col;
	add.s32 	%r61, %r204, %r203;
	ld.shared.u32 	%r205, [%r61];
	xor.b32  	%r500, %r205, -2147483648;
	st.shared.u32 	[%r61], %r500;
	ld.shared.u32 	%r206, [%r61+4];
	xor.b32  	%r499, %r206, -2147483648;
	st.shared.u32 	[%r61+4], %r499;
	ld.shared.u32 	%r207, [%r61+8];
	xor.b32  	%r498, %r207, -2147483648;
	st.shared.u32 	[%r61+8], %r498;
	ld.shared.u32 	%r208, [%r61+12];
	xor.b32  	%r497, %r208, -2147483648;
	st.shared.u32 	[%r61+12], %r497;
	ld.shared.u32 	%r209, [%r61+16];
	xor.b32  	%r496, %r209, -2147483648;
	st.shared.u32 	[%r61+16], %r496;
	ld.shared.u32 	%r210, [%r61+20];
	xor.b32  	%r495, %r210, -2147483648;
	st.shared.u32 	[%r61+20], %r495;
	shr.u32 	%r68, %r508, 5;
	mov.u32 	%r211, _ZZ33expansionSortingContractionKernelPiS_S_S_S_PfiiiS_S_S0_iiiS_S_S0_E12temp_storage;
	add.s32 	%r69, %r211, %r203;
	mad.lo.s32 	%r70, %r508, -20, %r69;
	mov.b32 	%r502, 0;
	mov.b32 	%r200, 4;
	// begin inline asm
	bmsk.clamp.b32 %r198, %r502, %r200;
	// end inline asm
	shl.b32 	%r212, %r508, 5;
	add.s32 	%r72, %r70, %r212;
$L__BB1_42:
	mov.b32 	%r259, 0;
	st.shared.u32 	[%r70], %r259;
	st.shared.u32 	[%r70+512], %r259;
	st.shared.u32 	[%r70+1024], %r259;
	st.shared.u32 	[%r70+1536], %r259;
	st.shared.u32 	[%r70+2048], %r259;
	st.shared.u32 	[%r70+2560], %r259;
	st.shared.u32 	[%r70+3072], %r259;
	st.shared.u32 	[%r70+3584], %r259;
	st.shared.u32 	[%r70+4096], %r259;
	// begin inline asm
	shr.b32 %r213, %r500, %r502;
	// end inline asm
	and.b32  	%r262, %r198, %r213;
	shl.b32 	%r263, %r262, 9;
	and.b32  	%r264, %r263, 3584;
	add.s32 	%r265, %r70, %r264;
	shr.u32 	%r266, %r262, 2;
	and.b32  	%r267, %r266, 1073741822;
	add.s32 	%r81, %r265, %r267;
	ld.shared.u16 	%rs1, [%r81];
	add.s16 	%rs7, %rs1, 1;
	st.shared.u16 	[%r81], %rs7;
	// begin inline asm
	shr.b32 %r216, %r499, %r502;
	// end inline asm
	and.b32  	%r268, %r198, %r216;
	shl.b32 	%r269, %r268, 9;
	and.b32  	%r270, %r269, 3584;
	add.s32 	%r271, %r70, %r270;
	shr.u32 	%r272, %r268, 2;
	and.b32  	%r273, %r272, 1073741822;
	add.s32 	%r82, %r271, %r273;
	ld.shared.u16 	%rs2, [%r82];
	add.s16 	%rs8, %rs2, 1;
	st.shared.u16 	[%r82], %rs8;
	// begin inline asm
	shr.b32 %r219, %r498, %r502;
	// end inline asm
	and.b32  	%r274, %r198, %r219;
	shl.b32 	%r275, %r274, 9;
	and.b32  	%r276, %r275, 3584;
	add.s32 	%r277, %r70, %r276;
	shr.u32 	%r278, %r274, 2;
	and.b32  	%r279, %r278, 1073741822;
	add.s32 	%r83, %r277, %r279;
	ld.shared.u16 	%rs3, [%r83];
	add.s16 	%rs9, %rs3, 1;
	st.shared.u16 	[%r83], %rs9;
	// begin inline asm
	shr.b32 %r222, %r497, %r502;
	// end inline asm
	and.b32  	%r280, %r198, %r222;
	shl.b32 	%r281, %r280, 9;
	and.b32  	%r282, %r281, 3584;
	add.s32 	%r283, %r70, %r282;
	shr.u32 	%r284, %r280, 2;
	and.b32  	%r285, %r284, 1073741822;
	add.s32 	%r84, %r283, %r285;
	ld.shared.u16 	%rs4, [%r84];
	add.s16 	%rs10, %rs4, 1;
	st.shared.u16 	[%r84], %rs10;
	// begin inline asm
	shr.b32 %r225, %r496, %r502;
	// end inline asm
	and.b32  	%r286, %r198, %r225;
	shl.b32 	%r287, %r286, 9;
	and.b32  	%r288, %r287, 3584;
	add.s32 	%r289, %r70, %r288;
	shr.u32 	%r290, %r286, 2;
	and.b32  	%r291, %r290, 1073741822;
	add.s32 	%r85, %r289, %r291;
	ld.shared.u16 	%rs5, [%r85];
	add.s16 	%rs11, %rs5, 1;
	st.shared.u16 	[%r85], %rs11;
	// begin inline asm
	shr.b32 %r228, %r495, %r502;
	// end inline asm
	and.b32  	%r292, %r198, %r228;
	shl.b32 	%r293, %r292, 9;
	and.b32  	%r294, %r293, 3584;
	add.s32 	%r295, %r70, %r294;
	shr.u32 	%r296, %r292, 2;
	and.b32  	%r297, %r296, 1073741822;
	add.s32 	%r86, %r295, %r297;
	ld.shared.u16 	%rs6, [%r86];
	add.s16 	%rs12, %rs6, 1;
	st.shared.u16 	[%r86], %rs12;
	bar.sync 	0;
	ld.shared.u32 	%r87, [%r72];
	ld.shared.u32 	%r298, [%r72+4];
	ld.shared.u32 	%r299, [%r72+8];
	ld.shared.u32 	%r300, [%r72+12];
	ld.shared.u32 	%r301, [%r72+16];
	ld.shared.u32 	%r302, [%r72+20];
	ld.shared.u32 	%r303, [%r72+24];
	ld.shared.u32 	%r304, [%r72+28];
	ld.shared.u32 	%r305, [%r72+32];
	add.s32 	%r88, %r298, %r87;
	add.s32 	%r89, %r299, %r88;
	add.s32 	%r90, %r300, %r89;
	add.s32 	%r91, %r301, %r90;
	add.s32 	%r92, %r302, %r91;
	add.s32 	%r93, %r303, %r92;
	add.s32 	%r94, %r304, %r93;
	add.s32 	%r236, %r305, %r94;
	// begin inline asm
	mov.u32 %r231, %laneid;
	// end inline asm
	mov.b32 	%r234, 1;
	mov.b32 	%r261, -1;
	// begin inline asm
	{  .reg .u32 r0;  .reg .pred p;  shfl.sync.up.b32 r0|p, %r236, %r234, %r259, %r261;  @p add.u32 r0, r0, %r236;  mov.u32 %r232, r0;}
	// end inline asm
	mov.b32 	%r240, 2;
	// begin inline asm
	{  .reg .u32 r0;  .reg .pred p;  shfl.sync.up.b32 r0|p, %r232, %r240, %r259, %r261;  @p add.u32 r0, r0, %r232;  mov.u32 %r238, r0;}
	// end inline asm
	mov.b32 	%r246, 4;
	// begin inline asm
	{  .reg .u32 r0;  .reg .pred p;  shfl.sync.up.b32 r0|p, %r238, %r246, %r259, %r261;  @p add.u32 r0, r0, %r238;  mov.u32 %r244, r0;}
	// end inline asm
	mov.b32 	%r252, 8;
	// begin inline asm
	{  .reg .u32 r0;  .reg .pred p;  shfl.sync.up.b32 r0|p, %r244, %r252, %r259, %r261;  @p add.u32 r0, r0, %r244;  mov.u32 %r250, r0;}
	// end inline asm
	mov.b32 	%r258, 16;
	// begin inline asm
	{  .reg .u32 r0;  .reg .pred p;  shfl.sync.up.b32 r0|p, %r250, %r258, %r259, %r261;  @p add.u32 r0, r0, %r250;  mov.u32 %r256, r0;}
	// end inline asm
	setp.ne.s32 	%p12, %r231, 31;
	@%p12 bra 	$L__BB1_44;
	shl.b32 	%r306, %r68, 2;
	mov.u32 	%r307, _ZZ33expansionSortingContractionKernelPiS_S_S_S_PfiiiS_S_S0_iiiS_S_S0_E12temp_storage;
	add.s32 	%r308, %r307, %r306;
	st.shared.u32 	[%r308+4608], %r256;
$L__BB1_44:
	sub.s32 	%r309, %r256, %r236;
	setp.gt.u32 	%p13, %r508, 31;
	setp.eq.s32 	%p14, %r68, 3;
	setp.eq.s32 	%p15, %r68, 2;
	setp.eq.s32 	%p16, %r68, 1;
	bar.sync 	0;
	ld.shared.v4.u32 	{%r310, %r311, %r312, %r313}, [_ZZ33expansionSortingContractionKernelPiS_S_S_S_PfiiiS_S_S0_iiiS_S_S0_E12temp_storage+4608];
	selp.b32 	%r314, %r310, %r501, %p16;
	add.s32 	%r315, %r311, %r310;
	selp.b32 	%r316, %r315, %r314, %p15;
	add.s32 	%r317, %r315, %r312;
	selp.b32 	%r501, %r317, %r316, %p14;
	add.s32 	%r99, %r317, %r313;
	setp.ne.s32 	%p17, %r231, 0;
	selp.b32 	%r318, %r309, 0, %p17;
	add.s32 	%r319, %r501, %r318;
	or.pred  	%p18, %p13, %p17;
	selp.b32 	%r503, %r319, %r309, %p13;
	@%p18 bra 	$L__BB1_46;
	shl.b32 	%r503, %r99, 16;
	st.shared.u32 	[_ZZ33expansionSortingContractionKernelPiS_S_S_S_PfiiiS_S_S0_iiiS_S_S0_E12temp_storage+4628], %r503;
$L__BB1_46:
	setp.eq.s32 	%p19, %r508, 0;
	bar.sync 	0;
	mov.u32 	%r320, _ZZ33expansionSortingContractionKernelPiS_S_S_S_PfiiiS_S_S0_iiiS_S_S0_E12temp_storage;
	ld.shared.u32 	%r321, [_ZZ33expansionSortingContractionKernelPiS_S_S_S_PfiiiS_S_S0_iiiS_S_S0_E12temp_storage+4628];
	selp.b32 	%r322, 0, %r321, %p19;
	add.s32 	%r323, %r503, %r322;
	add.s32 	%r324, %r87, %r323;
	add.s32 	%r325, %r88, %r323;
	add.s32 	%r326, %r89, %r323;
	add.s32 	%r327, %r90, %r323;
	add.s32 	%r328, %r91, %r323;
	add.s32 	%r329, %r92, %r323;
	add.s32 	%r330, %r93, %r323;
	add.s32 	%r331, %r94, %r323;
	st.shared.u32 	[%r72], %r323;
	st.shared.u32 	[%r72+4], %r324;
	st.shared.u32 	[%r72+8], %r325;
	st.shared.u32 	[%r72+12], %r326;
	st.shared.u32 	[%r72+16], %r327;
	st.shared.u32 	[%r72+20], %r328;
	st.shared.u32 	[%r72+24], %r329;
	st.shared.u32 	[%r72+28], %r330;
	st.shared.u32 	[%r72+32], %r331;
	bar.sync 	0;
	cvt.u32.u16 	%r332, %rs1;
	ld.shared.u16 	%r333, [%r81];
	add.s32 	%r334, %r333, %r332;
	cvt.u32.u16 	%r335, %rs2;
	ld.shared.u16 	%r336, [%r82];
	add.s32 	%r337, %r336, %r335;
	cvt.u32.u16 	%r338, %rs3;
	ld.shared.u16 	%r339, [%r83];
	add.s32 	%r340, %r339, %r338;
	cvt.u32.u16 	%r341, %rs4;
	ld.shared.u16 	%r342, [%r84];
	add.s32 	%r343, %r342, %r341;
	cvt.u32.u16 	%r344, %rs5;
	ld.shared.u16 	%r345, [%r85];
	add.s32 	%r346, %r345, %r344;
	cvt.u32.u16 	%r347, %rs6;
	ld.shared.u16 	%r348, [%r86];
	add.s32 	%r349, %r348, %r347;
	bar.sync 	0;
	shl.b32 	%r350, %r334, 2;
	add.s32 	%r351, %r320, %r350;
	ld.shared.u32 	%r352, [%r61];
	st.shared.u32 	[%r351], %r352;
	shl.b32 	%r353, %r337, 2;
	add.s32 	%r354, %r320, %r353;
	ld.shared.u32 	%r355, [%r61+4];
	st.shared.u32 	[%r354], %r355;
	shl.b32 	%r356, %r340, 2;
	add.s32 	%r357, %r320, %r356;
	ld.shared.u32 	%r358, [%r61+8];
	st.shared.u32 	[%r357], %r358;
	shl.b32 	%r359, %r343, 2;
	add.s32 	%r360, %r320, %r359;
	ld.shared.u32 	%r361, [%r61+12];
	st.shared.u32 	[%r360], %r361;
	shl.b32 	%r362, %r346, 2;
	add.s32 	%r363, %r320, %r362;
	ld.shared.u32 	%r364, [%r61+16];
	st.shared.u32 	[%r363], %r364;
	shl.b32 	%r365, %r349, 2;
	add.s32 	%r366, %r320, %r365;
	ld.shared.u32 	%r367, [%r61+20];
	st.shared.u32 	[%r366], %r367;
	bar.sync 	0;
	ld.shared.v2.u32 	{%r368, %r369}, [%r69];
	st.shared.u32 	[%r61], %r368;
	st.shared.u32 	[%r61+4], %r369;
	mad.lo.s32 	%r370, %r508, -12, %r72;
	ld.shared.v2.u32 	{%r371, %r372}, [%r370+8];
	st.shared.u32 	[%r61+8], %r371;
	st.shared.u32 	[%r61+12], %r372;
	ld.shared.v2.u32 	{%r373, %r374}, [%r370+16];
	st.shared.u32 	[%r61+16], %r373;
	st.shared.u32 	[%r61+20], %r374;
	bar.sync 	0;
	mov.u32 	%r375, _ZZ33expansionSortingContractionKernelPiS_S_S_S_PfiiiS_S_S0_iiiS_S_S0_E9C_row_val;
	mad.lo.s32 	%r376, %r508, 24, %r375;
	ld.shared.f32 	%f25, [%r376];
	st.shared.f32 	[%r351], %f25;
	ld.shared.f32 	%f26, [%r376+4];
	st.shared.f32 	[%r354], %f26;
	ld.shared.f32 	%f27, [%r376+8];
	st.shared.f32 	[%r357], %f27;
	ld.shared.f32 	%f28, [%r376+12];
	st.shared.f32 	[%r360], %f28;
	ld.shared.f32 	%f29, [%r376+16];
	st.shared.f32 	[%r363], %f29;
	ld.shared.f32 	%f30, [%r376+20];
	st.shared.f32 	[%r366], %f30;
	bar.sync 	0;
	ld.shared.v2.f32 	{%f31, %f32}, [%r69];
	st.shared.f32 	[%r376], %f31;
	st.shared.f32 	[%r376+4], %f32;
	ld.shared.v2.f32 	{%f33, %f34}, [%r370+8];
	st.shared.f32 	[%r376+8], %f33;
	st.shared.f32 	[%r376+12], %f34;
	ld.shared.v2.f32 	{%f35, %f36}, [%r370+16];
	st.shared.f32 	[%r376+16], %f35;
	st.shared.f32 	[%r376+20], %f36;
	setp.gt.u32 	%p20, %r502, 27;
	@%p20 bra 	$L__BB1_48;
	add.s32 	%r502, %r502, 4;
	bar.sync 	0;
	ld.shared.u32 	%r500, [%r61];
	ld.shared.u32 	%r499, [%r61+4];
	ld.shared.u32 	%r498, [%r61+8];
	ld.shared.u32 	%r497, [%r61+12];
	ld.shared.u32 	%r496, [%r61+16];
	ld.shared.u32 	%r495, [%r61+20];
	bra.uni 	$L__BB1_42;
$L__BB1_48:
	ld.shared.u32 	%r377, [%r61];
	xor.b32  	%r378, %r377, -2147483648;
	st.shared.u32 	[%r61], %r378;
	ld.shared.u32 	%r379, [%r61+4];
	xor.b32  	%r380, %r379, -2147483648;
	st.shared.u32 	[%r61+4], %r380;
	ld.shared.u32 	%r381, [%r61+8];
	xor.b32  	%r382, %r381, -2147483648;
	st.shared.u32 	[%r61+8], %r382;
	ld.shared.u32 	%r383, [%r61+12];
	xor.b32  	%r384, %r383, -2147483648;
	st.shared.u32 	[%r61+12], %r384;
	ld.shared.u32 	%r385, [%r61+16];
	xor.b32  	%r386, %r385, -2147483648;
	st.shared.u32 	[%r61+16], %r386;
	ld.shared.u32 	%r387, [%r61+20];
	xor.b32  	%r388, %r387, -2147483648;
	st.shared.u32 	[%r61+20], %r388;
$L__BB1_49:
	setp.lt.s32 	%p38, %r508, %r7;
	@%p38 bra 	$L__BB1_50;
	bra.uni 	$L__BB1_57;
$L__BB1_50:
	setp.eq.s32 	%p39, %r508, 0;
	@%p39 bra 	$L__BB1_52;
$L__BB1_51:
	shl.b32 	%r401, %r508, 2;
	mov.u32 	%r402, _ZZ33expansionSortingContractionKernelPiS_S_S_S_PfiiiS_S_S0_iiiS_S_S0_E9C_row_col;
	add.s32 	%r403, %r402, %r401;
	ld.shared.u32 	%r404, [%r403];
	ld.shared.u32 	%r405, [%r403+-4];
	setp.eq.s32 	%p40, %r404, %r405;
	@%p40 bra 	$L__BB1_57;
$L__BB1_52:
	shl.b32 	%r406, %r508, 2;
	mov.u32 	%r407, _ZZ33expansionSortingContractionKernelPiS_S_S_S_PfiiiS_S_S0_iiiS_S_S0_E9C_row_val;
	add.s32 	%r110, %r407, %r406;
	ld.shared.f32 	%f53, [%r110];
	add.s32 	%r504, %r508, 1;
	setp.ge.s32 	%p41, %r504, %r7;
	@%p41 bra 	$L__BB1_56;
	mov.u32 	%r409, _ZZ33expansionSortingContractionKernelPiS_S_S_S_PfiiiS_S_S0_iiiS_S_S0_E9C_row_col;
	add.s32 	%r112, %r409, %r406;
$L__BB1_54:
	shl.b32 	%r410, %r504, 2;
	add.s32 	%r114, %r409, %r410;
	ld.shared.u32 	%r412, [%r114];
	ld.shared.u32 	%r413, [%r112];
	setp.ne.s32 	%p42, %r412, %r413;
	@%p42 bra 	$L__BB1_56;
	add.s32 	%r416, %r407, %r410;
	ld.shared.f32 	%f51, [%r416];
	add.f32 	%f53, %f53, %f51;
	mov.b32 	%r417, 0;
	st.shared.u32 	[%r114], %r417;
	st.shared.u32 	[%r416], %r417;
	add.s32 	%r504, %r504, 1;
	setp.ne.s32 	%p43, %r504, %r7;
	@%p43 bra 	$L__BB1_54;
$L__BB1_56:
	st.shared.f32 	[%r110], %f53;
$L__BB1_57:
	setp.ge.s32 	%p44, %r508, %r7;
	@%p44 bra 	$L__BB1_74;
	cvta.to.global.u64 	%rd43, %rd16;
	mul.wide.u32 	%rd44, %r1, 4;
	add.s64 	%rd13, %rd43, %rd44;
	add.s32 	%r418, %r508, %r3;
	max.s32 	%r419, %r7, %r418;
	setp.lt.s32 	%p45, %r418, %r7;
	selp.u32 	%r420, 1, 0, %p45;
	add.s32 	%r421, %r418, %r420;
	sub.s32 	%r422, %r419, %r421;
	div.u32 	%r423, %r422, %r3;
	add.s32 	%r116, %r423, %r420;
	and.b32  	%r424, %r116, 3;
	setp.eq.s32 	%p46, %r424, 3;
	@%p46 bra 	$L__BB1_63;
	shl.b32 	%r506, %r508, 2;
	shl.b32 	%r118, %r3, 2;
	add.s32 	%r425, %r116, 1;
	and.b32  	%r426, %r425, 3;
	neg.s32 	%r505, %r426;
$L__BB1_60:
	.pragma "nounroll";
	mov.u32 	%r427, _ZZ33expansionSortingContractionKernelPiS_S_S_S_PfiiiS_S_S0_iiiS_S_S0_E9C_row_val;
	add.s32 	%r428, %r427, %r506;
	ld.shared.f32 	%f5, [%r428];
	setp.eq.f32 	%p47, %f5, 0f00000000;
	@%p47 bra 	$L__BB1_62;
	ld.global.u32 	%r429, [%rd13];
	add.s32 	%r430, %r429, %r508;
	mul.wide.s32 	%rd45, %r430, 4;
	add.s64 	%rd46, %rd5, %rd45;
	st.global.u32 	[%rd46], %r4;
	mov.u32 	%r431, _ZZ33expansionSortingContractionKernelPiS_S_S_S_PfiiiS_S_S0_iiiS_S_S0_E9C_row_col;
	add.s32 	%r432, %r431, %r506;
	ld.shared.u32 	%r433, [%r432];
	ld.global.u32 	%r434, [%rd13];
	add.s32 	%r435, %r434, %r508;
	mul.wide.s32 	%rd47, %r435, 4;
	add.s64 	%rd48, %rd4, %rd47;
	st.global.u32 	[%rd48], %r433;
	ld.global.u32 	%r436, [%rd13];
	add.s32 	%r437, %r436, %r508;
	mul.wide.s32 	%rd49, %r437, 4;
	add.s64 	%rd50, %rd3, %rd49;
	st.global.f32 	[%rd50], %f5;
$L__BB1_62:
	add.s32 	%r508, %r508, %r3;
	add.s32 	%r506, %r506, %r118;
	add.s32 	%r505, %r505, 1;
	setp.ne.s32 	%p48, %r505, 0;
	@%p48 bra 	$L__BB1_60;
$L__BB1_63:
	setp.lt.u32 	%p49, %r116, 3;
	@%p49 bra 	$L__BB1_74;
	mov.u32 	%r439, _ZZ33expansionSortingContractionKernelPiS_S_S_S_PfiiiS_S_S0_iiiS_S_S0_E9C_row_val;
	mov.u32 	%r443, _ZZ33expansionSortingContractionKernelPiS_S_S_S_PfiiiS_S_S0_iiiS_S_S0_E9C_row_col;
	shl.b32 	%r130, %r3, 2;
$L__BB1_65:
	shl.b32 	%r438, %r508, 2;
	add.s32 	%r128, %r439, %r438;
	ld.shared.f32 	%f6, [%r128];
	setp.eq.f32 	%p50, %f6, 0f00000000;
	@%p50 bra 	$L__BB1_67;
	ld.global.u32 	%r440, [%rd13];
	add.s32 	%r441, %r440, %r508;
	mul.wide.s32 	%rd51, %r441, 4;
	add.s64 	%rd52, %rd5, %rd51;
	st.global.u32 	[%rd52], %r4;
	add.s32 	%r444, %r443, %r438;
	ld.shared.u32 	%r445, [%r444];
	ld.global.u32 	%r446, [%rd13];
	add.s32 	%r447, %r446, %r508;
	mul.wide.s32 	%rd53, %r447, 4;
	add.s64 	%rd54, %rd4, %rd53;
	st.global.u32 	[%rd54], %r445;
	ld.global.u32 	%r448, [%rd13];
	add.s32 	%r449, %r448, %r508;
	mul.wide.s32 	%rd55, %r449, 4;
	add.s64 	%rd56, %rd3, %rd55;
	st.global.f32 	[%rd56], %f6;
$L__BB1_67:
	add.s32 	%r129, %r508, %r3;
	add.s32 	%r131, %r128, %r130;
	ld.shared.f32 	%f7, [%r131];
	setp.eq.f32 	%p51, %f7, 0f00000000;
	@%p51 bra 	$L__BB1_69;
	ld.global.u32 	%r450, [%rd13];
	add.s32 	%r451, %r450, %r129;
	mul.wide.s32 	%rd57, %r451, 4;
	add.s64 	%rd58, %rd5, %rd57;
	st.global.u32 	[%rd58], %r4;
	shl.b32 	%r452, %r129, 2;
	add.s32 	%r454, %r443, %r452;
	ld.shared.u32 	%r455, [%r454];
	ld.global.u32 	%r456, [%rd13];
	add.s32 	%r457, %r456, %r129;
	mul.wide.s32 	%rd59, %r457, 4;
	add.s64 	%rd60, %rd4, %rd59;
	st.global.u32 	[%rd60], %r455;
	ld.global.u32 	%r458, [%rd13];
	add.s32 	%r459, %r458, %r129;
	mul.wide.s32 	%rd61, %r459, 4;
	add.s64 	%rd62, %rd3, %rd61;
	st.global.f32 	[%rd62], %f7;
$L__BB1_69:
	add.s32 	%r132, %r129, %r3;
	add.s32 	%r133, %r131, %r130;
	ld.shared.f32 	%f8, [%r133];
	setp.eq.f32 	%p52, %f8, 0f00000000;
	@%p52 bra 	$L__BB1_71;
	ld.global.u32 	%r460, [%rd13];
	add.s32 	%r461, %r460, %r132;
	mul.wide.s32 	%rd63, %r461, 4;
	add.s64 	%rd64, %rd5, %rd63;
	st.global.u32 	[%rd64], %r4;
	shl.b32 	%r462, %r132, 2;
	add.s32 	%r464, %r443, %r462;
	ld.shared.u32 	%r465, [%r464];
	ld.global.u32 	%r466, [%rd13];
	add.s32 	%r467, %r466, %r132;
	mul.wide.s32 	%rd65, %r467, 4;
	add.s64 	%rd66, %rd4, %rd65;
	st.global.u32 	[%rd66], %r465;
	ld.global.u32 	%r468, [%rd13];
	add.s32 	%r469, %r468, %r132;
	mul.wide.s32 	%rd67, %r469, 4;
	add.s64 	%rd68, %rd3, %rd67;
	st.global.f32 	[%rd68], %f8;
$L__BB1_71:
	add.s32 	%r134, %r132, %r3;
	add.s32 	%r470, %r133, %r130;
	ld.shared.f32 	%f9, [%r470];
	setp.eq.f32 	%p53, %f9, 0f00000000;
	@%p53 bra 	$L__BB1_73;
	ld.global.u32 	%r471, [%rd13];
	add.s32 	%r472, %r471, %r134;
	mul.wide.s32 	%rd69, %r472, 4;
	add.s64 	%rd70, %rd5, %rd69;
	st.global.u32 	[%rd70], %r4;
	shl.b32 	%r473, %r134, 2;
	add.s32 	%r475, %r443, %r473;
	ld.shared.u32 	%r476, [%r475];
	ld.global.u32 	%r477, [%rd13];
	add.s32 	%r478, %r477, %r134;
	mul.wide.s32 	%rd71, %r478, 4;
	add.s64 	%rd72, %rd4, %rd71;
	st.global.u32 	[%rd72], %r476;
	ld.global.u32 	%r479, [%rd13];
	add.s32 	%r480, %r479, %r134;
	mul.wide.s32 	%rd73, %r480, 4;
	add.s64 	%rd74, %rd3, %rd73;
	st.global.f32 	[%rd74], %f9;
$L__BB1_73:
	add.s32 	%r508, %r134, %r3;
	setp.lt.s32 	%p54, %r508, %r7;
	@%p54 bra 	$L__BB1_65;
$L__BB1_74:
	bar.sync 	0;
	ret;
$L__BB1_75:
	setp.lt.s32 	%p22, %r508, %r7;
	@%p22 bra 	$L__BB1_51;
	bra.uni 	$L__BB1_57;

}
	// .globl	_ZN3cub18CUB_300001_SM_10006detail11EmptyKernelIvEEvv
.visible .entry _ZN3cub18CUB_300001_SM_10006detail11EmptyKernelIvEEvv()
{


	ret;

}
	// .globl	_ZN3cub18CUB_300001_SM_10006detail8for_each13static_kernelINS2_12policy_hub_t12policy_500_tEmN6thrust24THRUST_300001_SM_1000_NS8cuda_cub20__uninitialized_fill7functorINS7_10device_ptrIiEEiEEEEvT0_T1_
.visible .entry _ZN3cub18CUB_300001_SM_10006detail8for_each13static_kernelINS2_12policy_hub_t12policy_500_tEmN6thrust24THRUST_300001_SM_1000_NS8cuda_cub20__uninitialized_fill7functorINS7_10device_ptrIiEEiEEEEvT0_T1_(
	.param .u64 _ZN3cub18CUB_300001_SM_10006detail8for_each13static_kernelINS2_12policy_hub_t12policy_500_tEmN6thrust24THRUST_300001_SM_1000_NS8cuda_cub20__uninitialized_fill7functorINS7_10device_ptrIiEEiEEEEvT0_T1__param_0,
	.param .align 8 .b8 _ZN3cub18CUB_300001_SM_10006detail8for_each13static_kernelINS2_12policy_hub_t12policy_500_tEmN6thrust24THRUST_300001_SM_1000_NS8cuda_cub20__uninitialized_fill7functorINS7_10device_ptrIiEEiEEEEvT0_T1__param_1[16]
)
.maxntid 256
{
	.reg .pred 	%p<4>;
	.reg .b16 	%rs<5>;
	.reg .b32 	%r<12>;
	.reg .b64 	%rd<16>;

	ld.param.u32 	%r3, [_ZN3cub18CUB_300001_SM_10006detail8for_each13static_kernelINS2_12policy_hub_t12policy_500_tEmN6thrust24THRUST_300001_SM_1000_NS8cuda_cub20__uninitialized_fill7functorINS7_10device_ptrIiEEiEEEEvT0_T1__param_1+8];
	ld.param.u64 	%rd4, [_ZN3cub18CUB_300001_SM_10006detail8for_each13static_kernelINS2_12policy_hub_t12policy_500_tEmN6thrust24THRUST_300001_SM_1000_NS8cuda_cub20__uninitialized_fill7functorINS7_10device_ptrIiEEiEEEEvT0_T1__param_1];
	ld.param.u64 	%rd5, [_ZN3cub18CUB_300001_SM_10006detail8for_each13static_kernelINS2_12policy_hub_t12policy_500_tEmN6thrust24THRUST_300001_SM_1000_NS8cuda_cub20__uninitialized_fill7functorINS7_10device_ptrIiEEiEEEEvT0_T1__param_0];
	mov.u32 	%r9, %ctaid.x;
	mul.wide.u32 	%rd1, %r9, 512;
	sub.s64 	%rd2, %rd5, %rd1;
	setp.lt.u64 	%p1, %rd2, 512;
	@%p1 bra 	$L__BB3_2;
	mov.u32 	%r11, %tid.x;
	cvta.to.global.u64 	%rd11, %rd4;
	cvt.u64.u32 	%rd12, %r11;
	add.s64 	%rd13, %rd1, %rd12;
	shl.b64 	%rd14, %rd13, 2;
	add.s64 	%rd15, %rd11, %rd14;
	st.global.u32 	[%rd15], %r3;
	st.global.u32 	[%rd15+1024], %r3;
	bra.uni 	$L__BB3_6;
$L__BB3_2:
	cvta.to.global.u64 	%rd6, %rd4;
	mov.u32 	%r2, %tid.x;
	cvt.u64.u32 	%rd7, %r2;
	setp.le.u64 	%p2, %rd2, %rd7;
	add.s64 	%rd8, %rd1, %rd7;
	shl.b64 	%rd9, %rd8, 2;
	add.s64 	%rd3, %rd6, %rd9;
	@%p2 bra 	$L__BB3_4;
	st.global.u32 	[%rd3], %r3;
$L__BB3_4:
	add.s32 	%r10, %r2, 256;
	cvt.u64.u32 	%rd10, %r10;
	setp.le.u64 	%p3, %rd2, %rd10;
	@%p3 bra 	$L__BB3_6;
	st.global.u32 	[%rd3+1024], %r3;
$L__BB3_6:
	ret;

}
	// .globl	_ZN3cub18CUB_300001_SM_10006detail8for_each13static_kernelINS2_12policy_hub_t12policy_500_tElN6thrust24THRUST_300001_SM_1000_NS8cuda_cub10__tabulate7functorINS7_6detail15normal_iteratorINS7_10device_ptrIiEEEENS7_6system6detail7generic6detail22compute_sequence_valueIivEElEEEEvT0_T1_
.visible .entry _ZN3cub18CUB_300001_SM_10006detail8for_each13static_kernelINS2_12policy_hub_t12policy_500_tElN6thrust24THRUST_300001_SM_1000_NS8cuda_cub10__tabulate7functorINS7_6detail15normal_iteratorINS7_10device_ptrIiEEEENS7_6system6detail7generic6detail22compute_sequence_valueIivEElEEEEvT0_T1_(
	.param .u64 _ZN3cub18CUB_300001_SM_10006detail8for_each13static_kernelINS2_12policy_hub_t12policy_500_tElN6thrust24THRUST_300001_SM_1000_NS8cuda_cub10__tabulate7functorINS7_6detail15normal_iteratorINS7_10device_ptrIiEEEENS7_6system6detail7generic6detail22compute_sequence_valueIivEElEEEEvT0_T1__param_0,
	.param .align 8 .b8 _ZN3cub18CUB_300001_SM_10006detail8for_each13static_kernelINS2_12policy_hub_t12policy_500_tElN6thrust24THRUST_300001_SM_1000_NS8cuda_cub10__tabulate7functorINS7_6detail15normal_iteratorINS7_10device_ptrIiEEEENS7_6system6detail7generic6detail22compute_sequence_valueIivEElEEEEvT0_T1__param_1[16]
)
.maxntid 256
{
	.reg .pred 	%p<4>;
	.reg .b32 	%r<18>;
	.reg .b64 	%rd<20>;

	ld.param.u64 	%rd7, [_ZN3cub18CUB_300001_SM_10006detail8for_each13static_kernelINS2_12policy_hub_t12policy_500_tElN6thrust24THRUST_300001_SM_1000_NS8cuda_cub10__tabulate7functorINS7_6detail15normal_iteratorINS7_10device_ptrIiEEEENS7_6system6detail7generic6detail22compute_sequence_valueIivEElEEEEvT0_T1__param_1];
	ld.param.u64 	%rd8, [_ZN3cub18CUB_300001_SM_10006detail8for_each13static_kernelINS2_12policy_hub_t12policy_500_tElN6thrust24THRUST_300001_SM_1000_NS8cuda_cub10__tabulate7functorINS7_6detail15normal_iteratorINS7_10device_ptrIiEEEENS7_6system6detail7generic6detail22compute_sequence_valueIivEElEEEEvT0_T1__param_0];
	ld.param.v2.u32 	{%r3, %r4}, [_ZN3cub18CUB_300001_SM_10006detail8for_each13static_kernelINS2_12policy_hub_t12policy_500_tElN6thrust24THRUST_300001_SM_1000_NS8cuda_cub10__tabulate7functorINS7_6detail15normal_iteratorINS7_10device_ptrIiEEEENS7_6system6detail7generic6detail22compute_sequence_valueIivEElEEEEvT0_T1__param_1+8];
	mov.u32 	%r5, %ctaid.x;
	mul.wide.u32 	%rd1, %r5, 512;
	sub.s64 	%rd2, %rd8, %rd1;
	setp.lt.s64 	%p1, %rd2, 512;
	@%p1 bra 	$L__BB4_2;
	mov.u32 	%r13, %tid.x;
	cvta.to.global.u64 	%rd15, %rd7;
	cvt.u64.u32 	%rd16, %r13;
	add.s64 	%rd17, %rd1, %rd16;
	cvt.u32.u64 	%r14, %rd17;
	mad.lo.s32 	%r15, %r4, %r14, %r3;
	shl.b64 	%rd18, %rd17, 2;
	add.s64 	%rd19, %rd15, %rd18;
	st.global.u32 	[%rd19], %r15;
	add.s32 	%r16, %r14, 256;
	mad.lo.s32 	%r17, %r4, %r16, %r3;
	st.global.u32 	[%rd19+1024], %r17;
	bra.uni 	$L__BB4_6;
$L__BB4_2:
	cvta.to.global.u64 	%rd3, %rd7;
	mov.u32 	%r6, %tid.x;
	cvt.s64.s32 	%rd4, %rd2;
	cvt.u64.u32 	%rd5, %r6;
	setp.le.s64 	%p2, %rd4, %rd5;
	@%p2 bra 	$L__BB4_4;
	add.s64 	%rd9, %rd1, %rd5;
	cvt.u32.u64 	%r7, %rd9;
	mad.lo.s32 	%r8, %r4, %r7, %r3;
	shl.b64 	%rd10, %rd9, 2;
	add.s64 	%rd11, %rd3, %rd10;
	st.global.u32 	[%rd11], %r8;
$L__BB4_4:
	cvt.u32.u64 	%r9, %rd5;
	add.s32 	%r10, %r9, 256;
	cvt.u64.u32 	%rd6, %r10;
	setp.le.s64 	%p3, %rd4, %rd6;
	@%p3 bra 	$L__BB4_6;
	add.s64 	%rd12, %rd1, %rd6;
	shl.b64 	%rd13, %rd12, 2;
	cvt.u32.u64 	%r11, %rd12;
	mad.lo.s32 	%r12, %r4, %r11, %r3;
	add.s64 	%rd14, %rd13, %rd3;
	st.global.u32 	[%rd14], %r12;
$L__BB4_6:
	ret;

}
	// .globl	_ZN3cub18CUB_300001_SM_10006detail4scan20DeviceScanInitKernelINS0_13ScanTileStateIiLb1EEEEEvT_i
.visible .entry _ZN3cub18CUB_300001_SM_10006detail4scan20DeviceScanInitKernelINS0_13ScanTileStateIiLb1EEEEEvT_i(
	.param .align 8 .b8 _ZN3cub18CUB_300001_SM_10006detail4scan20DeviceScanInitKernelINS0_13ScanTileStateIiLb1EEEEEvT_i_param_0[8],
	.param .u32 _ZN3cub18CUB_300001_SM_10006detail4scan20DeviceScanInitKernelINS0_13ScanTileStateIiLb1EEEEEvT_i_param_1
)
{
	.reg .pred 	%p<5>;
	.reg .b32 	%r<10>;
	.reg .b64 	%rd<7>;

	ld.param.u64 	%rd2, [_ZN3cub18CUB_300001_SM_10006detail4scan20DeviceScanInitKernelINS0_13ScanTileStateIiLb1EEEEEvT_i_param_0];
	ld.param.u32 	%r4, [_ZN3cub18CUB_300001_SM_10006detail4scan20DeviceScanInitKernelINS0_13ScanTileStateIiLb1EEEEEvT_i_param_1];
	cvta.to.global.u64 	%rd1, %rd2;
	mov.u32 	%r1, %ctaid.x;
	mov.u32 	%r5, %ntid.x;
	mov.u32 	%r2, %tid.x;
	mad.lo.s32 	%r3, %r1, %r5, %r2;
	setp.ge.s32 	%p1, %r3, %r4;
	@%p1 bra 	$L__BB5_2;
	mul.wide.s32 	%rd3, %r3, 8;
	add.s64 	%rd4, %rd1, %rd3;
	mov.b32 	%r6, 0;
	mov.b32 	%r7, 99;
	st.global.v2.u32 	[%rd4+256], {%r7, %r6};
$L__BB5_2:
	setp.ne.s32 	%p2, %r1, 0;
	setp.gt.u32 	%p3, %r2, 31;
	or.pred  	%p4, %p2, %p3;
	@%p4 bra 	$L__BB5_4;
	mul.wide.u32 	%rd5, %r2, 8;
	add.s64 	%rd6, %rd1, %rd5;
	mov.b32 	%r9, 0;
	st.global.v2.u32 	[%rd6], {%r9, %r9};
$L__BB5_4:
	ret;

}
	// .globl	_ZN3cub18CUB_300001_SM_10006detail4scan16DeviceScanKernelINS2_10policy_hubIiiijN4cuda3std3__44plusIvEEE10Policy1000EN6thrust24THRUST_300001_SM_1000_NS6detail15normal_iteratorINSD_10device_ptrIiEEEESI_NS0_13ScanTileStateIiLb1EEES9_NS1_10InputValueIiPiEEjiLb0EiEEvT0_T1_T2_iT3_T4_T5_
.visible .entry _ZN3cub18CUB_300001_SM_10006detail4scan16DeviceScanKernelINS2_10policy_hubIiiijN4cuda3std3__44plusIvEEE10Policy1000EN6thrust24THRUST_300001_SM_1000_NS6detail15normal_iteratorINSD_10device_ptrIiEEEESI_NS0_13ScanTileStateIiLb1EEES9_NS1_10InputValueIiPiEEjiLb0EiEEvT0_T1_T2_iT3_T4_T5_(
	.param .align 8 .b8 _ZN3cub18CUB_300001_SM_10006detail4scan16DeviceScanKernelINS2_10policy_hubIiiijN4cuda3std3__44plusIvEEE10Policy1000EN6thrust24THRUST_300001_SM_1000_NS6detail15normal_iteratorINSD_10device_ptrIiEEEESI_NS0_13ScanTileStateIiLb1EEES9_NS1_10InputValueIiPiEEjiLb0EiEEvT0_T1_T2_iT3_T4_T5__param_0[8],
	.param .align 8 .b8 _ZN3cub18CUB_300001_SM_10006detail4scan16DeviceScanKernelINS2_10policy_hubIiiijN4cuda3std3__44plusIvEEE10Policy1000EN6thrust24THRUST_300001_SM_1000_NS6detail15normal_iteratorINSD_10device_ptrIiEEEESI_NS0_13ScanTileStateIiLb1EEES9_NS1_10InputValueIiPiEEjiLb0EiEEvT0_T1_T2_iT3_T4_T5__param_1[8],
	.param .align 8 .b8 _ZN3cub18CUB_300001_SM_10006detail4scan16DeviceScanKernelINS2_10policy_hubIiiijN4cuda3std3__44plusIvEEE10Policy1000EN6thrust24THRUST_300001_SM_1000_NS6detail15normal_iteratorINSD_10device_ptrIiEEEESI_NS0_13ScanTileStateIiLb1EEES9_NS1_10InputValueIiPiEEjiLb0EiEEvT0_T1_T2_iT3_T4_T5__param_2[8],
	.param .u32 _ZN3cub18CUB_300001_SM_10006detail4scan16DeviceScanKernelINS2_10policy_hubIiiijN4cuda3std3__44plusIvEEE10Policy1000EN6thrust24THRUST_300001_SM_1000_NS6detail15normal_iteratorINSD_10device_ptrIiEEEESI_NS0_13ScanTileStateIiLb1EEES9_NS1_10InputValueIiPiEEjiLb0EiEEvT0_T1_T2_iT3_T4_T5__param_3,
	.param .align 1 .b8 _ZN3cub18CUB_300001_SM_10006detail4scan16DeviceScanKernelINS2_10policy_hubIiiijN4cuda3std3__44plusIvEEE10Policy1000EN6thrust24THRUST_300001_SM_1000_NS6detail15normal_iteratorINSD_10device_ptrIiEEEESI_NS0_13ScanTileStateIiLb1EEES9_NS1_10InputValueIiPiEEjiLb0EiEEvT0_T1_T2_iT3_T4_T5__param_4[1],
	.param .align 8 .b8 _ZN3cub18CUB_300001_SM_10006detail4scan16DeviceScanKernelINS2_10policy_hubIiiijN4cuda3std3__44plusIvEEE10Policy1000EN6thrust24THRUST_300001_SM_1000_NS6detail15normal_iteratorINSD_10device_ptrIiEEEESI_NS0_13ScanTileStateIiLb1EEES9_NS1_10InputValueIiPiEEjiLb0EiEEvT0_T1_T2_iT3_T4_T5__param_5[16],
	.param .u32 _ZN3cub18CUB_300001_SM_10006detail4scan16DeviceScanKernelINS2_10policy_hubIiiijN4cuda3std3__44plusIvEEE10Policy1000EN6thrust24THRUST_300001_SM_1000_NS6detail15normal_iteratorINSD_10device_ptrIiEEEESI_NS0_13ScanTileStateIiLb1EEES9_NS1_10InputValueIiPiEEjiLb0EiEEvT0_T1_T2_iT3_T4_T5__param_6
)
.maxntid 384
{
	.reg .pred 	%p<160>;
	.reg .b16 	%rs<3>;
	.reg .b32 	%r<1050>;
	.reg .b64 	%rd<58>;
	// demoted variable
	.shared .align 16 .b8 _ZZN3cub18CUB_300001_SM_10006detail4scan16DeviceScanKernelINS2_10policy_hubIiiijN4cuda3std3__44plusIvEEE10Policy1000EN6thrust24THRUST_300001_SM_1000_NS6detail15normal_iteratorINSD_10device_ptrIiEEEESI_NS0_13ScanTileStateIiLb1EEES9_NS1_10InputValueIiPiEEjiLb0EiEEvT0_T1_T2_iT3_T4_T5_E12temp_storage[33808];
	ld.param.u32 	%r239, [_ZN3cub18CUB_300001_SM_10006detail4scan16DeviceScanKernelINS2_10policy_hubIiiijN4cuda3std3__44plusIvEEE10Policy1000EN6thrust24THRUST_300001_SM_1000_NS6detail15normal_iteratorINSD_10device_ptrIiEEEESI_NS0_13ScanTileStateIiLb1EEES9_NS1_10InputValueIiPiEEjiLb0EiEEvT0_T1_T2_iT3_T4_T5__param_5];
	bfe.u32 	%r240, %r239, 0, 8;
	cvt.u16.u32 	%rs1, %r240;
	and.b16  	%rs2, %rs1, 255;
	ld.param.u64 	%rd16, [_ZN3cub18CUB_300001_SM_10006detail4scan16DeviceScanKernelINS2_10policy_hubIiiijN4cuda3std3__44plusIvEEE10Policy1000EN6thrust24THRUST_300001_SM_1000_NS6detail15normal_iteratorINSD_10device_ptrIiEEEESI_NS0_13ScanTileStateIiLb1EEES9_NS1_10InputValueIiPiEEjiLb0EiEEvT0_T1_T2_iT3_T4_T5__param_2];
	ld.param.u64 	%rd15, [_ZN3cub18CUB_300001_SM_10006detail4scan16DeviceScanKernelINS2_10policy_hubIiiijN4cuda3std3__44plusIvEEE10Policy1000EN6thrust24THRUST_300001_SM_1000_NS6detail15normal_iteratorINSD_10device_ptrIiEEEESI_NS0_13ScanTileStateIiLb1EEES9_NS1_10InputValueIiPiEEjiLb0EiEEvT0_T1_T2_iT3_T4_T5__param_1];
	ld.param.u64 	%rd14, [_ZN3cub18CUB_300001_SM_10006detail4scan16DeviceScanKernelINS2_10policy_hubIiiijN4cuda3std3__44plusIvEEE10Policy1000EN6thrust24THRUST_300001_SM_1000_NS6detail15normal_iteratorINSD_10device_ptrIiEEEESI_NS0_13ScanTileStateIiLb1EEES9_NS1_10InputValueIiPiEEjiLb0EiEEvT0_T1_T2_iT3_T4_T5__param_0];
	ld.param.u64 	%rd1, [_ZN3cub18CUB_300001_SM_10006detail4scan16DeviceScanKernelINS2_10policy_hubIiiijN4cuda3std3__44plusIvEEE10Policy1000EN6thrust24THRUST_300001_SM_1000_NS6detail15normal_iteratorINSD_10device_ptrIiEEEESI_NS0_13ScanTileStateIiLb1EEES9_NS1_10InputValueIiPiEEjiLb0EiEEvT0_T1_T2_iT3_T4_T5__param_5+8];
	ld.param.u32 	%r238, [_ZN3cub18CUB_300001_SM_10006detail4scan16DeviceScanKernelINS2_10policy_hubIiiijN4cuda3std3__44plusIvEEE10Policy1000EN6thrust24THRUST_300001_SM_1000_NS6detail15normal_iteratorINSD_10device_ptrIiEEEESI_NS0_13ScanTileStateIiLb1EEES9_NS1_10InputValueIiPiEEjiLb0EiEEvT0_T1_T2_iT3_T4_T5__param_6];
	setp.eq.s16 	%p1, %rs2, 0;
	@%p1 bra 	$L__BB6_2;
	cvta.to.global.u64 	%rd17, %rd1;
	ld.global.u32 	%r997, [%rd17];
	bra.uni 	$L__BB6_3;
$L__BB6_2:
	cvt.u32.u64 	%r997, %rd1;
$L__BB6_3:
	ld.param.u32 	%r995, [_ZN3cub18CUB_300001_SM_10006detail4scan16DeviceScanKernelINS2_10policy_hubIiiijN4cuda3std3__44plusIvEEE10Policy1000EN6thrust24THRUST_300001_SM_1000_NS6detail15normal_iteratorINSD_10device_ptrIiEEEESI_NS0_13ScanTileStateIiLb1EEES9_NS1_10InputValueIiPiEEjiLb0EiEEvT0_T1_T2_iT3_T4_T5__param_3];
	cvta.to.global.u64 	%rd3, %rd14;
	cvta.to.global.u64 	%rd4, %rd15;
	mov.u32 	%r241, %ctaid.x;
	add.s32 	%r998, %r995, %r241;
	mul.lo.s32 	%r5, %r998, 8448;
	sub.s32 	%r6, %r238, %r5;
	setp.lt.u32 	%p2, %r6, 8449;
	@%p2 bra 	$L__BB6_29;
	cvt.u64.u32 	%rd40, %r5;
	mov.u32 	%r7, %tid.x;
	and.b32  	%r640, %r7, 31;
	and.b32  	%r641, %r7, 992;
	mul.lo.s32 	%r642, %r641, 22;
	or.b32  	%r643, %r642, %r640;
	cvt.u64.u32 	%rd41, %r643;
	add.s64 	%rd5, %rd41, %rd40;
	shl.b64 	%rd42, %rd5, 2;
	add.s64 	%rd43, %rd3, %rd42;
	ld.global.u32 	%r644, [%rd43];
	ld.global.u32 	%r645, [%rd43+128];
	ld.global.u32 	%r646, [%rd43+256];
	ld.global.u32 	%r647, [%rd43+384];
	ld.global.u32 	%r648, [%rd43+512];
	ld.global.u32 	%r649, [%rd43+640];
	ld.global.u32 	%r650, [%rd43+768];
	ld.global.u32 	%r651, [%rd43+896];
	ld.global.u32 	%r652, [%rd43+1024];
	ld.global.u32 	%r653, [%rd43+1152];
	ld.global.u32 	%r654, [%rd43+1280];
	ld.global.u32 	%r655, [%rd43+1408];
	ld.global.u32 	%r656, [%rd43+1536];
	ld.global.u32 	%r657, [%rd43+1664];
	ld.global.u32 	%r658, [%rd43+1792];
	ld.global.u32 	%r659, [%rd43+1920];
	ld.global.u32 	%r660, [%rd43+2048];
	ld.global.u32 	%r661, [%rd43+2176];
	ld.global.u32 	%r662, [%rd43+2304];
	ld.global.u32 	%r663, [%rd43+2432];
	ld.global.u32 	%r664, [%rd43+2560];
	ld.global.u32 	%r665, [%rd43+2688];
	// begin inline asm
	mov.u32 %r639, %laneid;
	// end inline asm
	shr.u32 	%r9, %r7, 5;
	mad.lo.s32 	%r666, %r9, 704, %r639;
	shl.b32 	%r667, %r666, 2;
	mov.u32 	%r668, _ZZN3cub18CUB_300001_SM_10006detail4scan16DeviceScanKernelINS2_10policy_hubIiiijN4cuda3std3__44plusIvEEE10Policy1000EN6thrust24THRUST_300001_SM_1000_NS6detail15normal_iteratorINSD_10device_ptrIiEEEESI_NS0_13ScanTileStateIiLb1EEES9_NS1_10InputValueIiPiEEjiLb0EiEEvT0_T1_T2_iT3_T4_T5_E12temp_storage;
	add.s32 	%r10, %r668, %r667;
	st.shared.u32 	[%r10], %r644;
	st.shared.u32 	[%r10+128], %r645;
	st.shared.u32 	[%r10+256], %r646;
	st.shared.u32 	[%r10+384], %r647;
	st.shared.u32 	[%r10+512], %r648;
	st.shared.u32 	[%r10+640], %r649;
	st.shared.u32 	[%r10+768], %r650;
	st.shared.u32 	[%r10+896], %r651;
	st.shared.u32 	[%r10+1024], %r652;
	st.shared.u32 	[%r10+1152], %r653;
	st.shared.u32 	[%r10+1280], %r654;
	st.shared.u32 	[%r10+1408], %r655;
	st.shared.u32 	[%r10+1536], %r656;
	st.shared.u32 	[%r10+1664], %r657;
	st.shared.u32 	[%r10+1792], %r658;
	st.shared.u32 	[%r10+1920], %r659;
	st.shared.u32 	[%r10+2048], %r660;
	st.shared.u32 	[%r10+2176], %r661;
	st.shared.u32 	[%r10+2304], %r662;
	st.shared.u32 	[%r10+2432], %r663;
	st.shared.u32 	[%r10+2560], %r664;
	st.shared.u32 	[%r10+2688], %r665;
	bar.warp.sync 	-1;
	mad.lo.s32 	%r11, %r639, 84, %r10;
	ld.shared.v2.u32 	{%r12, %r13}, [%r11];
	ld.shared.v2.u32 	{%r14, %r15}, [%r11+8];
	ld.shared.v2.u32 	{%r16, %r17}, [%r11+16];
	ld.shared.v2.u32 	{%r18, %r19}, [%r11+24];
	ld.shared.v2.u32 	{%r20, %r21}, [%r11+32];
	ld.shared.v2.u32 	{%r22, %r23}, [%r11+40];
	ld.shared.v2.u32 	{%r24, %r25}, [%r11+48];
	ld.shared.v2.u32 	{%r26, %r27}, [%r11+56];
	ld.shared.v2.u32 	{%r28, %r29}, [%r11+64];
	ld.shared.v2.u32 	{%r30, %r31}, [%r11+72];
	ld.shared.v2.u32 	{%r32, %r33}, [%r11+80];
	bar.sync 	0;
	setp.ne.s32 	%p104, %r998, 0;
	@%p104 bra 	$L__BB6_9;
	add.s32 	%r890, %r13, %r12;
	add.s32 	%r891, %r14, %r890;
	add.s32 	%r892, %r15, %r891;
	add.s32 	%r893, %r16, %r892;
	add.s32 	%r894, %r17, %r893;
	add.s32 	%r895, %r18, %r894;
	add.s32 	%r896, %r19, %r895;
	add.s32 	%r897, %r20, %r896;
	add.s32 	%r898, %r21, %r897;
	add.s32 	%r899, %r22, %r898;
	add.s32 	%r900, %r23, %r899;
	add.s32 	%r901, %r24, %r900;
	add.s32 	%r902, %r25, %r901;
	add.s32 	%r903, %r26, %r902;
	add.s32 	%r904, %r27, %r903;
	add.s32 	%r905, %r28, %r904;
	add.s32 	%r906, %r29, %r905;
	add.s32 	%r907, %r30, %r906;
	add.s32 	%r908, %r31, %r907;
	add.s32 	%r909, %r32, %r908;
	add.s32 	%r864, %r33, %r909;
	mov.b32 	%r862, 1;
	mov.b32 	%r887, 0;
	mov.b32 	%r889, -1;
	// begin inline asm
	{  .reg .s32 r0;  .reg .pred p;  shfl.sync.up.b32 r0|p, %r864, %r862, %r887, %r889;  @p add.s32 r0, r0, %r864;  mov.s32 %r860, r0;}
	// end inline asm
	mov.b32 	%r868, 2;
	// begin inline asm
	{  .reg .s32 r0;  .reg .pred p;  shfl.sync.up.b32 r0|p, %r860, %r868, %r887, %r889;  @p add.s32 r0, r0, %r860;  mov.s32 %r866, r0;}
	// end inline asm
	mov.b32 	%r874, 4;
	// begin inline asm
	{  .reg .s32 r0;  .reg .pred p;  shfl.sync.up.b32 r0|p, %r866, %r874, %r887, %r889;  @p add.s32 r0, r0, %r866;  mov.s32 %r872, r0;}
	// end inline asm
	mov.b32 	%r880, 8;
	// begin inline asm
	{  .reg .s32 r0;  .reg .pred p;  shfl.sync.up.b32 r0|p, %r872, %r880, %r887, %r889;  @p add.s32 r0, r0, %r872;  mov.s32 %r878, r0;}
	// end inline asm
	mov.b32 	%r886, 16;
	// begin inline asm
	{  .reg .s32 r0;  .reg .pred p;  shfl.sync.up.b32 r0|p, %r878, %r886, %r887, %r889;  @p add.s32 r0, r0, %r878;  mov.s32 %r884, r0;}
	// end inline asm
	setp.ne.s32 	%p146, %r639, 31;
	@%p146 bra 	$L__BB6_7;
	shl.b32 	%r910, %r9, 2;
	add.s32 	%r912, %r668, %r910;
	st.shared.u32 	[%r912+16], %r884;
$L__BB6_7:
	bar.sync 	0;
	ld.shared.v4.u32 	{%r913, %r914, %r915, %r916}, [_ZZN3cub18CUB_300001_SM_10006detail4scan16DeviceScanKernelINS2_10policy_hubIiiijN4cuda3std3__44plusIvEEE10Policy1000EN6thrust24THRUST_300001_SM_1000_NS6detail15normal_iteratorINSD_10device_ptrIiEEEESI_NS0_13ScanTileStateIiLb1EEES9_NS1_10InputValueIiPiEEjiLb0EiEEvT0_T1_T2_iT3_T4_T5_E12temp_storage+16];
	add.s32 	%r917, %r914, %r913;
	setp.eq.s32 	%p147, %r9, 2;
	selp.b32 	%r918, %r917, %r913, %p147;
	add.s32 	%r919, %r917, %r915;
	setp.eq.s32 	%p148, %r9, 3;
	selp.b32 	%r920, %r919, %r918, %p148;
	add.s32 	%r921, %r919, %r916;
	setp.eq.s32 	%p149, %r9, 4;
	selp.b32 	%r922, %r921, %r920, %p149;
	ld.shared.v4.u32 	{%r923, %r924, %r925, %r926}, [_ZZN3cub18CUB_300001_SM_10006detail4scan16DeviceScanKernelINS2_10policy_hubIiiijN4cuda3std3__44plusIvEEE10Policy1000EN6thrust24THRUST_300001_SM_1000_NS6detail15normal_iteratorINSD_10device_ptrIiEEEESI_NS0_13ScanTileStateIiLb1EEES9_NS1_10InputValueIiPiEEjiLb0EiEEvT0_T1_T2_iT3_T4_T5_E12temp_storage+32];
	add.s32 	%r927, %r921, %r923;
	setp.eq.s32 	%p150, %r9, 5;
	selp.b32 	%r928, %r927, %r922, %p150;
	add.s32 	%r929, %r927, %r924;
	setp.eq.s32 	%p151, %r9, 6;
	selp.b32 	%r930, %r929, %r928, %p151;
	add.s32 	%r931, %r929, %r925;
	setp.eq.s32 	%p152, %r9, 7;
	selp.b32 	%r932, %r931, %r930, %p152;
	add.s32 	%r933, %r931, %r926;
	setp.eq.s32 	%p153, %r9, 8;
	selp.b32 	%r934, %r933, %r932, %p153;
	ld.shared.v4.u32 	{%r935, %r936, %r937, %r938}, [_ZZN3cub18CUB_300001_SM_10006detail4scan16DeviceScanKernelINS2_10policy_hubIiiijN4cuda3std3__44plusIvEEE10Policy1000EN6thrust24THRUST_300001_SM_1000_NS6detail15normal_iteratorINSD_10device_ptrIiEEEESI_NS0_13ScanTileStateIiLb1EEES9_NS1_10InputValueIiPiEEjiLb0EiEEvT0_T1_T2_iT3_T4_T5_E12temp_storage+48];
	add.s32 	%r939, %r933, %r935;
	setp.eq.s32 	%p154, %r9, 9;
	selp.b32 	%r940, %r939, %r934, %p154;
	add.s32 	%r941, %r939, %r936;
	setp.eq.s32 	%p155, %r9, 10;
	selp.b32 	%r942, %r941, %r940, %p155;
	add.s32 	%r943, %r941, %r937;
	setp.eq.s32 	%p156, %r9, 11;
	selp.b32 	%r944, %r943, %r942, %p156;
	setp.lt.u32 	%p157, %r7, 32;
	selp.b32 	%r945, 0, %r944, %p157;
	setp.eq.s32 	%p158, %r639, 0;
	sub.s32 	%r946, %r884, %r864;
	selp.b32 	%r947, 0, %r946, %p158;
	add.s32 	%r948, %r947, %r997;
	add.s32 	%r1012, %r948, %r945;
	add.s32 	%r949, %r938, %r997;
	add.s32 	%r37, %r949, %r943;
	setp.ne.s32 	%p159, %r7, 0;
	@%p159 bra 	$L__BB6_28;
	add.s64 	%rd55, %rd16, 256;
	mov.b32 	%r950, 101;
	// begin inline asm
	st.relaxed.gpu.v2.u32 [%rd55], {%r950, %r37};
	// end inline asm
	bra.uni 	$L__BB6_28;
$L__BB6_9:
	add.s32 	%r699, %r13, %r12;
	add.s32 	%r700, %r14, %r699;
	add.s32 	%r701, %r15, %r700;
	add.s32 	%r702, %r16, %r701;
	add.s32 	%r703, %r17, %r702;
	add.s32 	%r704, %r18, %r703;
	add.s32 	%r705, %r19, %r704;
	add.s32 	%r706, %r20, %r705;
	add.s32 	%r707, %r21, %r706;
	add.s32 	%r708, %r22, %r707;
	add.s32 	%r709, %r23, %r708;
	add.s32 	%r710, %r24, %r709;
	add.s32 	%r711, %r25, %r710;
	add.s32 	%r712, %r26, %r711;
	add.s32 	%r713, %r27, %r712;
	add.s32 	%r714, %r28, %r713;
	add.s32 	%r715, %r29, %r714;
	add.s32 	%r716, %r30, %r715;
	add.s32 	%r717, %r31, %r716;
	add.s32 	%r718, %r32, %r717;
	add.s32 	%r673, %r33, %r718;
	mov.b32 	%r671, 1;
	mov.b32 	%r696, 0;
	mov.b32 	%r698, -1;
	// begin inline asm
	{  .reg .s32 r0;  .reg .pred p;  shfl.sync.up.b32 r0|p, %r673, %r671, %r696, %r698;  @p add.s32 r0, r0, %r673;  mov.s32 %r669, r0;}
	// end inline asm
	mov.b32 	%r677, 2;
	// begin inline asm
	{  .reg .s32 r0;  .reg .pred p;  shfl.sync.up.b32 r0|p, %r669, %r677, %r696, %r698;  @p add.s32 r0, r0, %r669;  mov.s32 %r675, r0;}
	// end inline asm
	mov.b32 	%r683, 4;
	// begin inline asm
	{  .reg .s32 r0;  .reg .pred p;  shfl.sync.up.b32 r0|p, %r675, %r683, %r696, %r698;  @p add.s32 r0, r0, %r675;  mov.s32 %r681, r0;}
	// end inline asm
	mov.b32 	%r689, 8;
	// begin inline asm
	{  .reg .s32 r0;  .reg .pred p;  shfl.sync.up.b32 r0|p, %r681, %r689, %r696, %r698;  @p add.s32 r0, r0, %r681;  mov.s32 %r687, r0;}
	// end inline asm
	mov.b32 	%r695, 16;
	// begin inline asm
	{  .reg .s32 r0;  .reg .pred p;  shfl.sync.up.b32 r0|p, %r687, %r695, %r696, %r698;  @p add.s32 r0, r0, %r687;  mov.s32 %r693, r0;}
	// end inline asm
	setp.ne.s32 	%p105, %r639, 31;
	@%p105 bra 	$L__BB6_11;
	shl.b32 	%r719, %r9, 2;
	add.s32 	%r721, %r668, %r719;
	st.shared.u32 	[%r721+16], %r693;
$L__BB6_11:
	sub.s32 	%r722, %r693, %r673;
	bar.sync 	0;
	ld.shared.v4.u32 	{%r723, %r724, %r725, %r726}, [_ZZN3cub18CUB_300001_SM_10006detail4scan16DeviceScanKernelINS2_10policy_hubIiiijN4cuda3std3__44plusIvEEE10Policy1000EN6thrust24THRUST_300001_SM_1000_NS6detail15normal_iteratorINSD_10device_ptrIiEEEESI_NS0_13ScanTileStateIiLb1EEES9_NS1_10InputValueIiPiEEjiLb0EiEEvT0_T1_T2_iT3_T4_T5_E12temp_storage+16];
	add.s32 	%r727, %r724, %r723;
	setp.eq.s32 	%p106, %r9, 2;
	selp.b32 	%r728, %r727, %r723, %p106;
	add.s32 	%r729, %r727, %r725;
	setp.eq.s32 	%p107, %r9, 3;
	selp.b32 	%r730, %r729, %r728, %p107;
	add.s32 	%r731, %r729, %r726;
	setp.eq.s32 	%p108, %r9, 4;
	selp.b32 	%r732, %r731, %r730, %p108;
	ld.shared.v4.u32 	{%r733, %r734, %r735, %r736}, [_ZZN3cub18CUB_300001_SM_10006detail4scan16DeviceScanKernelINS2_10policy_hubIiiijN4cuda3std3__44plusIvEEE10Policy1000EN6thrust24THRUST_300001_SM_1000_NS6detail15normal_iteratorINSD_10device_ptrIiEEEESI_NS0_13ScanTileStateIiLb1EEES9_NS1_10InputValueIiPiEEjiLb0EiEEvT0_T1_T2_iT3_T4_T5_E12temp_storage+32];
	add.s32 	%r737, %r731, %r733;
	setp.eq.s32 	%p109, %r9, 5;
	selp.b32 	%r738, %r737, %r732, %p109;
	add.s32 	%r739, %r737, %r734;
	setp.eq.s32 	%p110, %r9, 6;
	selp.b32 	%r740, %r739, %r738, %p110;
	add.s32 	%r741, %r739, %r735;
	setp.eq.s32 	%p111, %r9, 7;
	selp.b32 	%r742, %r741, %r740, %p111;
	add.s32 	%r743, %r741, %r736;
	setp.eq.s32 	%p112, %r9, 8;
	selp.b32 	%r744, %r743, %r742, %p112;
	ld.shared.v4.u32 	{%r745, %r746, %r747, %r748}, [_ZZN3cub18CUB_300001_SM_10006detail4scan16DeviceScanKernelINS2_10policy_hubIiiijN4cuda3std3__44plusIvEEE10Policy1000EN6thrust24THRUST_300001_SM_1000_NS6detail15normal_iteratorINSD_10device_ptrIiEEEESI_NS0_13ScanTileStateIiLb1EEES9_NS1_10InputValueIiPiEEjiLb0EiEEvT0_T1_T2_iT3_T4_T5_E12temp_storage+48];
	add.s32 	%r749, %r743, %r745;
	setp.eq.s32 	%p113, %r9, 9;
	selp.b32 	%r750, %r749, %r744, %p113;
	add.s32 	%r751, %r749, %r746;
	setp.eq.s32 	%p114, %r9, 10;
	selp.b32 	%r752, %r751, %r750, %p114;
	add.s32 	%r753, %r751, %r747;
	setp.eq.s32 	%p115, %r9, 11;
	selp.b32 	%r754, %r753, %r752, %p115;
	add.s32 	%r40, %r753, %r748;
	setp.gt.u32 	%p116, %r7, 31;
	setp.lt.u32 	%p117, %r7, 32;
	setp.eq.s32 	%p118, %r639, 0;
	selp.b32 	%r755, 0, %r722, %p118;
	add.s32 	%r1011, %r754, %r755;
	selp.b32 	%r42, %r722, %r1011, %p117;
	@%p116 bra 	$L__BB6_27;
	setp.ne.s32 	%p119, %r7, 0;
	mul.wide.s32 	%rd44, %r998, 8;
	add.s64 	%rd6, %rd16, %rd44;
	@%p119 bra 	$L__BB6_14;
	st.shared.u32 	[_ZZN3cub18CUB_300001_SM_10006detail4scan16DeviceScanKernelINS2_10policy_hubIiiijN4cuda3std3__44plusIvEEE10Policy1000EN6thrust24THRUST_300001_SM_1000_NS6detail15normal_iteratorINSD_10device_ptrIiEEEESI_NS0_13ScanTileStateIiLb1EEES9_NS1_10InputValueIiPiEEjiLb0EiEEvT0_T1_T2_iT3_T4_T5_E12temp_storage+12], %r40;
	add.s64 	%rd45, %rd6, 256;
	mov.b32 	%r756, 100;
	// begin inline asm
	st.relaxed.gpu.v2.u32 [%rd45], {%r756, %r40};
	// end inline asm
$L__BB6_14:
	not.b32 	%r762, %r7;
	add.s32 	%r1006, %r998, %r762;
	mov.b32 	%r758, 830;
	// begin inline asm
	nanosleep.u32 %r758;
	// end inline asm
	mul.wide.s32 	%rd47, %r1006, 8;
	add.s64 	%rd48, %rd16, %rd47;
	add.s64 	%rd46, %rd48, 256;
	// begin inline asm
	ld.relaxed.gpu.v2.u32 {%r1008, %r1000}, [%rd46];
	// end inline asm
	mov.b32 	%r1001, 952;
$L__BB6_15:
	setp.eq.s32 	%p120, %r1008, 99;
	mov.b32 	%r763, -1;
	vote.sync.any.pred 	%p121, %p120, %r763;
	not.pred 	%p122, %p121;
	@%p122 bra 	$L__BB6_17;
	mul.lo.s32 	%r858, %r998, 16807;
	and.b32  	%r998, %r858, 2147483647;
	add.s32 	%r859, %r1001, 1;
	rem.u32 	%r855, %r998, %r859;
	// begin inline asm
	nanosleep.u32 %r855;
	// end inline asm
	shr.u32 	%r1001, %r1001, 1;
	// begin inline asm
	ld.relaxed.gpu.v2.u32 {%r1008, %r1000}, [%rd46];
	// end inline asm
	bra.uni 	$L__BB6_15;
$L__BB6_17:
	setp.eq.s32 	%p123, %r1008, 101;
	mov.b32 	%r790, -1;
	vote.sync.ballot.b32 	%r792, %p123, %r790;
	// begin inline asm
	mov.u32 %r765, %lanemask_ge;
	// end inline asm
	and.b32  	%r793, %r792, %r765;
	or.b32  	%r794, %r793, -2147483648;
	add.s32 	%r795, %r794, -1;
	not.b32 	%r796, %r794;
	and.b32  	%r797, %r796, %r795;
	popc.b32 	%r769, %r797;
	mov.b32 	%r768, 1;
	// begin inline asm
	shfl.sync.down.b32 %r766, %r1000, %r768, %r769, %r790;
	// end inline asm
	setp.lt.s32 	%p125, %r639, %r769;
	selp.b32 	%r798, %r766, 0, %p125;
	add.s32 	%r772, %r798, %r1000;
	mov.b32 	%r773, 2;
	// begin inline asm
	shfl.sync.down.b32 %r771, %r772, %r773, %r769, %r790;
	// end inline asm
	add.s32 	%r57, %r639, 2;
	setp.gt.s32 	%p126, %r57, %r769;
	selp.b32 	%r799, 0, %r771, %p126;
	add.s32 	%r777, %r772, %r799;
	mov.b32 	%r778, 4;
	// begin inline asm
	shfl.sync.down.b32 %r776, %r777, %r778, %r769, %r790;
	// end inline asm
	add.s32 	%r58, %r639, 4;
	setp.gt.s32 	%p127, %r58, %r769;
	selp.b32 	%r800, 0, %r776, %p127;
	add.s32 	%r782, %r777, %r800;
	mov.b32 	%r783, 8;
	// begin inline asm
	shfl.sync.down.b32 %r781, %r782, %r783, %r769, %r790;
	// end inline asm
	add.s32 	%r59, %r639, 8;
	setp.gt.s32 	%p128, %r59, %r769;
	selp.b32 	%r801, 0, %r781, %p128;
	add.s32 	%r787, %r782, %r801;
	mov.b32 	%r788, 16;
	// begin inline asm
	shfl.sync.down.b32 %r786, %r787, %r788, %r769, %r790;
	// end inline asm
	add.s32 	%r60, %r639, 16;
	setp.gt.s32 	%p129, %r60, %r769;
	selp.b32 	%r802, 0, %r786, %p129;
	add.s32 	%r1005, %r787, %r802;
	add.s64 	%rd8, %rd16, 256;
	mov.b32 	%r1002, 952;
$L__BB6_18:
	setp.ne.s32 	%p130, %r1008, 101;
	mov.b32 	%r803, -1;
	vote.sync.all.pred 	%p131, %p130, %r803;
	not.pred 	%p132, %p131;
	@%p132 bra 	$L__BB6_23;
	shr.u32 	%r1002, %r1002, 1;
	mul.wide.s32 	%rd51, %r1006, 8;
	add.s64 	%rd52, %rd8, %rd51;
	add.s64 	%rd50, %rd52, -256;
	// begin inline asm
	ld.relaxed.gpu.v2.u32 {%r1008, %r1009}, [%rd50];
	// end inline asm
	mov.u32 	%r1010, %r1002;
$L__BB6_20:
	setp.eq.s32 	%p136, %r1008, 99;
	mov.b32 	%r811, -1;
	vote.sync.any.pred 	%p137, %p136, %r811;
	not.pred 	%p138, %p137;
	@%p138 bra 	$L__BB6_22;
	mul.lo.s32 	%r853, %r998, 16807;
	and.b32  	%r998, %r853, 2147483647;
	add.s32 	%r854, %r1010, 1;
	rem.u32 	%r850, %r998, %r854;
	// begin inline asm
	nanosleep.u32 %r850;
	// end inline asm
	shr.u32 	%r1010, %r1010, 1;
	// begin inline asm
	ld.relaxed.gpu.v2.u32 {%r1008, %r1009}, [%rd50];
	// end inline asm
	bra.uni 	$L__BB6_20;
$L__BB6_22:
	setp.eq.s32 	%p139, %r1008, 101;
	mov.b32 	%r837, -1;
	vote.sync.ballot.b32 	%r838, %p139, %r837;
	and.b32  	%r839, %r838, %r765;
	or.b32  	%r840, %r839, -2147483648;
	add.s32 	%r841, %r840, -1;
	not.b32 	%r842, %r840;
	and.b32  	%r843, %r842, %r841;
	popc.b32 	%r816, %r843;
	mov.b32 	%r815, 1;
	// begin inline asm
	shfl.sync.down.b32 %r813, %r1009, %r815, %r816, %r837;
	// end inline asm
	setp.lt.s32 	%p141, %r639, %r816;
	selp.b32 	%r844, %r813, 0, %p141;
	add.s32 	%r819, %r844, %r1009;
	mov.b32 	%r820, 2;
	// begin inline asm
	shfl.sync.down.b32 %r818, %r819, %r820, %r816, %r837;
	// end inline asm
	setp.gt.s32 	%p142, %r57, %r816;
	selp.b32 	%r845, 0, %r818, %p142;
	add.s32 	%r824, %r819, %r845;
	mov.b32 	%r825, 4;
	// begin inline asm
	shfl.sync.down.b32 %r823, %r824, %r825, %r816, %r837;
	// end inline asm
	setp.gt.s32 	%p143, %r58, %r816;
	selp.b32 	%r846, 0, %r823, %p143;
	add.s32 	%r829, %r824, %r846;
	mov.b32 	%r830, 8;
	// begin inline asm
	shfl.sync.down.b32 %r828, %r829, %r830, %r816, %r837;
	// end inline asm
	setp.gt.s32 	%p144, %r59, %r816;
	selp.b32 	%r847, 0, %r828, %p144;
	add.s32 	%r834, %r829, %r847;
	mov.b32 	%r835, 16;
	// begin inline asm
	shfl.sync.down.b32 %r833, %r834, %r835, %r816, %r837;
	// end inline asm
	setp.gt.s32 	%p145, %r60, %r816;
	selp.b32 	%r848, 0, %r833, %p145;
	add.s32 	%r849, %r848, %r1005;
	add.s32 	%r1005, %r849, %r834;
	add.s32 	%r1006, %r1006, -32;
	bra.uni 	$L__BB6_18;
$L__BB6_23:
	@%p119 bra 	$L__BB6_25;
	add.s32 	%r806, %r1005, %r40;
	add.s64 	%rd49, %rd6, 256;
	mov.b32 	%r805, 101;
	// begin inline asm
	st.relaxed.gpu.v2.u32 [%rd49], {%r805, %r806};
	// end inline asm
	st.shared.u32 	[_ZZN3cub18CUB_300001_SM_10006detail4scan16DeviceScanKernelINS2_10policy_hubIiiijN4cuda3std3__44plusIvEEE10Policy1000EN6thrust24THRUST_300001_SM_1000_NS6detail15normal_iteratorINSD_10device_ptrIiEEEESI_NS0_13ScanTileStateIiLb1EEES9_NS1_10InputValueIiPiEEjiLb0EiEEvT0_T1_T2_iT3_T4_T5_E12temp_storage+4], %r1005;
	st.shared.u32 	[_ZZN3cub18CUB_300001_SM_10006detail4scan16DeviceScanKernelINS2_10policy_hubIiiijN4cuda3std3__44plusIvEEE10Policy1000EN6thrust24THRUST_300001_SM_1000_NS6detail15normal_iteratorINSD_10device_ptrIiEEEESI_NS0_13ScanTileStateIiLb1EEES9_NS1_10InputValueIiPiEEjiLb0EiEEvT0_T1_T2_iT3_T4_T5_E12temp_storage+8], %r806;
$L__BB6_25:
	setp.ne.s32 	%p134, %r639, 0;
	mov.u32 	%r1011, %r42;
	@%p134 bra 	$L__BB6_27;
	st.shared.u32 	[_ZZN3cub18CUB_300001_SM_10006detail4scan16DeviceScanKernelINS2_10policy_hubIiiijN4cuda3std3__44plusIvEEE10Policy1000EN6thrust24THRUST_300001_SM_1000_NS6detail15normal_iteratorINSD_10device_ptrIiEEEESI_NS0_13ScanTileStateIiLb1EEES9_NS1_10InputValueIiPiEEjiLb0EiEEvT0_T1_T2_iT3_T4_T5_E12temp_storage+76], %r1005;
	mov.u32 	%r1011, %r1005;
$L__BB6_27:
	bar.sync 	0;
	setp.eq.s32 	%p135, %r7, 0;
	ld.shared.u32 	%r807, [_ZZN3cub18CUB_300001_SM_10006detail4scan16DeviceScanKernelINS2_10policy_hubIiiijN4cuda3std3__44plusIvEEE10Policy1000EN6thrust24THRUST_300001_SM_1000_NS6detail15normal_iteratorINSD_10device_ptrIiEEEESI_NS0_13ScanTileStateIiLb1EEES9_NS1_10InputValueIiPiEEjiLb0EiEEvT0_T1_T2_iT3_T4_T5_E12temp_storage+76];
	selp.b32 	%r808, 0, %r807, %p135;
	add.s32 	%r1012, %r808, %r1011;
$L__BB6_28:
	add.s32 	%r952, %r1012, %r12;
	add.s32 	%r953, %r13, %r952;
	add.s32 	%r954, %r14, %r953;
	add.s32 	%r955, %r15, %r954;
	add.s32 	%r956, %r16, %r955;
	add.s32 	%r957, %r17, %r956;
	add.s32 	%r958, %r18, %r957;
	add.s32 	%r959, %r19, %r958;
	add.s32 	%r960, %r20, %r959;
	add.s32 	%r961, %r21, %r960;
	add.s32 	%r962, %r22, %r961;
	add.s32 	%r963, %r23, %r962;
	add.s32 	%r964, %r24, %r963;
	add.s32 	%r965, %r25, %r964;
	add.s32 	%r966, %r26, %r965;
	add.s32 	%r967, %r27, %r966;
	add.s32 	%r968, %r28, %r967;
	add.s32 	%r969, %r29, %r968;
	add.s32 	%r970, %r30, %r969;
	add.s32 	%r971, %r31, %r970;
	add.s32 	%r972, %r32, %r971;
	bar.sync 	0;
	st.shared.v2.u32 	[%r11], {%r1012, %r952};
	st.shared.v2.u32 	[%r11+8], {%r953, %r954};
	st.shared.v2.u32 	[%r11+16], {%r955, %r956};
	st.shared.v2.u32 	[%r11+24], {%r957, %r958};
	st.shared.v2.u32 	[%r11+32], {%r959, %r960};
	st.shared.v2.u32 	[%r11+40], {%r961, %r962};
	st.shared.v2.u32 	[%r11+48], {%r963, %r964};
	st.shared.v2.u32 	[%r11+56], {%r965, %r966};
	st.shared.v2.u32 	[%r11+64], {%r967, %r968};
	st.shared.v2.u32 	[%r11+72], {%r969, %r970};
	st.shared.v2.u32 	[%r11+80], {%r971, %r972};
	bar.warp.sync 	-1;
	ld.shared.u32 	%r973, [%r10];
	ld.shared.u32 	%r974, [%r10+128];
	ld.shared.u32 	%r975, [%r10+256];
	ld.shared.u32 	%r976, [%r10+384];
	ld.shared.u32 	%r977, [%r10+512];
	ld.shared.u32 	%r978, [%r10+640];
	ld.shared.u32 	%r979, [%r10+768];
	ld.shared.u32 	%r980, [%r10+896];
	ld.shared.u32 	%r981, [%r10+1024];
	ld.shared.u32 	%r982, [%r10+1152];
	ld.shared.u32 	%r983, [%r10+1280];
	ld.shared.u32 	%r984, [%r10+1408];
	ld.shared.u32 	%r985, [%r10+1536];
	ld.shared.u32 	%r986, [%r10+1664];
	ld.shared.u32 	%r987, [%r10+1792];
	ld.shared.u32 	%r988, [%r10+1920];
	ld.shared.u32 	%r989, [%r10+2048];
	ld.shared.u32 	%r990, [%r10+2176];
	ld.shared.u32 	%r991, [%r10+2304];
	ld.shared.u32 	%r992, [%r10+2432];
	ld.shared.u32 	%r993, [%r10+2560];
	ld.shared.u32 	%r994, [%r10+2688];
	add.s64 	%rd57, %rd4, %rd42;
	st.global.u32 	[%rd57], %r973;
	st.global.u32 	[%rd57+128], %r974;
	st.global.u32 	[%rd57+256], %r975;
	st.global.u32 	[%rd57+384], %r976;
	st.global.u32 	[%rd57+512], %r977;
	st.global.u32 	[%rd57+640], %r978;
	st.global.u32 	[%rd57+768], %r979;
	st.global.u32 	[%rd57+896], %r980;
	st.global.u32 	[%rd57+1024], %r981;
	st.global.u32 	[%rd57+1152], %r982;
	st.global.u32 	[%rd57+1280], %r983;
	st.global.u32 	[%rd57+1408], %r984;
	st.global.u32 	[%rd57+1536], %r985;
	st.global.u32 	[%rd57+1664], %r986;
	st.global.u32 	[%rd57+1792], %r987;
	st.global.u32 	[%rd57+1920], %r988;
	st.global.u32 	[%rd57+2048], %r989;
	st.global.u32 	[%rd57+2176], %r990;
	st.global.u32 	[%rd57+2304], %r991;
	st.global.u32 	[%rd57+2432], %r992;
	st.global.u32 	[%rd57+2560], %r993;
	st.global.u32 	[%rd57+2688], %r994;
	bra.uni 	$L__BB6_143;
$L__BB6_29:
	setp.eq.s32 	%p3, %r6, 0;
	@%p3 bra 	$L__BB6_143;
	mul.wide.u32 	%rd18, %r5, 4;
	add.s64 	%rd19, %rd3, %rd18;
	mov.u32 	%r85, %tid.x;
	ld.global.u32 	%r1034, [%rd19];
	and.b32  	%r242, %r85, 31;
	and.b32  	%r243, %r85, 992;
	mul.lo.s32 	%r244, %r243, 22;
	or.b32  	%r87, %r244, %r242;
	setp.ge.u32 	%p4, %r87, %r6;
	shl.b32 	%r245, %r87, 2;
	cvt.u64.u32 	%rd20, %r245;
	add.s64 	%rd10, %rd19, %rd20;
	mov.u32 	%r1013, %r1034;
	@%p4 bra 	$L__BB6_32;
	ld.global.u32 	%r1013, [%rd10];
$L__BB6_32:
	add.s32 	%r90, %r87, 32;
	setp.ge.u32 	%p5, %r90, %r6;
	mov.u32 	%r1014, %r1034;
	@%p5 bra 	$L__BB6_34;
	ld.global.u32 	%r1014, [%rd10+128];
$L__BB6_34:
	add.s32 	%r93, %r87, 64;
	setp.ge.u32 	%p6, %r93, %r6;
	mov.u32 	%r1015, %r1034;
	@%p6 bra 	$L__BB6_36;
	ld.global.u32 	%r1015, [%rd10+256];
$L__BB6_36:
	add.s32 	%r96, %r87, 96;
	setp.ge.u32 	%p7, %r96, %r6;
	mov.u32 	%r1016, %r1034;
	@%p7 bra 	$L__BB6_38;
	ld.global.u32 	%r1016, [%rd10+384];
$L__BB6_38:
	add.s32 	%r246, %r87, 128;
	setp.ge.u32 	%p8, %r246, %r6;
	mov.u32 	%r1017, %r1034;
	@%p8 bra 	$L__BB6_40;
	ld.global.u32 	%r1017, [%rd10+512];
$L__BB6_40:
	add.s32 	%r247, %r87, 160;
	setp.ge.u32 	%p9, %r247, %r6;
	mov.u32 	%r1018, %r1034;
	@%p9 bra 	$L__BB6_42;
	ld.global.u32 	%r1018, [%rd10+640];
$L__BB6_42:
	add.s32 	%r248, %r87, 192;
	setp.ge.u32 	%p10, %r248, %r6;
	mov.u32 	%r1019, %r1034;
	@%p10 bra 	$L__BB6_44;
	ld.global.u32 	%r1019, [%rd10+768];
$L__BB6_44:
	add.s32 	%r249, %r87, 224;
	setp.ge.u32 	%p11, %r249, %r6;
	mov.u32 	%r1020, %r1034;
	@%p11 bra 	$L__BB6_46;
	ld.global.u32 	%r1020, [%rd10+896];
$L__BB6_46:
	add.s32 	%r250, %r87, 256;
	setp.ge.u32 	%p12, %r250, %r6;
	mov.u32 	%r1021, %r1034;
	@%p12 bra 	$L__BB6_48;
	ld.global.u32 	%r1021, [%rd10+1024];
$L__BB6_48:
	add.s32 	%r251, %r87, 288;
	setp.ge.u32 	%p13, %r251, %r6;
	mov.u32 	%r1022, %r1034;
	@%p13 bra 	$L__BB6_50;
	ld.global.u32 	%r1022, [%rd10+1152];
$L__BB6_50:
	add.s32 	%r111, %r87, 320;
	setp.ge.u32 	%p14, %r111, %r6;
	mov.u32 	%r1023, %r1034;
	@%p14 bra 	$L__BB6_52;
	ld.global.u32 	%r1023, [%rd10+1280];
$L__BB6_52:
	add.s32 	%r114, %r87, 352;
	setp.ge.u32 	%p15, %r114, %r6;
	mov.u32 	%r1024, %r1034;
	@%p15 bra 	$L__BB6_54;
	ld.global.u32 	%r1024, [%rd10+1408];
$L__BB6_54:
	add.s32 	%r117, %r87, 384;
	setp.ge.u32 	%p16, %r117, %r6;
	mov.u32 	%r1025, %r1034;
	@%p16 bra 	$L__BB6_56;
	ld.global.u32 	%r1025, [%rd10+1536];
$L__BB6_56:
	add.s32 	%r120, %r87, 416;
	setp.ge.u32 	%p17, %r120, %r6;
	mov.u32 	%r1026, %r1034;
	@%p17 bra 	$L__BB6_58;
	ld.global.u32 	%r1026, [%rd10+1664];
$L__BB6_58:
	add.s32 	%r252, %r87, 448;
	setp.ge.u32 	%p18, %r252, %r6;
	mov.u32 	%r1027, %r1034;
	@%p18 bra 	$L__BB6_60;
	ld.global.u32 	%r1027, [%rd10+1792];
$L__BB6_60:
	add.s32 	%r253, %r87, 480;
	setp.ge.u32 	%p19, %r253, %r6;
	mov.u32 	%r1028, %r1034;
	@%p19 bra 	$L__BB6_62;
	ld.global.u32 	%r1028, [%rd10+1920];
$L__BB6_62:
	add.s32 	%r254, %r87, 512;
	setp.ge.u32 	%p20, %r254, %r6;
	mov.u32 	%r1029, %r1034;
	@%p20 bra 	$L__BB6_64;
	ld.global.u32 	%r1029, [%rd10+2048];
$L__BB6_64:
	add.s32 	%r129, %r87, 544;
	setp.ge.u32 	%p21, %r129, %r6;
	mov.u32 	%r1030, %r1034;
	@%p21 bra 	$L__BB6_66;
	ld.global.u32 	%r1030, [%rd10+2176];
$L__BB6_66:
	add.s32 	%r132, %r87, 576;
	setp.ge.u32 	%p22, %r132, %r6;
	mov.u32 	%r1031, %r1034;
	@%p22 bra 	$L__BB6_68;
	ld.global.u32 	%r1031, [%rd10+2304];
$L__BB6_68:
	add.s32 	%r255, %r87, 608;
	setp.ge.u32 	%p23, %r255, %r6;
	mov.u32 	%r1032, %r1034;
	@%p23 bra 	$L__BB6_70;
	ld.global.u32 	%r1032, [%rd10+2432];
$L__BB6_70:
	add.s32 	%r256, %r87, 640;
	setp.ge.u32 	%p24, %r256, %r6;
	mov.u32 	%r1033, %r1034;
	@%p24 bra 	$L__BB6_72;
	ld.global.u32 	%r1033, [%rd10+2560];
$L__BB6_72:
	add.s32 	%r139, %r87, 672;
	setp.ge.u32 	%p25, %r139, %r6;
	@%p25 bra 	$L__BB6_74;
	ld.global.u32 	%r1034, [%rd10+2688];
$L__BB6_74:
	// begin inline asm
	mov.u32 %r257, %laneid;
	// end inline asm
	shr.u32 	%r143, %r85, 5;
	mad.lo.s32 	%r258, %r143, 704, %r257;
	shl.b32 	%r259, %r258, 2;
	mov.u32 	%r260, _ZZN3cub18CUB_300001_SM_10006detail4scan16DeviceScanKernelINS2_10policy_hubIiiijN4cuda3std3__44plusIvEEE10Policy1000EN6thrust24THRUST_300001_SM_1000_NS6detail15normal_iteratorINSD_10device_ptrIiEEEESI_NS0_13ScanTileStateIiLb1EEES9_NS1_10InputValueIiPiEEjiLb0EiEEvT0_T1_T2_iT3_T4_T5_E12temp_storage;
	add.s32 	%r144, %r260, %r259;
	st.shared.u32 	[%r144], %r1013;
	st.shared.u32 	[%r144+128], %r1014;
	st.shared.u32 	[%r144+256], %r1015;
	st.shared.u32 	[%r144+384], %r1016;
	st.shared.u32 	[%r144+512], %r1017;
	st.shared.u32 	[%r144+640], %r1018;
	st.shared.u32 	[%r144+768], %r1019;
	st.shared.u32 	[%r144+896], %r1020;
	st.shared.u32 	[%r144+1024], %r1021;
	st.shared.u32 	[%r144+1152], %r1022;
	st.shared.u32 	[%r144+1280], %r1023;
	st.shared.u32 	[%r144+1408], %r1024;
	st.shared.u32 	[%r144+1536], %r1025;
	st.shared.u32 	[%r144+1664], %r1026;
	st.shared.u32 	[%r144+1792], %r1027;
	st.shared.u32 	[%r144+1920], %r1028;
	st.shared.u32 	[%r144+2048], %r1029;
	st.shared.u32 	[%r144+2176], %r1030;
	st.shared.u32 	[%r144+2304], %r1031;
	st.shared.u32 	[%r144+2432], %r1032;
	st.shared.u32 	[%r144+2560], %r1033;
	st.shared.u32 	[%r144+2688], %r1034;
	bar.warp.sync 	-1;
	mad.lo.s32 	%r145, %r257, 84, %r144;
	ld.shared.v2.u32 	{%r146, %r147}, [%r145];
	ld.shared.v2.u32 	{%r148, %r149}, [%r145+8];
	ld.shared.v2.u32 	{%r150, %r151}, [%r145+16];
	ld.shared.v2.u32 	{%r152, %r153}, [%r145+24];
	ld.shared.v2.u32 	{%r154, %r155}, [%r145+32];
	ld.shared.v2.u32 	{%r156, %r157}, [%r145+40];
	ld.shared.v2.u32 	{%r158, %r159}, [%r145+48];
	ld.shared.v2.u32 	{%r160, %r161}, [%r145+56];
	ld.shared.v2.u32 	{%r162, %r163}, [%r145+64];
	ld.shared.v2.u32 	{%r164, %r165}, [%r145+72];
	ld.shared.v2.u32 	{%r166, %r167}, [%r145+80];
	bar.sync 	0;
	setp.ne.s32 	%p26, %r998, 0;
	@%p26 bra 	$L__BB6_78;
	add.s32 	%r490, %r147, %r146;
	add.s32 	%r491, %r148, %r490;
	add.s32 	%r492, %r149, %r491;
	add.s32 	%r493, %r150, %r492;
	add.s32 	%r494, %r151, %r493;
	add.s32 	%r495, %r152, %r494;
	add.s32 	%r496, %r153, %r495;
	add.s32 	%r497, %r154, %r496;
	add.s32 	%r498, %r155, %r497;
	add.s32 	%r499, %r156, %r498;
	add.s32 	%r500, %r157, %r499;
	add.s32 	%r501, %r158, %r500;
	add.s32 	%r502, %r159, %r501;
	add.s32 	%r503, %r160, %r502;
	add.s32 	%r504, %r161, %r503;
	add.s32 	%r505, %r162, %r504;
	add.s32 	%r506, %r163, %r505;
	add.s32 	%r507, %r164, %r506;
	add.s32 	%r508, %r165, %r507;
	add.s32 	%r509, %r166, %r508;
	add.s32 	%r464, %r167, %r509;
	mov.b32 	%r462, 1;
	mov.b32 	%r487, 0;
	mov.b32 	%r489, -1;
	// begin inline asm
	{  .reg .s32 r0;  .reg .pred p;  shfl.sync.up.b32 r0|p, %r464, %r462, %r487, %r489;  @p add.s32 r0, r0, %r464;  mov.s32 %r460, r0;}
	// end inline asm
	mov.b32 	%r468, 2;
	// begin inline asm
	{  .reg .s32 r0;  .reg .pred p;  shfl.sync.up.b32 r0|p, %r460, %r468, %r487, %r489;  @p add.s32 r0, r0, %r460;  mov.s32 %r466, r0;}
	// end inline asm
	mov.b32 	%r474, 4;
	// begin inline asm
	{  .reg .s32 r0;  .reg .pred p;  shfl.sync.up.b32 r0|p, %r466, %r474, %r487, %r489;  @p add.s32 r0, r0, %r466;  mov.s32 %r472, r0;}
	// end inline asm
	mov.b32 	%r480, 8;
	// begin inline asm
	{  .reg .s32 r0;  .reg .pred p;  shfl.sync.up.b32 r0|p, %r472, %r480, %r487, %r489;  @p add.s32 r0, r0, %r472;  mov.s32 %r478, r0;}
	// end inline asm
	mov.b32 	%r486, 16;
	// begin inline asm
	{  .reg .s32 r0;  .reg .pred p;  shfl.sync.up.b32 r0|p, %r478, %r486, %r487, %r489;  @p add.s32 r0, r0, %r478;  mov.s32 %r484, r0;}
	// end inline asm
	setp.ne.s32 	%p68, %r257, 31;
	@%p68 bra 	$L__BB6_77;
	shl.b32 	%r510, %r143, 2;
	mov.u32 	%r511, _ZZN3cub18CUB_300001_SM_10006detail4scan16DeviceScanKernelINS2_10policy_hubIiiijN4cuda3std3__44plusIvEEE10Policy1000EN6thrust24THRUST_300001_SM_1000_NS6detail15normal_iteratorINSD_10device_ptrIiEEEESI_NS0_13ScanTileStateIiLb1EEES9_NS1_10InputValueIiPiEEjiLb0EiEEvT0_T1_T2_iT3_T4_T5_E12temp_storage;
	add.s32 	%r512, %r511, %r510;
	st.shared.u32 	[%r512+16], %r484;
$L__BB6_77:
	bar.sync 	0;
	ld.shared.v4.u32 	{%r513, %r514, %r515, %r516}, [_ZZN3cub18CUB_300001_SM_10006detail4scan16DeviceScanKernelINS2_10policy_hubIiiijN4cuda3std3__44plusIvEEE10Policy1000EN6thrust24THRUST_300001_SM_1000_NS6detail15normal_iteratorINSD_10device_ptrIiEEEESI_NS0_13ScanTileStateIiLb1EEES9_NS1_10InputValueIiPiEEjiLb0EiEEvT0_T1_T2_iT3_T4_T5_E12temp_storage+16];
	add.s32 	%r517, %r514, %r513;
	setp.eq.s32 	%p69, %r143, 2;
	selp.b32 	%r518, %r517, %r513, %p69;
	add.s32 	%r519, %r517, %r515;
	setp.eq.s32 	%p70, %r143, 3;
	selp.b32 	%r520, %r519, %r518, %p70;
	add.s32 	%r521, %r519, %r516;
	setp.eq.s32 	%p71, %r143, 4;
	selp.b32 	%r522, %r521, %r520, %p71;
	ld.shared.v4.u32 	{%r523, %r524, %r525, %r526}, [_ZZN3cub18CUB_300001_SM_10006detail4scan16DeviceScanKernelINS2_10policy_hubIiiijN4cuda3std3__44plusIvEEE10Policy1000EN6thrust24THRUST_300001_SM_1000_NS6detail15normal_iteratorINSD_10device_ptrIiEEEESI_NS0_13ScanTileStateIiLb1EEES9_NS1_10InputValueIiPiEEjiLb0EiEEvT0_T1_T2_iT3_T4_T5_E12temp_storage+32];
	add.s32 	%r527, %r521, %r523;
	setp.eq.s32 	%p72, %r143, 5;
	selp.b32 	%r528, %r527, %r522, %p72;
	add.s32 	%r529, %r527, %r524;
	setp.eq.s32 	%p73, %r143, 6;
	selp.b32 	%r530, %r529, %r528, %p73;
	add.s32 	%r531, %r529, %r525;
	setp.eq.s32 	%p74, %r143, 7;
	selp.b32 	%r532, %r531, %r530, %p74;
	add.s32 	%r533, %r531, %r526;
	setp.eq.s32 	%p75, %r143, 8;
	selp.b32 	%r534, %r533, %r532, %p75;
	.pragma "used_bytes_mask 4095";
	ld.shared.v4.u32 	{%r535, %r536, %r537, %r538}, [_ZZN3cub18CUB_300001_SM_10006detail4scan16DeviceScanKernelINS2_10policy_hubIiiijN4cuda3std3__44plusIvEEE10Policy1000EN6thrust24THRUST_300001_SM_1000_NS6detail15normal_iteratorINSD_10device_ptrIiEEEESI_NS0_13ScanTileStateIiLb1EEES9_NS1_10InputValueIiPiEEjiLb0EiEEvT0_T1_T2_iT3_T4_T5_E12temp_storage+48];
	add.s32 	%r539, %r533, %r535;
	setp.eq.s32 	%p76, %r143, 9;
	selp.b32 	%r540, %r539, %r534, %p76;
	add.s32 	%r541, %r539, %r536;
	setp.eq.s32 	%p77, %r143, 10;
	selp.b32 	%r542, %r541, %r540, %p77;
	add.s32 	%r543, %r541, %r537;
	setp.eq.s32 	%p78, %r143, 11;
	selp.b32 	%r544, %r543, %r542, %p78;
	setp.lt.u32 	%p79, %r85, 32;
	selp.b32 	%r545, 0, %r544, %p79;
	setp.eq.s32 	%p80, %r257, 0;
	sub.s32 	%r546, %r484, %r464;
	selp.b32 	%r547, 0, %r546, %p80;
	add.s32 	%r548, %r547, %r997;
	add.s32 	%r1049, %r548, %r545;
	bra.uni 	$L__BB6_97;
$L__BB6_78:
	add.s32 	%r291, %r147, %r146;
	add.s32 	%r292, %r148, %r291;
	add.s32 	%r293, %r149, %r292;
	add.s32 	%r294, %r150, %r293;
	add.s32 	%r295, %r151, %r294;
	add.s32 	%r296, %r152, %r295;
	add.s32 	%r297, %r153, %r296;
	add.s32 	%r298, %r154, %r297;
	add.s32 	%r299, %r155, %r298;
	add.s32 	%r300, %r156, %r299;
	add.s32 	%r301, %r157, %r300;
	add.s32 	%r302, %r158, %r301;
	add.s32 	%r303, %r159, %r302;
	add.s32 	%r304, %r160, %r303;
	add.s32 	%r305, %r161, %r304;
	add.s32 	%r306, %r162, %r305;
	add.s32 	%r307, %r163, %r306;
	add.s32 	%r308, %r164, %r307;
	add.s32 	%r309, %r165, %r308;
	add.s32 	%r310, %r166, %r309;
	add.s32 	%r265, %r167, %r310;
	mov.b32 	%r263, 1;
	mov.b32 	%r288, 0;
	mov.b32 	%r290, -1;
	// begin inline asm
	{  .reg .s32 r0;  .reg .pred p;  shfl.sync.up.b32 r0|p, %r265, %r263, %r288, %r290;  @p add.s32 r0, r0, %r265;  mov.s32 %r261, r0;}
	// end inline asm
	mov.b32 	%r269, 2;
	// begin inline asm
	{  .reg .s32 r0;  .reg .pred p;  shfl.sync.up.b32 r0|p, %r261, %r269, %r288, %r290;  @p add.s32 r0, r0, %r261;  mov.s32 %r267, r0;}
	// end inline asm
	mov.b32 	%r275, 4;
	// begin inline asm
	{  .reg .s32 r0;  .reg .pred p;  shfl.sync.up.b32 r0|p, %r267, %r275, %r288, %r290;  @p add.s32 r0, r0, %r267;  mov.s32 %r273, r0;}
	// end inline asm
	mov.b32 	%r281, 8;
	// begin inline asm
	{  .reg .s32 r0;  .reg .pred p;  shfl.sync.up.b32 r0|p, %r273, %r281, %r288, %r290;  @p add.s32 r0, r0, %r273;  mov.s32 %r279, r0;}
	// end inline asm
	mov.b32 	%r287, 16;
	// begin inline asm
	{  .reg .s32 r0;  .reg .pred p;  shfl.sync.up.b32 r0|p, %r279, %r287, %r288, %r290;  @p add.s32 r0, r0, %r279;  mov.s32 %r285, r0;}
	// end inline asm
	setp.ne.s32 	%p27, %r257, 31;
	@%p27 bra 	$L__BB6_80;
	shl.b32 	%r311, %r143, 2;
	mov.u32 	%r312, _ZZN3cub18CUB_300001_SM_10006detail4scan16DeviceScanKernelINS2_10policy_hubIiiijN4cuda3std3__44plusIvEEE10Policy1000EN6thrust24THRUST_300001_SM_1000_NS6detail15normal_iteratorINSD_10device_ptrIiEEEESI_NS0_13ScanTileStateIiLb1EEES9_NS1_10InputValueIiPiEEjiLb0EiEEvT0_T1_T2_iT3_T4_T5_E12temp_storage;
	add.s32 	%r313, %r312, %r311;
	st.shared.u32 	[%r313+16], %r285;
$L__BB6_80:
	sub.s32 	%r314, %r285, %r265;
	bar.sync 	0;
	ld.shared.v4.u32 	{%r315, %r316, %r317, %r318}, [_ZZN3cub18CUB_300001_SM_10006detail4scan16DeviceScanKernelINS2_10policy_hubIiiijN4cuda3std3__44plusIvEEE10Policy1000EN6thrust24THRUST_300001_SM_1000_NS6detail15normal_iteratorINSD_10device_ptrIiEEEESI_NS0_13ScanTileStateIiLb1EEES9_NS1_10InputValueIiPiEEjiLb0EiEEvT0_T1_T2_iT3_T4_T5_E12temp_storage+16];
	add.s32 	%r319, %r316, %r315;
	setp.eq.s32 	%p28, %r143, 2;
	selp.b32 	%r320, %r319, %r315, %p28;
	add.s32 	%r321, %r319, %r317;
	setp.eq.s32 	%p29, %r143, 3;
	selp.b32 	%r322, %r321, %r320, %p29;
	add.s32 	%r323, %r321, %r318;
	setp.eq.s32 	%p30, %r143, 4;
	selp.b32 	%r324, %r323, %r322, %p30;
	ld.shared.v4.u32 	{%r325, %r326, %r327, %r328}, [_ZZN3cub18CUB_300001_SM_10006detail4scan16DeviceScanKernelINS2_10policy_hubIiiijN4cuda3std3__44plusIvEEE10Policy1000EN6thrust24THRUST_300001_SM_1000_NS6detail15normal_iteratorINSD_10device_ptrIiEEEESI_NS0_13ScanTileStateIiLb1EEES9_NS1_10InputValueIiPiEEjiLb0EiEEvT0_T1_T2_iT3_T4_T5_E12temp_storage+32];
	add.s32 	%r329, %r323, %r325;
	setp.eq.s32 	%p31, %r143, 5;
	selp.b32 	%r330, %r329, %r324, %p31;
	add.s32 	%r331, %r329, %r326;
	setp.eq.s32 	%p32, %r143, 6;
	selp.b32 	%r332, %r331, %r330, %p32;
	add.s32 	%r333, %r331, %r327;
	setp.eq.s32 	%p33, %r143, 7;
	selp.b32 	%r334, %r333, %r332, %p33;
	add.s32 	%r335, %r333, %r328;
	setp.eq.s32 	%p34, %r143, 8;
	selp.b32 	%r336, %r335, %r334, %p34;
	ld.shared.v4.u32 	{%r337, %r338, %r339, %r340}, [_ZZN3cub18CUB_300001_SM_10006detail4scan16DeviceScanKernelINS2_10policy_hubIiiijN4cuda3std3__44plusIvEEE10Policy1000EN6thrust24THRUST_300001_SM_1000_NS6detail15normal_iteratorINSD_10device_ptrIiEEEESI_NS0_13ScanTileStateIiLb1EEES9_NS1_10InputValueIiPiEEjiLb0EiEEvT0_T1_T2_iT3_T4_T5_E12temp_storage+48];
	add.s32 	%r341, %r335, %r337;
	setp.eq.s32 	%p35, %r143, 9;
	selp.b32 	%r342, %r341, %r336, %p35;
	add.s32 	%r343, %r341, %r338;
	setp.eq.s32 	%p36, %r143, 10;
	selp.b32 	%r344, %r343, %r342, %p36;
	add.s32 	%r345, %r343, %r339;
	setp.eq.s32 	%p37, %r143, 11;
	selp.b32 	%r346, %r345, %r344, %p37;
	add.s32 	%r173, %r345, %r340;
	setp.gt.u32 	%p38, %r85, 31;
	setp.lt.u32 	%p39, %r85, 32;
	setp.eq.s32 	%p40, %r257, 0;
	selp.b32 	%r347, 0, %r314, %p40;
	add.s32 	%r1048, %r346, %r347;
	selp.b32 	%r175, %r314, %r1048, %p39;
	@%p38 bra 	$L__BB6_96;
	setp.ne.s32 	%p41, %r85, 0;
	mul.wide.s32 	%rd21, %r998, 8;
	add.s64 	%rd11, %rd16, %rd21;
	@%p41 bra 	$L__BB6_83;
	st.shared.u32 	[_ZZN3cub18CUB_300001_SM_10006detail4scan16DeviceScanKernelINS2_10policy_hubIiiijN4cuda3std3__44plusIvEEE10Policy1000EN6thrust24THRUST_300001_SM_1000_NS6detail15normal_iteratorINSD_10device_ptrIiEEEESI_NS0_13ScanTileStateIiLb1EEES9_NS1_10InputValueIiPiEEjiLb0EiEEvT0_T1_T2_iT3_T4_T5_E12temp_storage+12], %r173;
	add.s64 	%rd22, %rd11, 256;
	mov.b32 	%r348, 100;
	// begin inline asm
	st.relaxed.gpu.v2.u32 [%rd22], {%r348, %r173};
	// end inline asm
$L__BB6_83:
	not.b32 	%r354, %r85;
	add.s32 	%r1043, %r998, %r354;
	mov.b32 	%r350, 830;
	// begin inline asm
	nanosleep.u32 %r350;
	// end inline asm
	mul.wide.s32 	%rd24, %r1043, 8;
	add.s64 	%rd25, %rd16, %rd24;
	add.s64 	%rd23, %rd25, 256;
	// begin inline asm
	ld.relaxed.gpu.v2.u32 {%r1045, %r1037}, [%rd23];
	// end inline asm
	mov.b32 	%r1038, 952;
$L__BB6_84:
	setp.eq.s32 	%p42, %r1045, 99;
	mov.b32 	%r355, -1;
	vote.sync.any.pred 	%p43, %p42, %r355;
	not.pred 	%p44, %p43;
	@%p44 bra 	$L__BB6_86;
	mul.lo.s32 	%r458, %r998, 16807;
	and.b32  	%r998, %r458, 2147483647;
	add.s32 	%r459, %r1038, 1;
	rem.u32 	%r455, %r998, %r459;
	// begin inline asm
	nanosleep.u32 %r455;
	// end inline asm
	shr.u32 	%r1038, %r1038, 1;
	// begin inline asm
	ld.relaxed.gpu.v2.u32 {%r1045, %r1037}, [%rd23];
	// end inline asm
	bra.uni 	$L__BB6_84;
$L__BB6_86:
	setp.eq.s32 	%p45, %r1045, 101;
	mov.b32 	%r382, -1;
	vote.sync.ballot.b32 	%r384, %p45, %r382;
	// begin inline asm
	mov.u32 %r357, %lanemask_ge;
	// end inline asm
	and.b32  	%r385, %r384, %r357;
	or.b32  	%r386, %r385, -2147483648;
	add.s32 	%r387, %r386, -1;
	not.b32 	%r388, %r386;
	and.b32  	%r389, %r388, %r387;
	popc.b32 	%r361, %r389;
	mov.b32 	%r360, 1;
	// begin inline asm
	shfl.sync.down.b32 %r358, %r1037, %r360, %r361, %r382;
	// end inline asm
	setp.lt.s32 	%p47, %r257, %r361;
	selp.b32 	%r390, %r358, 0, %p47;
	add.s32 	%r364, %r390, %r1037;
	mov.b32 	%r365, 2;
	// begin inline asm
	shfl.sync.down.b32 %r363, %r364, %r365, %r361, %r382;
	// end inline asm
	add.s32 	%r391, %r257, 2;
	setp.gt.s32 	%p48, %r391, %r361;
	selp.b32 	%r392, 0, %r363, %p48;
	add.s32 	%r369, %r364, %r392;
	mov.b32 	%r370, 4;
	// begin inline asm
	shfl.sync.down.b32 %r368, %r369, %r370, %r361, %r382;
	// end inline asm
	add.s32 	%r393, %r257, 4;
	setp.gt.s32 	%p49, %r393, %r361;
	selp.b32 	%r394, 0, %r368, %p49;
	add.s32 	%r374, %r369, %r394;
	mov.b32 	%r375, 8;
	// begin inline asm
	shfl.sync.down.b32 %r373, %r374, %r375, %r361, %r382;
	// end inline asm
	add.s32 	%r395, %r257, 8;
	setp.gt.s32 	%p50, %r395, %r361;
	selp.b32 	%r396, 0, %r373, %p50;
	add.s32 	%r379, %r374, %r396;
	mov.b32 	%r380, 16;
	// begin inline asm
	shfl.sync.down.b32 %r378, %r379, %r380, %r361, %r382;
	// end inline asm
	add.s32 	%r397, %r257, 16;
	setp.gt.s32 	%p51, %r397, %r361;
	selp.b32 	%r398, 0, %r378, %p51;
	add.s32 	%r1041, %r379, %r398;
	add.s64 	%rd12, %rd16, 256;
	mov.b32 	%r1039, 952;
$L__BB6_87:
	setp.ne.s32 	%p52, %r1045, 101;
	mov.b32 	%r399, -1;
	vote.sync.all.pred 	%p53, %p52, %r399;
	not.pred 	%p54, %p53;
	@%p54 bra 	$L__BB6_92;
	shr.u32 	%r1039, %r1039, 1;
	mul.wide.s32 	%rd28, %r1043, 8;
	add.s64 	%rd29, %rd12, %rd28;
	add.s64 	%rd27, %rd29, -256;
	// begin inline asm
	ld.relaxed.gpu.v2.u32 {%r1045, %r1046}, [%rd27];
	// end inline asm
	mov.u32 	%r1047, %r1039;
$L__BB6_89:
	setp.eq.s32 	%p58, %r1045, 99;
	mov.b32 	%r407, -1;
	vote.sync.any.pred 	%p59, %p58, %r407;
	not.pred 	%p60, %p59;
	@%p60 bra 	$L__BB6_91;
	mul.lo.s32 	%r453, %r998, 16807;
	and.b32  	%r998, %r453, 2147483647;
	add.s32 	%r454, %r1047, 1;
	rem.u32 	%r450, %r998, %r454;
	// begin inline asm
	nanosleep.u32 %r450;
	// end inline asm
	shr.u32 	%r1047, %r1047, 1;
	// begin inline asm
	ld.relaxed.gpu.v2.u32 {%r1045, %r1046}, [%rd27];
	// end inline asm
	bra.uni 	$L__BB6_89;
$L__BB6_91:
	setp.eq.s32 	%p61, %r1045, 101;
	mov.b32 	%r433, -1;
	vote.sync.ballot.b32 	%r434, %p61, %r433;
	and.b32  	%r435, %r434, %r357;
	or.b32  	%r436, %r435, -2147483648;
	add.s32 	%r437, %r436, -1;
	not.b32 	%r438, %r436;
	and.b32  	%r439, %r438, %r437;
	popc.b32 	%r412, %r439;
	mov.b32 	%r411, 1;
	// begin inline asm
	shfl.sync.down.b32 %r409, %r1046, %r411, %r412, %r433;
	// end inline asm
	setp.lt.s32 	%p63, %r257, %r412;
	selp.b32 	%r440, %r409, 0, %p63;
	add.s32 	%r415, %r440, %r1046;
	mov.b32 	%r416, 2;
	// begin inline asm
	shfl.sync.down.b32 %r414, %r415, %r416, %r412, %r433;
	// end inline asm
	add.s32 	%r441, %r257, 2;
	setp.gt.s32 	%p64, %r441, %r412;
	selp.b32 	%r442, 0, %r414, %p64;
	add.s32 	%r420, %r415, %r442;
	mov.b32 	%r421, 4;
	// begin inline asm
	shfl.sync.down.b32 %r419, %r420, %r421, %r412, %r433;
	// end inline asm
	add.s32 	%r443, %r257, 4;
	setp.gt.s32 	%p65, %r443, %r412;
	selp.b32 	%r444, 0, %r419, %p65;
	add.s32 	%r425, %r420, %r444;
	mov.b32 	%r426, 8;
	// begin inline asm
	shfl.sync.down.b32 %r424, %r425, %r426, %r412, %r433;
	// end inline asm
	add.s32 	%r445, %r257, 8;
	setp.gt.s32 	%p66, %r445, %r412;
	selp.b32 	%r446, 0, %r424, %p66;
	add.s32 	%r430, %r425, %r446;
	mov.b32 	%r431, 16;
	// begin inline asm
	shfl.sync.down.b32 %r429, %r430, %r431, %r412, %r433;
	// end inline asm
	add.s32 	%r447, %r257, 16;
	setp.gt.s32 	%p67, %r447, %r412;
	selp.b32 	%r448, 0, %r429, %p67;
	add.s32 	%r449, %r448, %r1041;
	add.s32 	%r1041, %r449, %r430;
	add.s32 	%r1043, %r1043, -32;
	bra.uni 	$L__BB6_87;
$L__BB6_92:
	@%p41 bra 	$L__BB6_94;
	add.s32 	%r402, %r1041, %r173;
	add.s64 	%rd26, %rd11, 256;
	mov.b32 	%r401, 101;
	// begin inline asm
	st.relaxed.gpu.v2.u32 [%rd26], {%r401, %r402};
	// end inline asm
	st.shared.u32 	[_ZZN3cub18CUB_300001_SM_10006detail4scan16DeviceScanKernelINS2_10policy_hubIiiijN4cuda3std3__44plusIvEEE10Policy1000EN6thrust24THRUST_300001_SM_1000_NS6detail15normal_iteratorINSD_10device_ptrIiEEEESI_NS0_13ScanTileStateIiLb1EEES9_NS1_10InputValueIiPiEEjiLb0EiEEvT0_T1_T2_iT3_T4_T5_E12temp_storage+4], %r1041;
	st.shared.u32 	[_ZZN3cub18CUB_300001_SM_10006detail4scan16DeviceScanKernelINS2_10policy_hubIiiijN4cuda3std3__44plusIvEEE10Policy1000EN6thrust24THRUST_300001_SM_1000_NS6detail15normal_iteratorINSD_10device_ptrIiEEEESI_NS0_13ScanTileStateIiLb1EEES9_NS1_10InputValueIiPiEEjiLb0EiEEvT0_T1_T2_iT3_T4_T5_E12temp_storage+8], %r402;
$L__BB6_94:
	setp.ne.s32 	%p56, %r257, 0;
	mov.u32 	%r1048, %r175;
	@%p56 bra 	$L__BB6_96;
	st.shared.u32 	[_ZZN3cub18CUB_300001_SM_10006detail4scan16DeviceScanKernelINS2_10policy_hubIiiijN4cuda3std3__44plusIvEEE10Policy1000EN6thrust24THRUST_300001_SM_1000_NS6detail15normal_iteratorINSD_10device_ptrIiEEEESI_NS0_13ScanTileStateIiLb1EEES9_NS1_10InputValueIiPiEEjiLb0EiEEvT0_T1_T2_iT3_T4_T5_E12temp_storage+76], %r1041;
	mov.u32 	%r1048, %r1041;
$L__BB6_96:
	bar.sync 	0;
	setp.eq.s32 	%p57, %r85, 0;
	ld.shared.u32 	%r403, [_ZZN3cub18CUB_300001_SM_10006detail4scan16DeviceScanKernelINS2_10policy_hubIiiijN4cuda3std3__44plusIvEEE10Policy1000EN6thrust24THRUST_300001_SM_1000_NS6detail15normal_iteratorINSD_10device_ptrIiEEEESI_NS0_13ScanTileStateIiLb1EEES9_NS1_10InputValueIiPiEEjiLb0EiEEvT0_T1_T2_iT3_T4_T5_E12temp_storage+76];
	selp.b32 	%r404, 0, %r403, %p57;
	add.s32 	%r1049, %r404, %r1048;
$L__BB6_97:
	add.s32 	%r549, %r1049, %r146;
	add.s32 	%r550, %r147, %r549;
	add.s32 	%r551, %r148, %r550;
	add.s32 	%r552, %r149, %r551;
	add.s32 	%r553, %r150, %r552;
	add.s32 	%r554, %r151, %r553;
	add.s32 	%r555, %r152, %r554;
	add.s32 	%r556, %r153, %r555;
	add.s32 	%r557, %r154, %r556;
	add.s32 	%r558, %r155, %r557;
	add.s32 	%r559, %r156, %r558;
	add.s32 	%r560, %r157, %r559;
	add.s32 	%r561, %r158, %r560;
	add.s32 	%r562, %r159, %r561;
	add.s32 	%r563, %r160, %r562;
	add.s32 	%r564, %r161, %r563;
	add.s32 	%r565, %r162, %r564;
	add.s32 	%r566, %r163, %r565;
	add.s32 	%r567, %r164, %r566;
	add.s32 	%r568, %r165, %r567;
	add.s32 	%r569, %r166, %r568;
	bar.sync 	0;
	st.shared.v2.u32 	[%r145], {%r1049, %r549};
	st.shared.v2.u32 	[%r145+8], {%r550, %r551};
	st.shared.v2.u32 	[%r145+16], {%r552, %r553};
	st.shared.v2.u32 	[%r145+24], {%r554, %r555};
	st.shared.v2.u32 	[%r145+32], {%r556, %r557};
	st.shared.v2.u32 	[%r145+40], {%r558, %r559};
	st.shared.v2.u32 	[%r145+48], {%r560, %r561};
	st.shared.v2.u32 	[%r145+56], {%r562, %r563};
	st.shared.v2.u32 	[%r145+64], {%r564, %r565};
	st.shared.v2.u32 	[%r145+72], {%r566, %r567};
	st.shared.v2.u32 	[%r145+80], {%r568, %r569};
	bar.warp.sync 	-1;
	ld.shared.u32 	%r214, [%r144];
	ld.shared.u32 	%r215, [%r144+128];
	ld.shared.u32 	%r216, [%r144+256];
	ld.shared.u32 	%r217, [%r144+384];
	ld.shared.u32 	%r218, [%r144+512];
	ld.shared.u32 	%r219, [%r144+640];
	ld.shared.u32 	%r220, [%r144+768];
	ld.shared.u32 	%r221, [%r144+896];
	ld.shared.u32 	%r222, [%r144+1024];
	ld.shared.u32 	%r223, [%r144+1152];
	ld.shared.u32 	%r224, [%r144+1280];
	ld.shared.u32 	%r225, [%r144+1408];
	ld.shared.u32 	%r226, [%r144+1536];
	ld.shared.u32 	%r227, [%r144+1664];
	ld.shared.u32 	%r228, [%r144+1792];
	ld.shared.u32 	%r229, [%r144+1920];
	ld.shared.u32 	%r230, [%r144+2048];
	ld.shared.u32 	%r231, [%r144+2176];
	ld.shared.u32 	%r232, [%r144+2304];
	ld.shared.u32 	%r233, [%r144+2432];
	ld.shared.u32 	%r234, [%r144+2560];
	ld.shared.u32 	%r235, [%r144+2688];
	setp.ne.s32 	%p81, %r85, 0;
	@%p81 bra 	$L__BB6_99;
	st.volatile.shared.u32 	[_ZZN3cub18CUB_300001_SM_10006detail4scan16DeviceScanKernelINS2_10policy_hubIiiijN4cuda3std3__44plusIvEEE10Policy1000EN6thrust24THRUST_300001_SM_1000_NS6detail15normal_iteratorINSD_10device_ptrIiEEEESI_NS0_13ScanTileStateIiLb1EEES9_NS1_10InputValueIiPiEEjiLb0EiEEvT0_T1_T2_iT3_T4_T5_E12temp_storage+33792], %r6;
$L__BB6_99:
	ld.param.u32 	%r996, [_ZN3cub18CUB_300001_SM_10006detail4scan16DeviceScanKernelINS2_10policy_hubIiiijN4cuda3std3__44plusIvEEE10Policy1000EN6thrust24THRUST_300001_SM_1000_NS6detail15normal_iteratorINSD_10device_ptrIiEEEESI_NS0_13ScanTileStateIiLb1EEES9_NS1_10InputValueIiPiEEjiLb0EiEEvT0_T1_T2_iT3_T4_T5__param_3];
	bar.sync 	0;
	ld.volatile.shared.u32 	%r236, [_ZZN3cub18CUB_300001_SM_10006detail4scan16DeviceScanKernelINS2_10policy_hubIiiijN4cuda3std3__44plusIvEEE10Policy1000EN6thrust24THRUST_300001_SM_1000_NS6detail15normal_iteratorINSD_10device_ptrIiEEEESI_NS0_13ScanTileStateIiLb1EEES9_NS1_10InputValueIiPiEEjiLb0EiEEvT0_T1_T2_iT3_T4_T5_E12temp_storage+33792];
	cvt.u64.u32 	%rd36, %r87;
	mov.u32 	%r570, %ctaid.x;
	add.s32 	%r571, %r996, %r570;
	mul.lo.s32 	%r572, %r571, 8448;
	cvt.u64.u32 	%rd37, %r572;
	add.s64 	%rd38, %rd36, %rd37;
	setp.ge.s32 	%p82, %r87, %r236;
	shl.b64 	%rd39, %rd38, 2;
	add.s64 	%rd13, %rd4, %rd39;
	@%p82 bra 	$L__BB6_101;
	st.global.u32 	[%rd13], %r214;
$L__BB6_101:
	setp.ge.s32 	%p83, %r90, %r236;
	@%p83 bra 	$L__BB6_103;
	st.global.u32 	[%rd13+128], %r215;
$L__BB6_103:
	setp.ge.s32 	%p84, %r93, %r236;
	@%p84 bra 	$L__BB6_105;
	st.global.u32 	[%rd13+256], %r216;
$L__BB6_105:
	setp.ge.s32 	%p85, %r96, %r236;
	@%p85 bra 	$L__BB6_107;
	st.global.u32 	[%rd13+384], %r217;
$L__BB6_107:
	mov.u32 	%r573, %tid.x;
	and.b32  	%r574, %r573, 992;
	mul.lo.s32 	%r575, %r574, 22;
	and.b32  	%r576, %r573, 31;
	or.b32  	%r577, %r575, %r576;
	add.s32 	%r578, %r577, 128;
	setp.ge.s32 	%p86, %r578, %r236;
	@%p86 bra 	$L__BB6_109;
	st.global.u32 	[%rd13+512], %r218;
$L__BB6_109:
	add.s32 	%r584, %r577, 160;
	setp.ge.s32 	%p87, %r584, %r236;
	@%p87 bra 	$L__BB6_111;
	st.global.u32 	[%rd13+640], %r219;
$L__BB6_111:
	add.s32 	%r590, %r577, 192;
	setp.ge.s32 	%p88, %r590, %r236;
	@%p88 bra 	$L__BB6_113;
	st.global.u32 	[%rd13+768], %r220;
$L__BB6_113:
	add.s32 	%r596, %r577, 224;
	setp.ge.s32 	%p89, %r596, %r236;
	@%p89 bra 	$L__BB6_115;
	st.global.u32 	[%rd13+896], %r221;
$L__BB6_115:
	add.s32 	%r602, %r577, 256;
	setp.ge.s32 	%p90, %r602, %r236;
	@%p90 bra 	$L__BB6_117;
	st.global.u32 	[%rd13+1024], %r222;
$L__BB6_117:
	add.s32 	%r608, %r577, 288;
	setp.ge.s32 	%p91, %r608, %r236;
	@%p91 bra 	$L__BB6_119;
	st.global.u32 	[%rd13+1152], %r223;
$L__BB6_119:
	setp.ge.s32 	%p92, %r111, %r236;
	@%p92 bra 	$L__BB6_121;
	st.global.u32 	[%rd13+1280], %r224;
$L__BB6_121:
	setp.ge.s32 	%p93, %r114, %r236;
	@%p93 bra 	$L__BB6_123;
	st.global.u32 	[%rd13+1408], %r225;
$L__BB6_123:
	setp.ge.s32 	%p94, %r117, %r236;
	@%p94 bra 	$L__BB6_125;
	st.global.u32 	[%rd13+1536], %r226;
$L__BB6_125:
	setp.ge.s32 	%p95, %r120, %r236;
	@%p95 bra 	$L__BB6_127;
	st.global.u32 	[%rd13+1664], %r227;
$L__BB6_127:
	add.s32 	%r614, %r577, 448;
	setp.ge.s32 	%p96, %r614, %r236;
	@%p96 bra 	$L__BB6_129;
	st.global.u32 	[%rd13+1792], %r228;
$L__BB6_129:
	add.s32 	%r620, %r577, 480;
	setp.ge.s32 	%p97, %r620, %r236;
	@%p97 bra 	$L__BB6_131;
	st.global.u32 	[%rd13+1920], %r229;
$L__BB6_131:
	add.s32 	%r626, %r577, 512;
	setp.ge.s32 	%p98, %r626, %r236;
	@%p98 bra 	$L__BB6_133;
	st.global.u32 	[%rd13+2048], %r230;
$L__BB6_133:
	setp.ge.s32 	%p99, %r129, %r236;
	@%p99 bra 	$L__BB6_135;
	st.global.u32 	[%rd13+2176], %r231;
$L__BB6_135:
	setp.ge.s32 	%p100, %r132, %r236;
	@%p100 bra 	$L__BB6_137;
	st.global.u32 	[%rd13+2304], %r232;
$L__BB6_137:
	add.s32 	%r632, %r577, 608;
	setp.ge.s32 	%p101, %r632, %r236;
	@%p101 bra 	$L__BB6_139;
	st.global.u32 	[%rd13+2432], %r233;
$L__BB6_139:
	add.s32 	%r638, %r577, 640;
	setp.ge.s32 	%p102, %r638, %r236;
	@%p102 bra 	$L__BB6_141;
	st.global.u32 	[%rd13+2560], %r234;
$L__BB6_141:
	setp.ge.s32 	%p103, %r139, %r236;
	@%p103 bra 	$L__BB6_143;
	st.global.u32 	[%rd13+2688], %r235;
$L__BB6_143:
	ret;

}
	// .globl	_ZN3cub18CUB_300001_SM_10006detail4scan16DeviceScanKernelINS2_10policy_hubIiiimN4cuda3std3__44plusIvEEE10Policy1000EN6thrust24THRUST_300001_SM_1000_NS6detail15normal_iteratorINSD_10device_ptrIiEEEESI_NS0_13ScanTileStateIiLb1EEES9_NS1_10InputValueIiPiEEmiLb0EiEEvT0_T1_T2_iT3_T4_T5_
.visible .entry _ZN3cub18CUB_300001_SM_10006detail4scan16DeviceScanKernelINS2_10policy_hubIiiimN4cuda3std3__44plusIvEEE10Policy1000EN6thrust24THRUST_300001_SM_1000_NS6detail15normal_iteratorINSD_10device_ptrIiEEEESI_NS0_13ScanTileStateIiLb1EEES9_NS1_10InputValueIiPiEEmiLb0EiEEvT0_T1_T2_iT3_T4_T5_(
	.param .align 8 .b8 _ZN3cub18CUB_300001_SM_10006detail4scan16DeviceScanKernelINS2_10policy_hubIiiimN4cuda3std3__44plusIvEEE10Policy1000EN6thrust24THRUST_300001_SM_1000_NS6detail15normal_iteratorINSD_10device_ptrIiEEEESI_NS0_13ScanTileStateIiLb1EEES9_NS1_10InputValueIiPiEEmiLb0EiEEvT0_T1_T2_iT3_T4_T5__param_0[8],
	.param .align 8 .b8 _ZN3cub18CUB_300001_SM_10006detail4scan16DeviceScanKernelINS2_10policy_hubIiiimN4cuda3std3__44plusIvEEE10Policy1000EN6thrust24THRUST_300001_SM_1000_NS6detail15normal_iteratorINSD_10device_ptrIiEEEESI_NS0_13ScanTileStateIiLb1EEES9_NS1_10InputValueIiPiEEmiLb0EiEEvT0_T1_T2_iT3_T4_T5__param_1[8],
	.param .align 8 .b8 _ZN3cub18CUB_300001_SM_10006detail4scan16DeviceScanKernelINS2_10policy_hubIiiimN4cuda3std3__44plusIvEEE10Policy1000EN6thrust24THRUST_300001_SM_1000_NS6detail15normal_iteratorINSD_10device_ptrIiEEEESI_NS0_13ScanTileStateIiLb1EEES9_NS1_10InputValueIiPiEEmiLb0EiEEvT0_T1_T2_iT3_T4_T5__param_2[8],
	.param .u32 _ZN3cub18CUB_300001_SM_10006detail4scan16DeviceScanKernelINS2_10policy_hubIiiimN4cuda3std3__44plusIvEEE10Policy1000EN6thrust24THRUST_300001_SM_1000_NS6detail15normal_iteratorINSD_10device_ptrIiEEEESI_NS0_13ScanTileStateIiLb1EEES9_NS1_10InputValueIiPiEEmiLb0EiEEvT0_T1_T2_iT3_T4_T5__param_3,
	.param .align 1 .b8 _ZN3cub18CUB_300001_SM_10006detail4scan16DeviceScanKernelINS2_10policy_hubIiiimN4cuda3std3__44plusIvEEE10Policy1000EN6thrust24THRUST_300001_SM_1000_NS6detail15normal_iteratorINSD_10device_ptrIiEEEESI_NS0_13ScanTileStateIiLb1EEES9_NS1_10InputValueIiPiEEmiLb0EiEEvT0_T1_T2_iT3_T4_T5__param_4[1],
	.param .align 8 .b8 _ZN3cub18CUB_300001_SM_10006detail4scan16DeviceScanKernelINS2_10policy_hubIiiimN4cuda3std3__44plusIvEEE10Policy1000EN6thrust24THRUST_300001_SM_1000_NS6detail15normal_iteratorINSD_10device_ptrIiEEEESI_NS0_13ScanTileStateIiLb1EEES9_NS1_10InputValueIiPiEEmiLb0EiEEvT0_T1_T2_iT3_T4_T5__param_5[16],
	.param .u64 _ZN3cub18CUB_300001_SM_10006detail4scan16DeviceScanKernelINS2_10policy_hubIiiimN4cuda3std3__44plusIvEEE10Policy1000EN6thrust24THRUST_300001_SM_1000_NS6detail15normal_iteratorINSD_10device_ptrIiEEEESI_NS0_13ScanTileStateIiLb1EEES9_NS1_10InputValueIiPiEEmiLb0EiEEvT0_T1_T2_iT3_T4_T5__param_6
)
.maxntid 416
{
	.reg .pred 	%p<158>;
	.reg .b16 	%rs<3>;
	.reg .b32 	%r<1003>;
	.reg .b64 	%rd<59>;
	// demoted variable
	.shared .align 16 .b8 _ZZN3cub18CUB_300001_SM_10006detail4scan16DeviceScanKernelINS2_10policy_hubIiiimN4cuda3std3__44plusIvEEE10Policy1000EN6thrust24THRUST_300001_SM_1000_NS6detail15normal_iteratorINSD_10device_ptrIiEEEESI_NS0_13ScanTileStateIiLb1EEES9_NS1_10InputValueIiPiEEmiLb0EiEEvT0_T1_T2_iT3_T4_T5_E12temp_storage[31632];
	ld.param.u32 	%r206, [_ZN3cub18CUB_300001_SM_10006detail4scan16DeviceScanKernelINS2_10policy_hubIiiimN4cuda3std3__44plusIvEEE10Policy1000EN6thrust24THRUST_300001_SM_1000_NS6detail15normal_iteratorINSD_10device_ptrIiEEEESI_NS0_13ScanTileStateIiLb1EEES9_NS1_10InputValueIiPiEEmiLb0EiEEvT0_T1_T2_iT3_T4_T5__param_5];
	bfe.u32 	%r207, %r206, 0, 8;
	cvt.u16.u32 	%rs1, %r207;
	and.b16  	%rs2, %rs1, 255;
	ld.param.u64 	%rd18, [_ZN3cub18CUB_300001_SM_10006detail4scan16DeviceScanKernelINS2_10policy_hubIiiimN4cuda3std3__44plusIvEEE10Policy1000EN6thrust24THRUST_300001_SM_1000_NS6detail15normal_iteratorINSD_10device_ptrIiEEEESI_NS0_13ScanTileStateIiLb1EEES9_NS1_10InputValueIiPiEEmiLb0EiEEvT0_T1_T2_iT3_T4_T5__param_2];
	ld.param.u64 	%rd17, [_ZN3cub18CUB_300001_SM_10006detail4scan16DeviceScanKernelINS2_10policy_hubIiiimN4cuda3std3__44plusIvEEE10Policy1000EN6thrust24THRUST_300001_SM_1000_NS6detail15normal_iteratorINSD_10device_ptrIiEEEESI_NS0_13ScanTileStateIiLb1EEES9_NS1_10InputValueIiPiEEmiLb0EiEEvT0_T1_T2_iT3_T4_T5__param_1];
	ld.param.u64 	%rd16, [_ZN3cub18CUB_300001_SM_10006detail4scan16DeviceScanKernelINS2_10policy_hubIiiimN4cuda3std3__44plusIvEEE10Policy1000EN6thrust24THRUST_300001_SM_1000_NS6detail15normal_iteratorINSD_10device_ptrIiEEEESI_NS0_13ScanTileStateIiLb1EEES9_NS1_10InputValueIiPiEEmiLb0EiEEvT0_T1_T2_iT3_T4_T5__param_0];
	ld.param.u64 	%rd1, [_ZN3cub18CUB_300001_SM_10006detail4scan16DeviceScanKernelINS2_10policy_hubIiiimN4cuda3std3__44plusIvEEE10Policy1000EN6thrust24THRUST_300001_SM_1000_NS6detail15normal_iteratorINSD_10device_ptrIiEEEESI_NS0_13ScanTileStateIiLb1EEES9_NS1_10InputValueIiPiEEmiLb0EiEEvT0_T1_T2_iT3_T4_T5__param_5+8];
	ld.param.u32 	%r205, [_ZN3cub18CUB_300001_SM_10006detail4scan16DeviceScanKernelINS2_10policy_hubIiiimN4cuda3std3__44plusIvEEE10Policy1000EN6thrust24THRUST_300001_SM_1000_NS6detail15normal_iteratorINSD_10device_ptrIiEEEESI_NS0_13ScanTileStateIiLb1EEES9_NS1_10InputValueIiPiEEmiLb0EiEEvT0_T1_T2_iT3_T4_T5__param_3];
	ld.param.u64 	%rd19, [_ZN3cub18CUB_300001_SM_10006detail4scan16DeviceScanKernelINS2_10policy_hubIiiimN4cuda3std3__44plusIvEEE10Policy1000EN6thrust24THRUST_300001_SM_1000_NS6detail15normal_iteratorINSD_10device_ptrIiEEEESI_NS0_13ScanTileStateIiLb1EEES9_NS1_10InputValueIiPiEEmiLb0EiEEvT0_T1_T2_iT3_T4_T5__param_6];
	setp.eq.s16 	%p1, %rs2, 0;
	@%p1 bra 	$L__BB7_2;
	cvta.to.global.u64 	%rd20, %rd1;
	ld.global.u32 	%r959, [%rd20];
	bra.uni 	$L__BB7_3;
$L__BB7_2:
	cvt.u32.u64 	%r959, %rd1;
$L__BB7_3:
	cvta.to.global.u64 	%rd3, %rd16;
	cvta.to.global.u64 	%rd4, %rd17;
	mov.u32 	%r208, %ctaid.x;
	add.s32 	%r4, %r205, %r208;
	mul.wide.s32 	%rd5, %r4, 7904;
	sub.s64 	%rd6, %rd19, %rd5;
	setp.lt.u64 	%p2, %rd6, 7905;
	@%p2 bra 	$L__BB7_29;
	mov.u32 	%r5, %tid.x;
	and.b32  	%r617, %r5, 31;
	and.b32  	%r618, %r5, 992;
	mul.lo.s32 	%r619, %r618, 19;
	or.b32  	%r620, %r619, %r617;
	cvt.u64.u32 	%rd42, %r620;
	add.s64 	%rd7, %rd5, %rd42;
	shl.b64 	%rd43, %rd7, 2;
	add.s64 	%rd44, %rd3, %rd43;
	ld.global.u32 	%r621, [%rd44];
	ld.global.u32 	%r622, [%rd44+128];
	ld.global.u32 	%r623, [%rd44+256];
	ld.global.u32 	%r624, [%rd44+384];
	ld.global.u32 	%r625, [%rd44+512];
	ld.global.u32 	%r626, [%rd44+640];
	ld.global.u32 	%r627, [%rd44+768];
	ld.global.u32 	%r628, [%rd44+896];
	ld.global.u32 	%r629, [%rd44+1024];
	ld.global.u32 	%r630, [%rd44+1152];
	ld.global.u32 	%r631, [%rd44+1280];
	ld.global.u32 	%r632, [%rd44+1408];
	ld.global.u32 	%r633, [%rd44+1536];
	ld.global.u32 	%r634, [%rd44+1664];
	ld.global.u32 	%r635, [%rd44+1792];
	ld.global.u32 	%r636, [%rd44+1920];
	ld.global.u32 	%r637, [%rd44+2048];
	ld.global.u32 	%r638, [%rd44+2176];
	ld.global.u32 	%r639, [%rd44+2304];
	// begin inline asm
	mov.u32 %r616, %laneid;
	// end inline asm
	shr.u32 	%r7, %r5, 5;
	mad.lo.s32 	%r640, %r7, 608, %r616;
	shl.b32 	%r641, %r640, 2;
	mov.u32 	%r642, _ZZN3cub18CUB_300001_SM_10006detail4scan16DeviceScanKernelINS2_10policy_hubIiiimN4cuda3std3__44plusIvEEE10Policy1000EN6thrust24THRUST_300001_SM_1000_NS6detail15normal_iteratorINSD_10device_ptrIiEEEESI_NS0_13ScanTileStateIiLb1EEES9_NS1_10InputValueIiPiEEmiLb0EiEEvT0_T1_T2_iT3_T4_T5_E12temp_storage;
	add.s32 	%r8, %r642, %r641;
	st.shared.u32 	[%r8], %r621;
	st.shared.u32 	[%r8+128], %r622;
	st.shared.u32 	[%r8+256], %r623;
	st.shared.u32 	[%r8+384], %r624;
	st.shared.u32 	[%r8+512], %r625;
	st.shared.u32 	[%r8+640], %r626;
	st.shared.u32 	[%r8+768], %r627;
	st.shared.u32 	[%r8+896], %r628;
	st.shared.u32 	[%r8+1024], %r629;
	st.shared.u32 	[%r8+1152], %r630;
	st.shared.u32 	[%r8+1280], %r631;
	st.shared.u32 	[%r8+1408], %r632;
	st.shared.u32 	[%r8+1536], %r633;
	st.shared.u32 	[%r8+1664], %r634;
	st.shared.u32 	[%r8+1792], %r635;
	st.shared.u32 	[%r8+1920], %r636;
	st.shared.u32 	[%r8+2048], %r637;
	st.shared.u32 	[%r8+2176], %r638;
	st.shared.u32 	[%r8+2304], %r639;
	bar.warp.sync 	-1;
	mad.lo.s32 	%r9, %r616, 72, %r8;
	ld.shared.u32 	%r10, [%r9];
	ld.shared.u32 	%r11, [%r9+4];
	ld.shared.u32 	%r12, [%r9+8];
	ld.shared.u32 	%r13, [%r9+12];
	ld.shared.u32 	%r14, [%r9+16];
	ld.shared.u32 	%r15, [%r9+20];
	ld.shared.u32 	%r16, [%r9+24];
	ld.shared.u32 	%r17, [%r9+28];
	ld.shared.u32 	%r18, [%r9+32];
	ld.shared.u32 	%r19, [%r9+36];
	ld.shared.u32 	%r20, [%r9+40];
	ld.shared.u32 	%r21, [%r9+44];
	ld.shared.u32 	%r22, [%r9+48];
	ld.shared.u32 	%r23, [%r9+52];
	ld.shared.u32 	%r24, [%r9+56];
	ld.shared.u32 	%r25, [%r9+60];
	ld.shared.u32 	%r26, [%r9+64];
	ld.shared.u32 	%r27, [%r9+68];
	ld.shared.u32 	%r28, [%r9+72];
	bar.sync 	0;
	setp.ne.s32 	%p100, %r4, 0;
	@%p100 bra 	$L__BB7_9;
	add.s32 	%r860, %r11, %r10;
	add.s32 	%r861, %r12, %r860;
	add.s32 	%r862, %r13, %r861;
	add.s32 	%r863, %r14, %r862;
	add.s32 	%r864, %r15, %r863;
	add.s32 	%r865, %r16, %r864;
	add.s32 	%r866, %r17, %r865;
	add.s32 	%r867, %r18, %r866;
	add.s32 	%r868, %r19, %r867;
	add.s32 	%r869, %r20, %r868;
	add.s32 	%r870, %r21, %r869;
	add.s32 	%r871, %r22, %r870;
	add.s32 	%r872, %r23, %r871;
	add.s32 	%r873, %r24, %r872;
	add.s32 	%r874, %r25, %r873;
	add.s32 	%r875, %r26, %r874;
	add.s32 	%r876, %r27, %r875;
	add.s32 	%r834, %r28, %r876;
	mov.b32 	%r832, 1;
	mov.b32 	%r857, 0;
	mov.b32 	%r859, -1;
	// begin inline asm
	{  .reg .s32 r0;  .reg .pred p;  shfl.sync.up.b32 r0|p, %r834, %r832, %r857, %r859;  @p add.s32 r0, r0, %r834;  mov.s32 %r830, r0;}
	// end inline asm
	mov.b32 	%r838, 2;
	// begin inline asm
	{  .reg .s32 r0;  .reg .pred p;  shfl.sync.up.b32 r0|p, %r830, %r838, %r857, %r859;  @p add.s32 r0, r0, %r830;  mov.s32 %r836, r0;}
	// end inline asm
	mov.b32 	%r844, 4;
	// begin inline asm
	{  .reg .s32 r0;  .reg .pred p;  shfl.sync.up.b32 r0|p, %r836, %r844, %r857, %r859;  @p add.s32 r0, r0, %r836;  mov.s32 %r842, r0;}
	// end inline asm
	mov.b32 	%r850, 8;
	// begin inline asm
	{  .reg .s32 r0;  .reg .pred p;  shfl.sync.up.b32 r0|p, %r842, %r850, %r857, %r859;  @p add.s32 r0, r0, %r842;  mov.s32 %r848, r0;}
	// end inline asm
	mov.b32 	%r856, 16;
	// begin inline asm
	{  .reg .s32 r0;  .reg .pred p;  shfl.sync.up.b32 r0|p, %r848, %r856, %r857, %r859;  @p add.s32 r0, r0, %r848;  mov.s32 %r854, r0;}
	// end inline asm
	setp.ne.s32 	%p143, %r616, 31;
	@%p143 bra 	$L__BB7_7;
	shl.b32 	%r877, %r7, 2;
	mov.u32 	%r878, _ZZN3cub18CUB_300001_SM_10006detail4scan16DeviceScanKernelINS2_10policy_hubIiiimN4cuda3std3__44plusIvEEE10Policy1000EN6thrust24THRUST_300001_SM_1000_NS6detail15normal_iteratorINSD_10device_ptrIiEEEESI_NS0_13ScanTileStateIiLb1EEES9_NS1_10InputValueIiPiEEmiLb0EiEEvT0_T1_T2_iT3_T4_T5_E12temp_storage;
	add.s32 	%r879, %r878, %r877;
	st.shared.u32 	[%r879+16], %r854;
$L__BB7_7:
	bar.sync 	0;
	ld.shared.v4.u32 	{%r880, %r881, %r882, %r883}, [_ZZN3cub18CUB_300001_SM_10006detail4scan16DeviceScanKernelINS2_10policy_hubIiiimN4cuda3std3__44plusIvEEE10Policy1000EN6thrust24THRUST_300001_SM_1000_NS6detail15normal_iteratorINSD_10device_ptrIiEEEESI_NS0_13ScanTileStateIiLb1EEES9_NS1_10InputValueIiPiEEmiLb0EiEEvT0_T1_T2_iT3_T4_T5_E12temp_storage+16];
	add.s32 	%r884, %r881, %r880;
	setp.eq.s32 	%p144, %r7, 2;
	selp.b32 	%r885, %r884, %r880, %p144;
	add.s32 	%r886, %r884, %r882;
	setp.eq.s32 	%p145, %r7, 3;
	selp.b32 	%r887, %r886, %r885, %p145;
	add.s32 	%r888, %r886, %r883;
	setp.eq.s32 	%p146, %r7, 4;
	selp.b32 	%r889, %r888, %r887, %p146;
	ld.shared.v4.u32 	{%r890, %r891, %r892, %r893}, [_ZZN3cub18CUB_300001_SM_10006detail4scan16DeviceScanKernelINS2_10policy_hubIiiimN4cuda3std3__44plusIvEEE10Policy1000EN6thrust24THRUST_300001_SM_1000_NS6detail15normal_iteratorINSD_10device_ptrIiEEEESI_NS0_13ScanTileStateIiLb1EEES9_NS1_10InputValueIiPiEEmiLb0EiEEvT0_T1_T2_iT3_T4_T5_E12temp_storage+32];
	add.s32 	%r894, %r888, %r890;
	setp.eq.s32 	%p147, %r7, 5;
	selp.b32 	%r895, %r894, %r889, %p147;
	add.s32 	%r896, %r894, %r891;
	setp.eq.s32 	%p148, %r7, 6;
	selp.b32 	%r897, %r896, %r895, %p148;
	add.s32 	%r898, %r896, %r892;
	setp.eq.s32 	%p149, %r7, 7;
	selp.b32 	%r899, %r898, %r897, %p149;
	add.s32 	%r900, %r898, %r893;
	setp.eq.s32 	%p150, %r7, 8;
	selp.b32 	%r901, %r900, %r899, %p150;
	ld.shared.v4.u32 	{%r902, %r903, %r904, %r905}, [_ZZN3cub18CUB_300001_SM_10006detail4scan16DeviceScanKernelINS2_10policy_hubIiiimN4cuda3std3__44plusIvEEE10Policy1000EN6thrust24THRUST_300001_SM_1000_NS6detail15normal_iteratorINSD_10device_ptrIiEEEESI_NS0_13ScanTileStateIiLb1EEES9_NS1_10InputValueIiPiEEmiLb0EiEEvT0_T1_T2_iT3_T4_T5_E12temp_storage+48];
	add.s32 	%r906, %r900, %r902;
	setp.eq.s32 	%p151, %r7, 9;
	selp.b32 	%r907, %r906, %r901, %p151;
	add.s32 	%r908, %r906, %r903;
	setp.eq.s32 	%p152, %r7, 10;
	selp.b32 	%r909, %r908, %r907, %p152;
	add.s32 	%r910, %r908, %r904;
	setp.eq.s32 	%p153, %r7, 11;
	selp.b32 	%r911, %r910, %r909, %p153;
	add.s32 	%r912, %r910, %r905;
	setp.eq.s32 	%p154, %r7, 12;
	selp.b32 	%r913, %r912, %r911, %p154;
	ld.shared.u32 	%r914, [_ZZN3cub18CUB_300001_SM_10006detail4scan16DeviceScanKernelINS2_10policy_hubIiiimN4cuda3std3__44plusIvEEE10Policy1000EN6thrust24THRUST_300001_SM_1000_NS6detail15normal_iteratorINSD_10device_ptrIiEEEESI_NS0_13ScanTileStateIiLb1EEES9_NS1_10InputValueIiPiEEmiLb0EiEEvT0_T1_T2_iT3_T4_T5_E12temp_storage+64];
	setp.lt.u32 	%p155, %r5, 32;
	selp.b32 	%r915, 0, %r913, %p155;
	setp.eq.s32 	%p156, %r616, 0;
	sub.s32 	%r916, %r854, %r834;
	selp.b32 	%r917, 0, %r916, %p156;
	add.s32 	%r918, %r917, %r959;
	add.s32 	%r971, %r918, %r915;
	add.s32 	%r919, %r914, %r959;
	add.s32 	%r32, %r919, %r912;
	setp.ne.s32 	%p157, %r5, 0;
	@%p157 bra 	$L__BB7_28;
	add.s64 	%rd56, %rd18, 256;
	mov.b32 	%r920, 101;
	// begin inline asm
	st.relaxed.gpu.v2.u32 [%rd56], {%r920, %r32};
	// end inline asm
	bra.uni 	$L__BB7_28;
$L__BB7_9:
	add.s32 	%r673, %r11, %r10;
	add.s32 	%r674, %r12, %r673;
	add.s32 	%r675, %r13, %r674;
	add.s32 	%r676, %r14, %r675;
	add.s32 	%r677, %r15, %r676;
	add.s32 	%r678, %r16, %r677;
	add.s32 	%r679, %r17, %r678;
	add.s32 	%r680, %r18, %r679;
	add.s32 	%r681, %r19, %r680;
	add.s32 	%r682, %r20, %r681;
	add.s32 	%r683, %r21, %r682;
	add.s32 	%r684, %r22, %r683;
	add.s32 	%r685, %r23, %r684;
	add.s32 	%r686, %r24, %r685;
	add.s32 	%r687, %r25, %r686;
	add.s32 	%r688, %r26, %r687;
	add.s32 	%r689, %r27, %r688;
	add.s32 	%r647, %r28, %r689;
	mov.b32 	%r645, 1;
	mov.b32 	%r670, 0;
	mov.b32 	%r672, -1;
	// begin inline asm
	{  .reg .s32 r0;  .reg .pred p;  shfl.sync.up.b32 r0|p, %r647, %r645, %r670, %r672;  @p add.s32 r0, r0, %r647;  mov.s32 %r643, r0;}
	// end inline asm
	mov.b32 	%r651, 2;
	// begin inline asm
	{  .reg .s32 r0;  .reg .pred p;  shfl.sync.up.b32 r0|p, %r643, %r651, %r670, %r672;  @p add.s32 r0, r0, %r643;  mov.s32 %r649, r0;}
	// end inline asm
	mov.b32 	%r657, 4;
	// begin inline asm
	{  .reg .s32 r0;  .reg .pred p;  shfl.sync.up.b32 r0|p, %r649, %r657, %r670, %r672;  @p add.s32 r0, r0, %r649;  mov.s32 %r655, r0;}
	// end inline asm
	mov.b32 	%r663, 8;
	// begin inline asm
	{  .reg .s32 r0;  .reg .pred p;  shfl.sync.up.b32 r0|p, %r655, %r663, %r670, %r672;  @p add.s32 r0, r0, %r655;  mov.s32 %r661, r0;}
	// end inline asm
	mov.b32 	%r669, 16;
	// begin inline asm
	{  .reg .s32 r0;  .reg .pred p;  shfl.sync.up.b32 r0|p, %r661, %r669, %r670, %r672;  @p add.s32 r0, r0, %r661;  mov.s32 %r667, r0;}
	// end inline asm
	setp.ne.s32 	%p101, %r616, 31;
	@%p101 bra 	$L__BB7_11;
	shl.b32 	%r690, %r7, 2;
	mov.u32 	%r691, _ZZN3cub18CUB_300001_SM_10006detail4scan16DeviceScanKernelINS2_10policy_hubIiiimN4cuda3std3__44plusIvEEE10Policy1000EN6thrust24THRUST_300001_SM_1000_NS6detail15normal_iteratorINSD_10device_ptrIiEEEESI_NS0_13ScanTileStateIiLb1EEES9_NS1_10InputValueIiPiEEmiLb0EiEEvT0_T1_T2_iT3_T4_T5_E12temp_storage;
	add.s32 	%r692, %r691, %r690;
	st.shared.u32 	[%r692+16], %r667;
$L__BB7_11:
	sub.s32 	%r693, %r667, %r647;
	bar.sync 	0;
	ld.shared.v4.u32 	{%r694, %r695, %r696, %r697}, [_ZZN3cub18CUB_300001_SM_10006detail4scan16DeviceScanKernelINS2_10policy_hubIiiimN4cuda3std3__44plusIvEEE10Policy1000EN6thrust24THRUST_300001_SM_1000_NS6detail15normal_iteratorINSD_10device_ptrIiEEEESI_NS0_13ScanTileStateIiLb1EEES9_NS1_10InputValueIiPiEEmiLb0EiEEvT0_T1_T2_iT3_T4_T5_E12temp_storage+16];
	add.s32 	%r698, %r695, %r694;
	setp.eq.s32 	%p102, %r7, 2;
	selp.b32 	%r699, %r698, %r694, %p102;
	add.s32 	%r700, %r698, %r696;
	setp.eq.s32 	%p103, %r7, 3;
	selp.b32 	%r701, %r700, %r699, %p103;
	add.s32 	%r702, %r700, %r697;
	setp.eq.s32 	%p104, %r7, 4;
	selp.b32 	%r703, %r702, %r701, %p104;
	ld.shared.v4.u32 	{%r704, %r705, %r706, %r707}, [_ZZN3cub18CUB_300001_SM_10006detail4scan16DeviceScanKernelINS2_10policy_hubIiiimN4cuda3std3__44plusIvEEE10Policy1000EN6thrust24THRUST_300001_SM_1000_NS6detail15normal_iteratorINSD_10device_ptrIiEEEESI_NS0_13ScanTileStateIiLb1EEES9_NS1_10InputValueIiPiEEmiLb0EiEEvT0_T1_T2_iT3_T4_T5_E12temp_storage+32];
	add.s32 	%r708, %r702, %r704;
	setp.eq.s32 	%p105, %r7, 5;
	selp.b32 	%r709, %r708, %r703, %p105;
	add.s32 	%r710, %r708, %r705;
	setp.eq.s32 	%p106, %r7, 6;
	selp.b32 	%r711, %r710, %r709, %p106;
	add.s32 	%r712, %r710, %r706;
	setp.eq.s32 	%p107, %r7, 7;
	selp.b32 	%r713, %r712, %r711, %p107;
	add.s32 	%r714, %r712, %r707;
	setp.eq.s32 	%p108, %r7, 8;
	selp.b32 	%r715, %r714, %r713, %p108;
	ld.shared.v4.u32 	{%r716, %r717, %r718, %r719}, [_ZZN3cub18CUB_300001_SM_10006detail4scan16DeviceScanKernelINS2_10policy_hubIiiimN4cuda3std3__44plusIvEEE10Policy1000EN6thrust24THRUST_300001_SM_1000_NS6detail15normal_iteratorINSD_10device_ptrIiEEEESI_NS0_13ScanTileStateIiLb1EEES9_NS1_10InputValueIiPiEEmiLb0EiEEvT0_T1_T2_iT3_T4_T5_E12temp_storage+48];
	add.s32 	%r720, %r714, %r716;
	setp.eq.s32 	%p109, %r7, 9;
	selp.b32 	%r721, %r720, %r715, %p109;
	add.s32 	%r722, %r720, %r717;
	setp.eq.s32 	%p110, %r7, 10;
	selp.b32 	%r723, %r722, %r721, %p110;
	add.s32 	%r724, %r722, %r718;
	setp.eq.s32 	%p111, %r7, 11;
	selp.b32 	%r725, %r724, %r723, %p111;
	add.s32 	%r726, %r724, %r719;
	setp.eq.s32 	%p112, %r7, 12;
	selp.b32 	%r727, %r726, %r725, %p112;
	ld.shared.u32 	%r728, [_ZZN3cub18CUB_300001_SM_10006detail4scan16DeviceScanKernelINS2_10policy_hubIiiimN4cuda3std3__44plusIvEEE10Policy1000EN6thrust24THRUST_300001_SM_1000_NS6detail15normal_iteratorINSD_10device_ptrIiEEEESI_NS0_13ScanTileStateIiLb1EEES9_NS1_10InputValueIiPiEEmiLb0EiEEvT0_T1_T2_iT3_T4_T5_E12temp_storage+64];
	add.s32 	%r35, %r726, %r728;
	setp.gt.u32 	%p113, %r5, 31;
	setp.lt.u32 	%p114, %r5, 32;
	setp.eq.s32 	%p115, %r616, 0;
	selp.b32 	%r729, 0, %r693, %p115;
	add.s32 	%r970, %r727, %r729;
	selp.b32 	%r37, %r693, %r970, %p114;
	@%p113 bra 	$L__BB7_27;
	setp.ne.s32 	%p116, %r5, 0;
	mul.wide.s32 	%rd45, %r4, 8;
	add.s64 	%rd8, %rd18, %rd45;
	@%p116 bra 	$L__BB7_14;
	st.shared.u32 	[_ZZN3cub18CUB_300001_SM_10006detail4scan16DeviceScanKernelINS2_10policy_hubIiiimN4cuda3std3__44plusIvEEE10Policy1000EN6thrust24THRUST_300001_SM_1000_NS6detail15normal_iteratorINSD_10device_ptrIiEEEESI_NS0_13ScanTileStateIiLb1EEES9_NS1_10InputValueIiPiEEmiLb0EiEEvT0_T1_T2_iT3_T4_T5_E12temp_storage+12], %r35;
	add.s64 	%rd46, %rd8, 256;
	mov.b32 	%r730, 100;
	// begin inline asm
	st.relaxed.gpu.v2.u32 [%rd46], {%r730, %r35};
	// end inline asm
$L__BB7_14:
	not.b32 	%r736, %r5;
	add.s32 	%r966, %r4, %r736;
	mov.b32 	%r732, 550;
	// begin inline asm
	nanosleep.u32 %r732;
	// end inline asm
	mul.wide.s32 	%rd48, %r966, 8;
	add.s64 	%rd49, %rd18, %rd48;
	add.s64 	%rd47, %rd49, 256;
	// begin inline asm
	ld.relaxed.gpu.v2.u32 {%r967, %r961}, [%rd47];
	// end inline asm
	mov.b32 	%r962, 478;
$L__BB7_15:
	setp.eq.s32 	%p117, %r967, 99;
	mov.b32 	%r737, -1;
	vote.sync.any.pred 	%p118, %p117, %r737;
	not.pred 	%p119, %p118;
	@%p119 bra 	$L__BB7_17;
	// begin inline asm
	nanosleep.u32 %r962;
	// end inline asm
	shr.u32 	%r962, %r962, 1;
	// begin inline asm
	ld.relaxed.gpu.v2.u32 {%r967, %r961}, [%rd47];
	// end inline asm
	bra.uni 	$L__BB7_15;
$L__BB7_17:
	setp.eq.s32 	%p120, %r967, 101;
	mov.b32 	%r764, -1;
	vote.sync.ballot.b32 	%r766, %p120, %r764;
	// begin inline asm
	mov.u32 %r739, %lanemask_ge;
	// end inline asm
	and.b32  	%r767, %r766, %r739;
	or.b32  	%r768, %r767, -2147483648;
	add.s32 	%r769, %r768, -1;
	not.b32 	%r770, %r768;
	and.b32  	%r771, %r770, %r769;
	popc.b32 	%r743, %r771;
	mov.b32 	%r742, 1;
	// begin inline asm
	shfl.sync.down.b32 %r740, %r961, %r742, %r743, %r764;
	// end inline asm
	setp.lt.s32 	%p122, %r616, %r743;
	selp.b32 	%r772, %r740, 0, %p122;
	add.s32 	%r746, %r772, %r961;
	mov.b32 	%r747, 2;
	// begin inline asm
	shfl.sync.down.b32 %r745, %r746, %r747, %r743, %r764;
	// end inline asm
	add.s32 	%r50, %r616, 2;
	setp.gt.s32 	%p123, %r50, %r743;
	selp.b32 	%r773, 0, %r745, %p123;
	add.s32 	%r751, %r746, %r773;
	mov.b32 	%r752, 4;
	// begin inline asm
	shfl.sync.down.b32 %r750, %r751, %r752, %r743, %r764;
	// end inline asm
	add.s32 	%r51, %r616, 4;
	setp.gt.s32 	%p124, %r51, %r743;
	selp.b32 	%r774, 0, %r750, %p124;
	add.s32 	%r756, %r751, %r774;
	mov.b32 	%r757, 8;
	// begin inline asm
	shfl.sync.down.b32 %r755, %r756, %r757, %r743, %r764;
	// end inline asm
	add.s32 	%r52, %r616, 8;
	setp.gt.s32 	%p125, %r52, %r743;
	selp.b32 	%r775, 0, %r755, %p125;
	add.s32 	%r761, %r756, %r775;
	mov.b32 	%r762, 16;
	// begin inline asm
	shfl.sync.down.b32 %r760, %r761, %r762, %r743, %r764;
	// end inline asm
	add.s32 	%r53, %r616, 16;
	setp.gt.s32 	%p126, %r53, %r743;
	selp.b32 	%r776, 0, %r760, %p126;
	add.s32 	%r965, %r761, %r776;
	add.s64 	%rd10, %rd18, 256;
	mov.b32 	%r963, 478;
$L__BB7_18:
	setp.ne.s32 	%p127, %r967, 101;
	mov.b32 	%r777, -1;
	vote.sync.all.pred 	%p128, %p127, %r777;
	not.pred 	%p129, %p128;
	@%p129 bra 	$L__BB7_23;
	shr.u32 	%r963, %r963, 1;
	mul.wide.s32 	%rd52, %r966, 8;
	add.s64 	%rd53, %rd10, %rd52;
	add.s64 	%rd51, %rd53, -256;
	// begin inline asm
	ld.relaxed.gpu.v2.u32 {%r967, %r968}, [%rd51];
	// end inline asm
	mov.u32 	%r969, %r963;
$L__BB7_20:
	setp.eq.s32 	%p133, %r967, 99;
	mov.b32 	%r785, -1;
	vote.sync.any.pred 	%p134, %p133, %r785;
	not.pred 	%p135, %p134;
	@%p135 bra 	$L__BB7_22;
	// begin inline asm
	nanosleep.u32 %r969;
	// end inline asm
	shr.u32 	%r969, %r969, 1;
	// begin inline asm
	ld.relaxed.gpu.v2.u32 {%r967, %r968}, [%rd51];
	// end inline asm
	bra.uni 	$L__BB7_20;
$L__BB7_22:
	setp.eq.s32 	%p136, %r967, 101;
	mov.b32 	%r811, -1;
	vote.sync.ballot.b32 	%r812, %p136, %r811;
	and.b32  	%r813, %r812, %r739;
	or.b32  	%r814, %r813, -2147483648;
	add.s32 	%r815, %r814, -1;
	not.b32 	%r816, %r814;
	and.b32  	%r817, %r816, %r815;
	popc.b32 	%r790, %r817;
	mov.b32 	%r789, 1;
	// begin inline asm
	shfl.sync.down.b32 %r787, %r968, %r789, %r790, %r811;
	// end inline asm
	setp.lt.s32 	%p138, %r616, %r790;
	selp.b32 	%r818, %r787, 0, %p138;
	add.s32 	%r793, %r818, %r968;
	mov.b32 	%r794, 2;
	// begin inline asm
	shfl.sync.down.b32 %r792, %r793, %r794, %r790, %r811;
	// end inline asm
	setp.gt.s32 	%p139, %r50, %r790;
	selp.b32 	%r819, 0, %r792, %p139;
	add.s32 	%r798, %r793, %r819;
	mov.b32 	%r799, 4;
	// begin inline asm
	shfl.sync.down.b32 %r797, %r798, %r799, %r790, %r811;
	// end inline asm
	setp.gt.s32 	%p140, %r51, %r790;
	selp.b32 	%r820, 0, %r797, %p140;
	add.s32 	%r803, %r798, %r820;
	mov.b32 	%r804, 8;
	// begin inline asm
	shfl.sync.down.b32 %r802, %r803, %r804, %r790, %r811;
	// end inline asm
	setp.gt.s32 	%p141, %r52, %r790;
	selp.b32 	%r821, 0, %r802, %p141;
	add.s32 	%r808, %r803, %r821;
	mov.b32 	%r809, 16;
	// begin inline asm
	shfl.sync.down.b32 %r807, %r808, %r809, %r790, %r811;
	// end inline asm
	setp.gt.s32 	%p142, %r53, %r790;
	selp.b32 	%r822, 0, %r807, %p142;
	add.s32 	%r823, %r822, %r965;
	add.s32 	%r965, %r823, %r808;
	add.s32 	%r966, %r966, -32;
	bra.uni 	$L__BB7_18;
$L__BB7_23:
	@%p116 bra 	$L__BB7_25;
	add.s32 	%r780, %r965, %r35;
	add.s64 	%rd50, %rd8, 256;
	mov.b32 	%r779, 101;
	// begin inline asm
	st.relaxed.gpu.v2.u32 [%rd50], {%r779, %r780};
	// end inline asm
	st.shared.u32 	[_ZZN3cub18CUB_300001_SM_10006detail4scan16DeviceScanKernelINS2_10policy_hubIiiimN4cuda3std3__44plusIvEEE10Policy1000EN6thrust24THRUST_300001_SM_1000_NS6detail15normal_iteratorINSD_10device_ptrIiEEEESI_NS0_13ScanTileStateIiLb1EEES9_NS1_10InputValueIiPiEEmiLb0EiEEvT0_T1_T2_iT3_T4_T5_E12temp_storage+4], %r965;
	st.shared.u32 	[_ZZN3cub18CUB_300001_SM_10006detail4scan16DeviceScanKernelINS2_10policy_hubIiiimN4cuda3std3__44plusIvEEE10Policy1000EN6thrust24THRUST_300001_SM_1000_NS6detail15normal_iteratorINSD_10device_ptrIiEEEESI_NS0_13ScanTileStateIiLb1EEES9_NS1_10InputValueIiPiEEmiLb0EiEEvT0_T1_T2_iT3_T4_T5_E12temp_storage+8], %r780;
$L__BB7_25:
	setp.ne.s32 	%p131, %r616, 0;
	mov.u32 	%r970, %r37;
	@%p131 bra 	$L__BB7_27;
	st.shared.u32 	[_ZZN3cub18CUB_300001_SM_10006detail4scan16DeviceScanKernelINS2_10policy_hubIiiimN4cuda3std3__44plusIvEEE10Policy1000EN6thrust24THRUST_300001_SM_1000_NS6detail15normal_iteratorINSD_10device_ptrIiEEEESI_NS0_13ScanTileStateIiLb1EEES9_NS1_10InputValueIiPiEEmiLb0EiEEvT0_T1_T2_iT3_T4_T5_E12temp_storage+84], %r965;
	mov.u32 	%r970, %r965;
$L__BB7_27:
	bar.sync 	0;
	setp.eq.s32 	%p132, %r5, 0;
	ld.shared.u32 	%r781, [_ZZN3cub18CUB_300001_SM_10006detail4scan16DeviceScanKernelINS2_10policy_hubIiiimN4cuda3std3__44plusIvEEE10Policy1000EN6thrust24THRUST_300001_SM_1000_NS6detail15normal_iteratorINSD_10device_ptrIiEEEESI_NS0_13ScanTileStateIiLb1EEES9_NS1_10InputValueIiPiEEmiLb0EiEEvT0_T1_T2_iT3_T4_T5_E12temp_storage+84];
	selp.b32 	%r782, 0, %r781, %p132;
	add.s32 	%r971, %r782, %r970;
$L__BB7_28:
	add.s32 	%r922, %r971, %r10;
	add.s32 	%r923, %r11, %r922;
	add.s32 	%r924, %r12, %r923;
	add.s32 	%r925, %r13, %r924;
	add.s32 	%r926, %r14, %r925;
	add.s32 	%r927, %r15, %r926;
	add.s32 	%r928, %r16, %r927;
	add.s32 	%r929, %r17, %r928;
	add.s32 	%r930, %r18, %r929;
	add.s32 	%r931, %r19, %r930;
	add.s32 	%r932, %r20, %r931;
	add.s32 	%r933, %r21, %r932;
	add.s32 	%r934, %r22, %r933;
	add.s32 	%r935, %r23, %r934;
	add.s32 	%r936, %r24, %r935;
	add.s32 	%r937, %r25, %r936;
	add.s32 	%r938, %r26, %r937;
	add.s32 	%r939, %r27, %r938;
	bar.sync 	0;
	st.shared.u32 	[%r9], %r971;
	st.shared.u32 	[%r9+4], %r922;
	st.shared.u32 	[%r9+8], %r923;
	st.shared.u32 	[%r9+12], %r924;
	st.shared.u32 	[%r9+16], %r925;
	st.shared.u32 	[%r9+20], %r926;
	st.shared.u32 	[%r9+24], %r927;
	st.shared.u32 	[%r9+28], %r928;
	st.shared.u32 	[%r9+32], %r929;
	st.shared.u32 	[%r9+36], %r930;
	st.shared.u32 	[%r9+40], %r931;
	st.shared.u32 	[%r9+44], %r932;
	st.shared.u32 	[%r9+48], %r933;
	st.shared.u32 	[%r9+52], %r934;
	st.shared.u32 	[%r9+56], %r935;
	st.shared.u32 	[%r9+60], %r936;
	st.shared.u32 	[%r9+64], %r937;
	st.shared.u32 	[%r9+68], %r938;
	st.shared.u32 	[%r9+72], %r939;
	bar.warp.sync 	-1;
	ld.shared.u32 	%r940, [%r8];
	ld.shared.u32 	%r941, [%r8+128];
	ld.shared.u32 	%r942, [%r8+256];
	ld.shared.u32 	%r943, [%r8+384];
	ld.shared.u32 	%r944, [%r8+512];
	ld.shared.u32 	%r945, [%r8+640];
	ld.shared.u32 	%r946, [%r8+768];
	ld.shared.u32 	%r947, [%r8+896];
	ld.shared.u32 	%r948, [%r8+1024];
	ld.shared.u32 	%r949, [%r8+1152];
	ld.shared.u32 	%r950, [%r8+1280];
	ld.shared.u32 	%r951, [%r8+1408];
	ld.shared.u32 	%r952, [%r8+1536];
	ld.shared.u32 	%r953, [%r8+1664];
	ld.shared.u32 	%r954, [%r8+1792];
	ld.shared.u32 	%r955, [%r8+1920];
	ld.shared.u32 	%r956, [%r8+2048];
	ld.shared.u32 	%r957, [%r8+2176];
	ld.shared.u32 	%r958, [%r8+2304];
	add.s64 	%rd58, %rd4, %rd43;
	st.global.u32 	[%rd58], %r940;
	st.global.u32 	[%rd58+128], %r941;
	st.global.u32 	[%rd58+256], %r942;
	st.global.u32 	[%rd58+384], %r943;
	st.global.u32 	[%rd58+512], %r944;
	st.global.u32 	[%rd58+640], %r945;
	st.global.u32 	[%rd58+768], %r946;
	st.global.u32 	[%rd58+896], %r947;
	st.global.u32 	[%rd58+1024], %r948;
	st.global.u32 	[%rd58+1152], %r949;
	st.global.u32 	[%rd58+1280], %r950;
	st.global.u32 	[%rd58+1408], %r951;
	st.global.u32 	[%rd58+1536], %r952;
	st.global.u32 	[%rd58+1664], %r953;
	st.global.u32 	[%rd58+1792], %r954;
	st.global.u32 	[%rd58+1920], %r955;
	st.global.u32 	[%rd58+2048], %r956;
	st.global.u32 	[%rd58+2176], %r957;
	st.global.u32 	[%rd58+2304], %r958;
	bra.uni 	$L__BB7_131;
$L__BB7_29:
	setp.eq.s64 	%p3, %rd6, 0;
	@%p3 bra 	$L__BB7_131;
	cvt.u32.u64 	%r75, %rd6;
	shl.b64 	%rd21, %rd5, 2;
	add.s64 	%rd22, %rd3, %rd21;
	mov.u32 	%r76, %tid.x;
	ld.global.u32 	%r990, [%rd22];
	and.b32  	%r209, %r76, 31;
	and.b32  	%r210, %r76, 992;
	mul.lo.s32 	%r211, %r210, 19;
	or.b32  	%r78, %r211, %r209;
	setp.ge.u32 	%p4, %r78, %r75;
	shl.b32 	%r212, %r78, 2;
	cvt.u64.u32 	%rd23, %r212;
	add.s64 	%rd12, %rd22, %rd23;
	mov.u32 	%r972, %r990;
	@%p4 bra 	$L__BB7_32;
	ld.global.u32 	%r972, [%rd12];
$L__BB7_32:
	add.s32 	%r213, %r78, 32;
	setp.ge.u32 	%p5, %r213, %r75;
	mov.u32 	%r973, %r990;
	@%p5 bra 	$L__BB7_34;
	ld.global.u32 	%r973, [%rd12+128];
$L__BB7_34:
	add.s32 	%r214, %r78, 64;
	setp.ge.u32 	%p6, %r214, %r75;
	mov.u32 	%r974, %r990;
	@%p6 bra 	$L__BB7_36;
	ld.global.u32 	%r974, [%rd12+256];
$L__BB7_36:
	add.s32 	%r215, %r78, 96;
	setp.ge.u32 	%p7, %r215, %r75;
	mov.u32 	%r975, %r990;
	@%p7 bra 	$L__BB7_38;
	ld.global.u32 	%r975, [%rd12+384];
$L__BB7_38:
	add.s32 	%r216, %r78, 128;
	setp.ge.u32 	%p8, %r216, %r75;
	mov.u32 	%r976, %r990;
	@%p8 bra 	$L__BB7_40;
	ld.global.u32 	%r976, [%rd12+512];
$L__BB7_40:
	add.s32 	%r217, %r78, 160;
	setp.ge.u32 	%p9, %r217, %r75;
	mov.u32 	%r977, %r990;
	@%p9 bra 	$L__BB7_42;
	ld.global.u32 	%r977, [%rd12+640];
$L__BB7_42:
	add.s32 	%r218, %r78, 192;
	setp.ge.u32 	%p10, %r218, %r75;
	mov.u32 	%r978, %r990;
	@%p10 bra 	$L__BB7_44;
	ld.global.u32 	%r978, [%rd12+768];
$L__BB7_44:
	add.s32 	%r219, %r78, 224;
	setp.ge.u32 	%p11, %r219, %r75;
	mov.u32 	%r979, %r990;
	@%p11 bra 	$L__BB7_46;
	ld.global.u32 	%r979, [%rd12+896];
$L__BB7_46:
	add.s32 	%r95, %r78, 256;
	setp.ge.u32 	%p12, %r95, %r75;
	mov.u32 	%r980, %r990;
	@%p12 bra 	$L__BB7_48;
	ld.global.u32 	%r980, [%rd12+1024];
$L__BB7_48:
	add.s32 	%r98, %r78, 288;
	setp.ge.u32 	%p13, %r98, %r75;
	mov.u32 	%r981, %r990;
	@%p13 bra 	$L__BB7_50;
	ld.global.u32 	%r981, [%rd12+1152];
$L__BB7_50:
	add.s32 	%r220, %r78, 320;
	setp.ge.u32 	%p14, %r220, %r75;
	mov.u32 	%r982, %r990;
	@%p14 bra 	$L__BB7_52;
	ld.global.u32 	%r982, [%rd12+1280];
$L__BB7_52:
	add.s32 	%r221, %r78, 352;
	setp.ge.u32 	%p15, %r221, %r75;
	mov.u32 	%r983, %r990;
	@%p15 bra 	$L__BB7_54;
	ld.global.u32 	%r983, [%rd12+1408];
$L__BB7_54:
	add.s32 	%r222, %r78, 384;
	setp.ge.u32 	%p16, %r222, %r75;
	mov.u32 	%r984, %r990;
	@%p16 bra 	$L__BB7_56;
	ld.global.u32 	%r984, [%rd12+1536];
$L__BB7_56:
	add.s32 	%r223, %r78, 416;
	setp.ge.u32 	%p17, %r223, %r75;
	mov.u32 	%r985, %r990;
	@%p17 bra 	$L__BB7_58;
	ld.global.u32 	%r985, [%rd12+1664];
$L__BB7_58:
	add.s32 	%r224, %r78, 448;
	setp.ge.u32 	%p18, %r224, %r75;
	mov.u32 	%r986, %r990;
	@%p18 bra 	$L__BB7_60;
	ld.global.u32 	%r986, [%rd12+1792];
$L__BB7_60:
	add.s32 	%r225, %r78, 480;
	setp.ge.u32 	%p19, %r225, %r75;
	mov.u32 	%r987, %r990;
	@%p19 bra 	$L__BB7_62;
	ld.global.u32 	%r987, [%rd12+1920];
$L__BB7_62:
	add.s32 	%r226, %r78, 512;
	setp.ge.u32 	%p20, %r226, %r75;
	mov.u32 	%r988, %r990;
	@%p20 bra 	$L__BB7_64;
	ld.global.u32 	%r988, [%rd12+2048];
$L__BB7_64:
	add.s32 	%r115, %r78, 544;
	setp.ge.u32 	%p21, %r115, %r75;
	mov.u32 	%r989, %r990;
	@%p21 bra 	$L__BB7_66;
	ld.global.u32 	%r989, [%rd12+2176];
$L__BB7_66:
	add.s32 	%r118, %r78, 576;
	setp.ge.u32 	%p22, %r118, %r75;
	@%p22 bra 	$L__BB7_68;
	ld.global.u32 	%r990, [%rd12+2304];
$L__BB7_68:
	// begin inline asm
	mov.u32 %r227, %laneid;
	// end inline asm
	shr.u32 	%r122, %r76, 5;
	mad.lo.s32 	%r228, %r122, 608, %r227;
	shl.b32 	%r229, %r228, 2;
	mov.u32 	%r230, _ZZN3cub18CUB_300001_SM_10006detail4scan16DeviceScanKernelINS2_10policy_hubIiiimN4cuda3std3__44plusIvEEE10Policy1000EN6thrust24THRUST_300001_SM_1000_NS6detail15normal_iteratorINSD_10device_ptrIiEEEESI_NS0_13ScanTileStateIiLb1EEES9_NS1_10InputValueIiPiEEmiLb0EiEEvT0_T1_T2_iT3_T4_T5_E12temp_storage;
	add.s32 	%r123, %r230, %r229;
	st.shared.u32 	[%r123], %r972;
	st.shared.u32 	[%r123+128], %r973;
	st.shared.u32 	[%r123+256], %r974;
	st.shared.u32 	[%r123+384], %r975;
	st.shared.u32 	[%r123+512], %r976;
	st.shared.u32 	[%r123+640], %r977;
	st.shared.u32 	[%r123+768], %r978;
	st.shared.u32 	[%r123+896], %r979;
	st.shared.u32 	[%r123+1024], %r980;
	st.shared.u32 	[%r123+1152], %r981;
	st.shared.u32 	[%r123+1280], %r982;
	st.shared.u32 	[%r123+1408], %r983;
	st.shared.u32 	[%r123+1536], %r984;
	st.shared.u32 	[%r123+1664], %r985;
	st.shared.u32 	[%r123+1792], %r986;
	st.shared.u32 	[%r123+1920], %r987;
	st.shared.u32 	[%r123+2048], %r988;
	st.shared.u32 	[%r123+2176], %r989;
	st.shared.u32 	[%r123+2304], %r990;
	bar.warp.sync 	-1;
	mad.lo.s32 	%r124, %r227, 72, %r123;
	ld.shared.u32 	%r125, [%r124];
	ld.shared.u32 	%r126, [%r124+4];
	ld.shared.u32 	%r127, [%r124+8];
	ld.shared.u32 	%r128, [%r124+12];
	ld.shared.u32 	%r129, [%r124+16];
	ld.shared.u32 	%r130, [%r124+20];
	ld.shared.u32 	%r131, [%r124+24];
	ld.shared.u32 	%r132, [%r124+28];
	ld.shared.u32 	%r133, [%r124+32];
	ld.shared.u32 	%r134, [%r124+36];
	ld.shared.u32 	%r135, [%r124+40];
	ld.shared.u32 	%r136, [%r124+44];
	ld.shared.u32 	%r137, [%r124+48];
	ld.shared.u32 	%r138, [%r124+52];
	ld.shared.u32 	%r139, [%r124+56];
	ld.shared.u32 	%r140, [%r124+60];
	ld.shared.u32 	%r141, [%r124+64];
	ld.shared.u32 	%r142, [%r124+68];
	ld.shared.u32 	%r143, [%r124+72];
	bar.sync 	0;
	setp.ne.s32 	%p23, %r4, 0;
	@%p23 bra 	$L__BB7_72;
	add.s32 	%r456, %r126, %r125;
	add.s32 	%r457, %r127, %r456;
	add.s32 	%r458, %r128, %r457;
	add.s32 	%r459, %r129, %r458;
	add.s32 	%r460, %r130, %r459;
	add.s32 	%r461, %r131, %r460;
	add.s32 	%r462, %r132, %r461;
	add.s32 	%r463, %r133, %r462;
	add.s32 	%r464, %r134, %r463;
	add.s32 	%r465, %r135, %r464;
	add.s32 	%r466, %r136, %r465;
	add.s32 	%r467, %r137, %r466;
	add.s32 	%r468, %r138, %r467;
	add.s32 	%r469, %r139, %r468;
	add.s32 	%r470, %r140, %r469;
	add.s32 	%r471, %r141, %r470;
	add.s32 	%r472, %r142, %r471;
	add.s32 	%r430, %r143, %r472;
	mov.b32 	%r428, 1;
	mov.b32 	%r453, 0;
	mov.b32 	%r455, -1;
	// begin inline asm
	{  .reg .s32 r0;  .reg .pred p;  shfl.sync.up.b32 r0|p, %r430, %r428, %r453, %r455;  @p add.s32 r0, r0, %r430;  mov.s32 %r426, r0;}
	// end inline asm
	mov.b32 	%r434, 2;
	// begin inline asm
	{  .reg .s32 r0;  .reg .pred p;  shfl.sync.up.b32 r0|p, %r426, %r434, %r453, %r455;  @p add.s32 r0, r0, %r426;  mov.s32 %r432, r0;}
	// end inline asm
	mov.b32 	%r440, 4;
	// begin inline asm
	{  .reg .s32 r0;  .reg .pred p;  shfl.sync.up.b32 r0|p, %r432, %r440, %r453, %r455;  @p add.s32 r0, r0, %r432;  mov.s32 %r438, r0;}
	// end inline asm
	mov.b32 	%r446, 8;
	// begin inline asm
	{  .reg .s32 r0;  .reg .pred p;  shfl.sync.up.b32 r0|p, %r438, %r446, %r453, %r455;  @p add.s32 r0, r0, %r438;  mov.s32 %r444, r0;}
	// end inline asm
	mov.b32 	%r452, 16;
	// begin inline asm
	{  .reg .s32 r0;  .reg .pred p;  shfl.sync.up.b32 r0|p, %r444, %r452, %r453, %r455;  @p add.s32 r0, r0, %r444;  mov.s32 %r450, r0;}
	// end inline asm
	setp.ne.s32 	%p66, %r227, 31;
	@%p66 bra 	$L__BB7_71;
	shl.b32 	%r473, %r122, 2;
	mov.u32 	%r474, _ZZN3cub18CUB_300001_SM_10006detail4scan16DeviceScanKernelINS2_10policy_hubIiiimN4cuda3std3__44plusIvEEE10Policy1000EN6thrust24THRUST_300001_SM_1000_NS6detail15normal_iteratorINSD_10device_ptrIiEEEESI_NS0_13ScanTileStateIiLb1EEES9_NS1_10InputValueIiPiEEmiLb0EiEEvT0_T1_T2_iT3_T4_T5_E12temp_storage;
	add.s32 	%r475, %r474, %r473;
	st.shared.u32 	[%r475+16], %r450;
$L__BB7_71:
	bar.sync 	0;
	ld.shared.v4.u32 	{%r476, %r477, %r478, %r479}, [_ZZN3cub18CUB_300001_SM_10006detail4scan16DeviceScanKernelINS2_10policy_hubIiiimN4cuda3std3__44plusIvEEE10Policy1000EN6thrust24THRUST_300001_SM_1000_NS6detail15normal_iteratorINSD_10device_ptrIiEEEESI_NS0_13ScanTileStateIiLb1EEES9_NS1_10InputValueIiPiEEmiLb0EiEEvT0_T1_T2_iT3_T4_T5_E12temp_storage+16];
	add.s32 	%r480, %r477, %r476;
	setp.eq.s32 	%p67, %r122, 2;
	selp.b32 	%r481, %r480, %r476, %p67;
	add.s32 	%r482, %r480, %r478;
	setp.eq.s32 	%p68, %r122, 3;
	selp.b32 	%r483, %r482, %r481, %p68;
	add.s32 	%r484, %r482, %r479;
	setp.eq.s32 	%p69, %r122, 4;
	selp.b32 	%r485, %r484, %r483, %p69;
	ld.shared.v4.u32 	{%r486, %r487, %r488, %r489}, [_ZZN3cub18CUB_300001_SM_10006detail4scan16DeviceScanKernelINS2_10policy_hubIiiimN4cuda3std3__44plusIvEEE10Policy1000EN6thrust24THRUST_300001_SM_1000_NS6detail15normal_iteratorINSD_10device_ptrIiEEEESI_NS0_13ScanTileStateIiLb1EEES9_NS1_10InputValueIiPiEEmiLb0EiEEvT0_T1_T2_iT3_T4_T5_E12temp_storage+32];
	add.s32 	%r490, %r484, %r486;
	setp.eq.s32 	%p70, %r122, 5;
	selp.b32 	%r491, %r490, %r485, %p70;
	add.s32 	%r492, %r490, %r487;
	setp.eq.s32 	%p71, %r122, 6;
	selp.b32 	%r493, %r492, %r491, %p71;
	add.s32 	%r494, %r492, %r488;
	setp.eq.s32 	%p72, %r122, 7;
	selp.b32 	%r495, %r494, %r493, %p72;
	add.s32 	%r496, %r494, %r489;
	setp.eq.s32 	%p73, %r122, 8;
	selp.b32 	%r497, %r496, %r495, %p73;
	ld.shared.v4.u32 	{%r498, %r499, %r500, %r501}, [_ZZN3cub18CUB_300001_SM_10006detail4scan16DeviceScanKernelINS2_10policy_hubIiiimN4cuda3std3__44plusIvEEE10Policy1000EN6thrust24THRUST_300001_SM_1000_NS6detail15normal_iteratorINSD_10device_ptrIiEEEESI_NS0_13ScanTileStateIiLb1EEES9_NS1_10InputValueIiPiEEmiLb0EiEEvT0_T1_T2_iT3_T4_T5_E12temp_storage+48];
	add.s32 	%r502, %r496, %r498;
	setp.eq.s32 	%p74, %r122, 9;
	selp.b32 	%r503, %r502, %r497, %p74;
	add.s32 	%r504, %r502, %r499;
	setp.eq.s32 	%p75, %r122, 10;
	selp.b32 	%r505, %r504, %r503, %p75;
	add.s32 	%r506, %r504, %r500;
	setp.eq.s32 	%p76, %r122, 11;
	selp.b32 	%r507, %r506, %r505, %p76;
	add.s32 	%r508, %r506, %r501;
	setp.eq.s32 	%p77, %r122, 12;
	selp.b32 	%r509, %r508, %r507, %p77;
	setp.lt.u32 	%p78, %r76, 32;
	selp.b32 	%r510, 0, %r509, %p78;
	setp.eq.s32 	%p79, %r227, 0;
	sub.s32 	%r511, %r450, %r430;
	selp.b32 	%r512, 0, %r511, %p79;
	add.s32 	%r513, %r512, %r959;
	add.s32 	%r1002, %r513, %r510;
	bra.uni 	$L__BB7_91;
$L__BB7_72:
	add.s32 	%r261, %r126, %r125;
	add.s32 	%r262, %r127, %r261;
	add.s32 	%r263, %r128, %r262;
	add.s32 	%r264, %r129, %r263;
	add.s32 	%r265, %r130, %r264;
	add.s32 	%r266, %r131, %r265;
	add.s32 	%r267, %r132, %r266;
	add.s32 	%r268, %r133, %r267;
	add.s32 	%r269, %r134, %r268;
	add.s32 	%r270, %r135, %r269;
	add.s32 	%r271, %r136, %r270;
	add.s32 	%r272, %r137, %r271;
	add.s32 	%r273, %r138, %r272;
	add.s32 	%r274, %r139, %r273;
	add.s32 	%r275, %r140, %r274;
	add.s32 	%r276, %r141, %r275;
	add.s32 	%r277, %r142, %r276;
	add.s32 	%r235, %r143, %r277;
	mov.b32 	%r233, 1;
	mov.b32 	%r258, 0;
	mov.b32 	%r260, -1;
	// begin inline asm
	{  .reg .s32 r0;  .reg .pred p;  shfl.sync.up.b32 r0|p, %r235, %r233, %r258, %r260;  @p add.s32 r0, r0, %r235;  mov.s32 %r231, r0;}
	// end inline asm
	mov.b32 	%r239, 2;
	// begin inline asm
	{  .reg .s32 r0;  .reg .pred p;  shfl.sync.up.b32 r0|p, %r231, %r239, %r258, %r260;  @p add.s32 r0, r0, %r231;  mov.s32 %r237, r0;}
	// end inline asm
	mov.b32 	%r245, 4;
	// begin inline asm
	{  .reg .s32 r0;  .reg .pred p;  shfl.sync.up.b32 r0|p, %r237, %r245, %r258, %r260;  @p add.s32 r0, r0, %r237;  mov.s32 %r243, r0;}
	// end inline asm
	mov.b32 	%r251, 8;
	// begin inline asm
	{  .reg .s32 r0;  .reg .pred p;  shfl.sync.up.b32 r0|p, %r243, %r251, %r258, %r260;  @p add.s32 r0, r0, %r243;  mov.s32 %r249, r0;}
	// end inline asm
	mov.b32 	%r257, 16;
	// begin inline asm
	{  .reg .s32 r0;  .reg .pred p;  shfl.sync.up.b32 r0|p, %r249, %r257, %r258, %r260;  @p add.s32 r0, r0, %r249;  mov.s32 %r255, r0;}
	// end inline asm
	setp.ne.s32 	%p24, %r227, 31;
	@%p24 bra 	$L__BB7_74;
	shl.b32 	%r278, %r122, 2;
	mov.u32 	%r279, _ZZN3cub18CUB_300001_SM_10006detail4scan16DeviceScanKernelINS2_10policy_hubIiiimN4cuda3std3__44plusIvEEE10Policy1000EN6thrust24THRUST_300001_SM_1000_NS6detail15normal_iteratorINSD_10device_ptrIiEEEESI_NS0_13ScanTileStateIiLb1EEES9_NS1_10InputValueIiPiEEmiLb0EiEEvT0_T1_T2_iT3_T4_T5_E12temp_storage;
	add.s32 	%r280, %r279, %r278;
	st.shared.u32 	[%r280+16], %r255;
$L__BB7_74:
	sub.s32 	%r281, %r255, %r235;
	bar.sync 	0;
	ld.shared.v4.u32 	{%r282, %r283, %r284, %r285}, [_ZZN3cub18CUB_300001_SM_10006detail4scan16DeviceScanKernelINS2_10policy_hubIiiimN4cuda3std3__44plusIvEEE10Policy1000EN6thrust24THRUST_300001_SM_1000_NS6detail15normal_iteratorINSD_10device_ptrIiEEEESI_NS0_13ScanTileStateIiLb1EEES9_NS1_10InputValueIiPiEEmiLb0EiEEvT0_T1_T2_iT3_T4_T5_E12temp_storage+16];
	add.s32 	%r286, %r283, %r282;
	setp.eq.s32 	%p25, %r122, 2;
	selp.b32 	%r287, %r286, %r282, %p25;
	add.s32 	%r288, %r286, %r284;
	setp.eq.s32 	%p26, %r122, 3;
	selp.b32 	%r289, %r288, %r287, %p26;
	add.s32 	%r290, %r288, %r285;
	setp.eq.s32 	%p27, %r122, 4;
	selp.b32 	%r291, %r290, %r289, %p27;
	ld.shared.v4.u32 	{%r292, %r293, %r294, %r295}, [_ZZN3cub18CUB_300001_SM_10006detail4scan16DeviceScanKernelINS2_10policy_hubIiiimN4cuda3std3__44plusIvEEE10Policy1000EN6thrust24THRUST_300001_SM_1000_NS6detail15normal_iteratorINSD_10device_ptrIiEEEESI_NS0_13ScanTileStateIiLb1EEES9_NS1_10InputValueIiPiEEmiLb0EiEEvT0_T1_T2_iT3_T4_T5_E12temp_storage+32];
	add.s32 	%r296, %r290, %r292;
	setp.eq.s32 	%p28, %r122, 5;
	selp.b32 	%r297, %r296, %r291, %p28;
	add.s32 	%r298, %r296, %r293;
	setp.eq.s32 	%p29, %r122, 6;
	selp.b32 	%r299, %r298, %r297, %p29;
	add.s32 	%r300, %r298, %r294;
	setp.eq.s32 	%p30, %r122, 7;
	selp.b32 	%r301, %r300, %r299, %p30;
	add.s32 	%r302, %r300, %r295;
	setp.eq.s32 	%p31, %r122, 8;
	selp.b32 	%r303, %r302, %r301, %p31;
	ld.shared.v4.u32 	{%r304, %r305, %r306, %r307}, [_ZZN3cub18CUB_300001_SM_10006detail4scan16DeviceScanKernelINS2_10policy_hubIiiimN4cuda3std3__44plusIvEEE10Policy1000EN6thrust24THRUST_300001_SM_1000_NS6detail15normal_iteratorINSD_10device_ptrIiEEEESI_NS0_13ScanTileStateIiLb1EEES9_NS1_10InputValueIiPiEEmiLb0EiEEvT0_T1_T2_iT3_T4_T5_E12temp_storage+48];
	add.s32 	%r308, %r302, %r304;
	setp.eq.s32 	%p32, %r122, 9;
	selp.b32 	%r309, %r308, %r303, %p32;
	add.s32 	%r310, %r308, %r305;
	setp.eq.s32 	%p33, %r122, 10;
	selp.b32 	%r311, %r310, %r309, %p33;
	add.s32 	%r312, %r310, %r306;
	setp.eq.s32 	%p34, %r122, 11;
	selp.b32 	%r313, %r312, %r311, %p34;
	add.s32 	%r314, %r312, %r307;
	setp.eq.s32 	%p35, %r122, 12;
	selp.b32 	%r315, %r314, %r313, %p35;
	ld.shared.u32 	%r316, [_ZZN3cub18CUB_300001_SM_10006detail4scan16DeviceScanKernelINS2_10policy_hubIiiimN4cuda3std3__44plusIvEEE10Policy1000EN6thrust24THRUST_300001_SM_1000_NS6detail15normal_iteratorINSD_10device_ptrIiEEEESI_NS0_13ScanTileStateIiLb1EEES9_NS1_10InputValueIiPiEEmiLb0EiEEvT0_T1_T2_iT3_T4_T5_E12temp_storage+64];
	add.s32 	%r149, %r314, %r316;
	setp.gt.u32 	%p36, %r76, 31;
	setp.lt.u32 	%p37, %r76, 32;
	setp.eq.s32 	%p38, %r227, 0;
	selp.b32 	%r317, 0, %r281, %p38;
	add.s32 	%r1001, %r315, %r317;
	selp.b32 	%r151, %r281, %r1001, %p37;
	@%p36 bra 	$L__BB7_90;
	setp.ne.s32 	%p39, %r76, 0;
	mul.wide.s32 	%rd24, %r4, 8;
	add.s64 	%rd13, %rd18, %rd24;
	@%p39 bra 	$L__BB7_77;
	st.shared.u32 	[_ZZN3cub18CUB_300001_SM_10006detail4scan16DeviceScanKernelINS2_10policy_hubIiiimN4cuda3std3__44plusIvEEE10Policy1000EN6thrust24THRUST_300001_SM_1000_NS6detail15normal_iteratorINSD_10device_ptrIiEEEESI_NS0_13ScanTileStateIiLb1EEES9_NS1_10InputValueIiPiEEmiLb0EiEEvT0_T1_T2_iT3_T4_T5_E12temp_storage+12], %r149;
	add.s64 	%rd25, %rd13, 256;
	mov.b32 	%r318, 100;
	// begin inline asm
	st.relaxed.gpu.v2.u32 [%rd25], {%r318, %r149};
	// end inline asm
$L__BB7_77:
	not.b32 	%r324, %r76;
	add.s32 	%r997, %r4, %r324;
	mov.b32 	%r320, 550;
	// begin inline asm
	nanosleep.u32 %r320;
	// end inline asm
	mul.wide.s32 	%rd27, %r997, 8;
	add.s64 	%rd28, %rd18, %rd27;
	add.s64 	%rd26, %rd28, 256;
	// begin inline asm
	ld.relaxed.gpu.v2.u32 {%r998, %r992}, [%rd26];
	// end inline asm
	mov.b32 	%r993, 478;
$L__BB7_78:
	setp.eq.s32 	%p40, %r998, 99;
	mov.b32 	%r325, -1;
	vote.sync.any.pred 	%p41, %p40, %r325;
	not.pred 	%p42, %p41;
	@%p42 bra 	$L__BB7_80;
	// begin inline asm
	nanosleep.u32 %r993;
	// end inline asm
	shr.u32 	%r993, %r993, 1;
	// begin inline asm
	ld.relaxed.gpu.v2.u32 {%r998, %r992}, [%rd26];
	// end inline asm
	bra.uni 	$L__BB7_78;
$L__BB7_80:
	setp.eq.s32 	%p43, %r998, 101;
	mov.b32 	%r352, -1;
	vote.sync.ballot.b32 	%r354, %p43, %r352;
	// begin inline asm
	mov.u32 %r327, %lanemask_ge;
	// end inline asm
	and.b32  	%r355, %r354, %r327;
	or.b32  	%r356, %r355, -2147483648;
	add.s32 	%r357, %r356, -1;
	not.b32 	%r358, %r356;
	and.b32  	%r359, %r358, %r357;
	popc.b32 	%r331, %r359;
	mov.b32 	%r330, 1;
	// begin inline asm
	shfl.sync.down.b32 %r328, %r992, %r330, %r331, %r352;
	// end inline asm
	setp.lt.s32 	%p45, %r227, %r331;
	selp.b32 	%r360, %r328, 0, %p45;
	add.s32 	%r334, %r360, %r992;
	mov.b32 	%r335, 2;
	// begin inline asm
	shfl.sync.down.b32 %r333, %r334, %r335, %r331, %r352;
	// end inline asm
	add.s32 	%r361, %r227, 2;
	setp.gt.s32 	%p46, %r361, %r331;
	selp.b32 	%r362, 0, %r333, %p46;
	add.s32 	%r339, %r334, %r362;
	mov.b32 	%r340, 4;
	// begin inline asm
	shfl.sync.down.b32 %r338, %r339, %r340, %r331, %r352;
	// end inline asm
	add.s32 	%r363, %r227, 4;
	setp.gt.s32 	%p47, %r363, %r331;
	selp.b32 	%r364, 0, %r338, %p47;
	add.s32 	%r344, %r339, %r364;
	mov.b32 	%r345, 8;
	// begin inline asm
	shfl.sync.down.b32 %r343, %r344, %r345, %r331, %r352;
	// end inline asm
	add.s32 	%r365, %r227, 8;
	setp.gt.s32 	%p48, %r365, %r331;
	selp.b32 	%r366, 0, %r343, %p48;
	add.s32 	%r349, %r344, %r366;
	mov.b32 	%r350, 16;
	// begin inline asm
	shfl.sync.down.b32 %r348, %r349, %r350, %r331, %r352;
	// end inline asm
	add.s32 	%r367, %r227, 16;
	setp.gt.s32 	%p49, %r367, %r331;
	selp.b32 	%r368, 0, %r348, %p49;
	add.s32 	%r994, %r349, %r368;
	add.s64 	%rd14, %rd18, 256;
	mov.b32 	%r995, 478;
$L__BB7_81:
	setp.ne.s32 	%p50, %r998, 101;
	mov.b32 	%r369, -1;
	vote.sync.all.pred 	%p51, %p50, %r369;
	not.pred 	%p52, %p51;
	@%p52 bra 	$L__BB7_86;
	shr.u32 	%r995, %r995, 1;
	mul.wide.s32 	%rd31, %r997, 8;
	add.s64 	%rd32, %rd14, %rd31;
	add.s64 	%rd30, %rd32, -256;
	// begin inline asm
	ld.relaxed.gpu.v2.u32 {%r998, %r999}, [%rd30];
	// end inline asm
	mov.u32 	%r1000, %r995;
$L__BB7_83:
	setp.eq.s32 	%p56, %r998, 99;
	mov.b32 	%r377, -1;
	vote.sync.any.pred 	%p57, %p56, %r377;
	not.pred 	%p58, %p57;
	@%p58 bra 	$L__BB7_85;
	// begin inline asm
	nanosleep.u32 %r1000;
	// end inline asm
	shr.u32 	%r1000, %r1000, 1;
	// begin inline asm
	ld.relaxed.gpu.v2.u32 {%r998, %r999}, [%rd30];
	// end inline asm
	bra.uni 	$L__BB7_83;
$L__BB7_85:
	setp.eq.s32 	%p59, %r998, 101;
	mov.b32 	%r403, -1;
	vote.sync.ballot.b32 	%r404, %p59, %r403;
	and.b32  	%r405, %r404, %r327;
	or.b32  	%r406, %r405, -2147483648;
	add.s32 	%r407, %r406, -1;
	not.b32 	%r408, %r406;
	and.b32  	%r409, %r408, %r407;
	popc.b32 	%r382, %r409;
	mov.b32 	%r381, 1;
	// begin inline asm
	shfl.sync.down.b32 %r379, %r999, %r381, %r382, %r403;
	// end inline asm
	setp.lt.s32 	%p61, %r227, %r382;
	selp.b32 	%r410, %r379, 0, %p61;
	add.s32 	%r385, %r410, %r999;
	mov.b32 	%r386, 2;
	// begin inline asm
	shfl.sync.down.b32 %r384, %r385, %r386, %r382, %r403;
	// end inline asm
	add.s32 	%r411, %r227, 2;
	setp.gt.s32 	%p62, %r411, %r382;
	selp.b32 	%r412, 0, %r384, %p62;
	add.s32 	%r390, %r385, %r412;
	mov.b32 	%r391, 4;
	// begin inline asm
	shfl.sync.down.b32 %r389, %r390, %r391, %r382, %r403;
	// end inline asm
	add.s32 	%r413, %r227, 4;
	setp.gt.s32 	%p63, %r413, %r382;
	selp.b32 	%r414, 0, %r389, %p63;
	add.s32 	%r395, %r390, %r414;
	mov.b32 	%r396, 8;
	// begin inline asm
	shfl.sync.down.b32 %r394, %r395, %r396, %r382, %r403;
	// end inline asm
	add.s32 	%r415, %r227, 8;
	setp.gt.s32 	%p64, %r415, %r382;
	selp.b32 	%r416, 0, %r394, %p64;
	add.s32 	%r400, %r395, %r416;
	mov.b32 	%r401, 16;
	// begin inline asm
	shfl.sync.down.b32 %r399, %r400, %r401, %r382, %r403;
	// end inline asm
	add.s32 	%r417, %r227, 16;
	setp.gt.s32 	%p65, %r417, %r382;
	selp.b32 	%r418, 0, %r399, %p65;
	add.s32 	%r419, %r418, %r994;
	add.s32 	%r994, %r419, %r400;
	add.s32 	%r997, %r997, -32;
	bra.uni 	$L__BB7_81;
$L__BB7_86:
	@%p39 bra 	$L__BB7_88;
	add.s32 	%r372, %r994, %r149;
	add.s64 	%rd29, %rd13, 256;
	mov.b32 	%r371, 101;
	// begin inline asm
	st.relaxed.gpu.v2.u32 [%rd29], {%r371, %r372};
	// end inline asm
	st.shared.u32 	[_ZZN3cub18CUB_300001_SM_10006detail4scan16DeviceScanKernelINS2_10policy_hubIiiimN4cuda3std3__44plusIvEEE10Policy1000EN6thrust24THRUST_300001_SM_1000_NS6detail15normal_iteratorINSD_10device_ptrIiEEEESI_NS0_13ScanTileStateIiLb1EEES9_NS1_10InputValueIiPiEEmiLb0EiEEvT0_T1_T2_iT3_T4_T5_E12temp_storage+4], %r994;
	st.shared.u32 	[_ZZN3cub18CUB_300001_SM_10006detail4scan16DeviceScanKernelINS2_10policy_hubIiiimN4cuda3std3__44plusIvEEE10Policy1000EN6thrust24THRUST_300001_SM_1000_NS6detail15normal_iteratorINSD_10device_ptrIiEEEESI_NS0_13ScanTileStateIiLb1EEES9_NS1_10InputValueIiPiEEmiLb0EiEEvT0_T1_T2_iT3_T4_T5_E12temp_storage+8], %r372;
$L__BB7_88:
	setp.ne.s32 	%p54, %r227, 0;
	mov.u32 	%r1001, %r151;
	@%p54 bra 	$L__BB7_90;
	st.shared.u32 	[_ZZN3cub18CUB_300001_SM_10006detail4scan16DeviceScanKernelINS2_10policy_hubIiiimN4cuda3std3__44plusIvEEE10Policy1000EN6thrust24THRUST_300001_SM_1000_NS6detail15normal_iteratorINSD_10device_ptrIiEEEESI_NS0_13ScanTileStateIiLb1EEES9_NS1_10InputValueIiPiEEmiLb0EiEEvT0_T1_T2_iT3_T4_T5_E12temp_storage+84], %r994;
	mov.u32 	%r1001, %r994;
$L__BB7_90:
	bar.sync 	0;
	setp.eq.s32 	%p55, %r76, 0;
	ld.shared.u32 	%r373, [_ZZN3cub18CUB_300001_SM_10006detail4scan16DeviceScanKernelINS2_10policy_hubIiiimN4cuda3std3__44plusIvEEE10Policy1000EN6thrust24THRUST_300001_SM_1000_NS6detail15normal_iteratorINSD_10device_ptrIiEEEESI_NS0_13ScanTileStateIiLb1EEES9_NS1_10InputValueIiPiEEmiLb0EiEEvT0_T1_T2_iT3_T4_T5_E12temp_storage+84];
	selp.b32 	%r374, 0, %r373, %p55;
	add.s32 	%r1002, %r374, %r1001;
$L__BB7_91:
	add.s32 	%r514, %r1002, %r125;
	add.s32 	%r515, %r126, %r514;
	add.s32 	%r516, %r127, %r515;
	add.s32 	%r517, %r128, %r516;
	add.s32 	%r518, %r129, %r517;
	add.s32 	%r519, %r130, %r518;
	add.s32 	%r520, %r131, %r519;
	add.s32 	%r521, %r132, %r520;
	add.s32 	%r522, %r133, %r521;
	add.s32 	%r523, %r134, %r522;
	add.s32 	%r524, %r135, %r523;
	add.s32 	%r525, %r136, %r524;
	add.s32 	%r526, %r137, %r525;
	add.s32 	%r527, %r138, %r526;
	add.s32 	%r528, %r139, %r527;
	add.s32 	%r529, %r140, %r528;
	add.s32 	%r530, %r141, %r529;
	add.s32 	%r531, %r142, %r530;
	bar.sync 	0;
	st.shared.u32 	[%r124], %r1002;
	st.shared.u32 	[%r124+4], %r514;
	st.shared.u32 	[%r124+8], %r515;
	st.shared.u32 	[%r124+12], %r516;
	st.shared.u32 	[%r124+16], %r517;
	st.shared.u32 	[%r124+20], %r518;
	st.shared.u32 	[%r124+24], %r519;
	st.shared.u32 	[%r124+28], %r520;
	st.shared.u32 	[%r124+32], %r521;
	st.shared.u32 	[%r124+36], %r522;
	st.shared.u32 	[%r124+40], %r523;
	st.shared.u32 	[%r124+44], %r524;
	st.shared.u32 	[%r124+48], %r525;
	st.shared.u32 	[%r124+52], %r526;
	st.shared.u32 	[%r124+56], %r527;
	st.shared.u32 	[%r124+60], %r528;
	st.shared.u32 	[%r124+64], %r529;
	st.shared.u32 	[%r124+68], %r530;
	st.shared.u32 	[%r124+72], %r531;
	bar.warp.sync 	-1;
	ld.shared.u32 	%r185, [%r123];
	ld.shared.u32 	%r186, [%r123+128];
	ld.shared.u32 	%r187, [%r123+256];
	ld.shared.u32 	%r188, [%r123+384];
	ld.shared.u32 	%r189, [%r123+512];
	ld.shared.u32 	%r190, [%r123+640];
	ld.shared.u32 	%r191, [%r123+768];
	ld.shared.u32 	%r192, [%r123+896];
	ld.shared.u32 	%r193, [%r123+1024];
	ld.shared.u32 	%r194, [%r123+1152];
	ld.shared.u32 	%r195, [%r123+1280];
	ld.shared.u32 	%r196, [%r123+1408];
	ld.shared.u32 	%r197, [%r123+1536];
	ld.shared.u32 	%r198, [%r123+1664];
	ld.shared.u32 	%r199, [%r123+1792];
	ld.shared.u32 	%r200, [%r123+1920];
	ld.shared.u32 	%r201, [%r123+2048];
	ld.shared.u32 	%r202, [%r123+2176];
	ld.shared.u32 	%r203, [%r123+2304];
	setp.ne.s32 	%p80, %r76, 0;
	@%p80 bra 	$L__BB7_93;
	st.volatile.shared.u32 	[_ZZN3cub18CUB_300001_SM_10006detail4scan16DeviceScanKernelINS2_10policy_hubIiiimN4cuda3std3__44plusIvEEE10Policy1000EN6thrust24THRUST_300001_SM_1000_NS6detail15normal_iteratorINSD_10device_ptrIiEEEESI_NS0_13ScanTileStateIiLb1EEES9_NS1_10InputValueIiPiEEmiLb0EiEEvT0_T1_T2_iT3_T4_T5_E12temp_storage+31616], %r75;
$L__BB7_93:
	bar.sync 	0;
	ld.volatile.shared.u32 	%r204, [_ZZN3cub18CUB_300001_SM_10006detail4scan16DeviceScanKernelINS2_10policy_hubIiiimN4cuda3std3__44plusIvEEE10Policy1000EN6thrust24THRUST_300001_SM_1000_NS6detail15normal_iteratorINSD_10device_ptrIiEEEESI_NS0_13ScanTileStateIiLb1EEES9_NS1_10InputValueIiPiEEmiLb0EiEEvT0_T1_T2_iT3_T4_T5_E12temp_storage+31616];
	cvt.u64.u32 	%rd39, %r78;
	add.s64 	%rd40, %rd5, %rd39;
	setp.ge.s32 	%p81, %r78, %r204;
	shl.b64 	%rd41, %rd40, 2;
	add.s64 	%rd15, %rd4, %rd41;
	@%p81 bra 	$L__BB7_95;
	st.global.u32 	[%rd15], %r185;
$L__BB7_95:
	mov.u32 	%r532, %tid.x;
	and.b32  	%r533, %r532, 992;
	mul.lo.s32 	%r534, %r533, 19;
	and.b32  	%r535, %r532, 31;
	or.b32  	%r536, %r534, %r535;
	add.s32 	%r537, %r536, 32;
	setp.ge.s32 	%p82, %r537, %r204;
	@%p82 bra 	$L__BB7_97;
	st.global.u32 	[%rd15+128], %r186;
$L__BB7_97:
	add.s32 	%r543, %r536, 64;
	setp.ge.s32 	%p83, %r543, %r204;
	@%p83 bra 	$L__BB7_99;
	st.global.u32 	[%rd15+256], %r187;
$L__BB7_99:
	add.s32 	%r549, %r536, 96;
	setp.ge.s32 	%p84, %r549, %r204;
	@%p84 bra 	$L__BB7_101;
	st.global.u32 	[%rd15+384], %r188;
$L__BB7_101:
	add.s32 	%r555, %r536, 128;
	setp.ge.s32 	%p85, %r555, %r204;
	@%p85 bra 	$L__BB7_103;
	st.global.u32 	[%rd15+512], %r189;
$L__BB7_103:
	add.s32 	%r561, %r536, 160;
	setp.ge.s32 	%p86, %r561, %r204;
	@%p86 bra 	$L__BB7_105;
	st.global.u32 	[%rd15+640], %r190;
$L__BB7_105:
	add.s32 	%r567, %r536, 192;
	setp.ge.s32 	%p87, %r567, %r204;
	@%p87 bra 	$L__BB7_107;
	st.global.u32 	[%rd15+768], %r191;
$L__BB7_107:
	add.s32 	%r573, %r536, 224;
	setp.ge.s32 	%p88, %r573, %r204;
	@%p88 bra 	$L__BB7_109;
	st.global.u32 	[%rd15+896], %r192;
$L__BB7_109:
	setp.ge.s32 	%p89, %r95, %r204;
	@%p89 bra 	$L__BB7_111;
	st.global.u32 	[%rd15+1024], %r193;
$L__BB7_111:
	setp.ge.s32 	%p90, %r98, %r204;
	@%p90 bra 	$L__BB7_113;
	st.global.u32 	[%rd15+1152], %r194;
$L__BB7_113:
	add.s32 	%r579, %r536, 320;
	setp.ge.s32 	%p91, %r579, %r204;
	@%p91 bra 	$L__BB7_115;
	st.global.u32 	[%rd15+1280], %r195;
$L__BB7_115:
	add.s32 	%r585, %r536, 352;
	setp.ge.s32 	%p92, %r585, %r204;
	@%p92 bra 	$L__BB7_117;
	st.global.u32 	[%rd15+1408], %r196;
$L__BB7_117:
	add.s32 	%r591, %r536, 384;
	setp.ge.s32 	%p93, %r591, %r204;
	@%p93 bra 	$L__BB7_119;
	st.global.u32 	[%rd15+1536], %r197;
$L__BB7_119:
	add.s32 	%r597, %r536, 416;
	setp.ge.s32 	%p94, %r597, %r204;
	@%p94 bra 	$L__BB7_121;
	st.global.u32 	[%rd15+1664], %r198;
$L__BB7_121:
	add.s32 	%r603, %r536, 448;
	setp.ge.s32 	%p95, %r603, %r204;
	@%p95 bra 	$L__BB7_123;
	st.global.u32 	[%rd15+1792], %r199;
$L__BB7_123:
	add.s32 	%r609, %r536, 480;
	setp.ge.s32 	%p96, %r609, %r204;
	@%p96 bra 	$L__BB7_125;
	st.global.u32 	[%rd15+1920], %r200;
$L__BB7_125:
	add.s32 	%r615, %r536, 512;
	setp.ge.s32 	%p97, %r615, %r204;
	@%p97 bra 	$L__BB7_127;
	st.global.u32 	[%rd15+2048], %r201;
$L__BB7_127:
	setp.ge.s32 	%p98, %r115, %r204;
	@%p98 bra 	$L__BB7_129;
	st.global.u32 	[%rd15+2176], %r202;
$L__BB7_129:
	setp.ge.s32 	%p99, %r118, %r204;
	@%p99 bra 	$L__BB7_131;
	st.global.u32 	[%rd15+2304], %r203;
$L__BB7_131:
	ret;

}
	// .globl	_ZN3cub18CUB_300001_SM_10006detail10radix_sort31DeviceRadixSortSingleTileKernelINS1_5radix10policy_hubIiiyE10Policy1000ELNS0_9SortOrderE1EiiyNS1_21identity_decomposer_tEEEvPKT1_PSA_PKT2_PSE_T3_iiT4_
.visible .entry _ZN3cub18CUB_300001_SM_10006detail10radix_sort31DeviceRadixSortSingleTileKernelINS1_5radix10policy_hubIiiyE10Policy1000ELNS0_9SortOrderE1EiiyNS1_21identity_decomposer_tEEEvPKT1_PSA_PKT2_PSE_T3_iiT4_(
	.param .u64 .ptr .align 1 _ZN3cub18CUB_300001_SM_10006detail10radix_sort31DeviceRadixSortSingleTileKernelINS1_5radix10policy_hubIiiyE10Policy1000ELNS0_9SortOrderE1EiiyNS1_21identity_decomposer_tEEEvPKT1_PSA_PKT2_PSE_T3_iiT4__param_0,
	.param .u64 .ptr .align 1 _ZN3cub18CUB_300001_SM_10006detail10radix_sort31DeviceRadixSortSingleTileKernelINS1_5radix10policy_hubIiiyE10Policy1000ELNS0_9SortOrderE1EiiyNS1_21identity_decomposer_tEEEvPKT1_PSA_PKT2_PSE_T3_iiT4__param_1,
	.param .u64 .ptr .align 1 _ZN3cub18CUB_300001_SM_10006detail10radix_sort31DeviceRadixSortSingleTileKernelINS1_5radix10policy_hubIiiyE10Policy1000ELNS0_9SortOrderE1EiiyNS1_21identity_decomposer_tEEEvPKT1_PSA_PKT2_PSE_T3_iiT4__param_2,
	.param .u64 .ptr .align 1 _ZN3cub18CUB_300001_SM_10006detail10radix_sort31DeviceRadixSortSingleTileKernelINS1_5radix10policy_hubIiiyE10Policy1000ELNS0_9SortOrderE1EiiyNS1_21identity_decomposer_tEEEvPKT1_PSA_PKT2_PSE_T3_iiT4__param_3,
	.param .u64 _ZN3cub18CUB_300001_SM_10006detail10radix_sort31DeviceRadixSortSingleTileKernelINS1_5radix10policy_hubIiiyE10Policy1000ELNS0_9SortOrderE1EiiyNS1_21identity_decomposer_tEEEvPKT1_PSA_PKT2_PSE_T3_iiT4__param_4,
	.param .u32 _ZN3cub18CUB_300001_SM_10006detail10radix_sort31DeviceRadixSortSingleTileKernelINS1_5radix10policy_hubIiiyE10Policy1000ELNS0_9SortOrderE1EiiyNS1_21identity_decomposer_tEEEvPKT1_PSA_PKT2_PSE_T3_iiT4__param_5,
	.param .u32 _ZN3cub18CUB_300001_SM_10006detail10radix_sort31DeviceRadixSortSingleTileKernelINS1_5radix10policy_hubIiiyE10Policy1000ELNS0_9SortOrderE1EiiyNS1_21identity_decomposer_tEEEvPKT1_PSA_PKT2_PSE_T3_iiT4__param_6,
	.param .align 1 .b8 _ZN3cub18CUB_300001_SM_10006detail10radix_sort31DeviceRadixSortSingleTileKernelINS1_5radix10policy_hubIiiyE10Policy1000ELNS0_9SortOrderE1EiiyNS1_21identity_decomposer_tEEEvPKT1_PSA_PKT2_PSE_T3_iiT4__param_7[1]
)
.maxntid 256
.minnctapersm 1
{
	.reg .pred 	%p<73>;
	.reg .b16 	%rs<39>;
	.reg .b32 	%r<919>;
	.reg .b64 	%rd<37>;
	// demoted variable
	.shared .align 16 .b8 _ZZN3cub18CUB_300001_SM_10006detail10radix_sort31DeviceRadixSortSingleTileKernelINS1_5radix10policy_hubIiiyE10Policy1000ELNS0_9SortOrderE1EiiyNS1_21identity_decomposer_tEEEvPKT1_PSA_PKT2_PSE_T3_iiT4_E12temp_storage[33856];
	ld.param.u64 	%rd10, [_ZN3cub18CUB_300001_SM_10006detail10radix_sort31DeviceRadixSortSingleTileKernelINS1_5radix10policy_hubIiiyE10Policy1000ELNS0_9SortOrderE1EiiyNS1_21identity_decomposer_tEEEvPKT1_PSA_PKT2_PSE_T3_iiT4__param_0];
	ld.param.u64 	%rd6, [_ZN3cub18CUB_300001_SM_10006detail10radix_sort31DeviceRadixSortSingleTileKernelINS1_5radix10policy_hubIiiyE10Policy1000ELNS0_9SortOrderE1EiiyNS1_21identity_decomposer_tEEEvPKT1_PSA_PKT2_PSE_T3_iiT4__param_1];
	ld.param.u64 	%rd7, [_ZN3cub18CUB_300001_SM_10006detail10radix_sort31DeviceRadixSortSingleTileKernelINS1_5radix10policy_hubIiiyE10Policy1000ELNS0_9SortOrderE1EiiyNS1_21identity_decomposer_tEEEvPKT1_PSA_PKT2_PSE_T3_iiT4__param_2];
	ld.param.u64 	%rd8, [_ZN3cub18CUB_300001_SM_10006detail10radix_sort31DeviceRadixSortSingleTileKernelINS1_5radix10policy_hubIiiyE10Policy1000ELNS0_9SortOrderE1EiiyNS1_21identity_decomposer_tEEEvPKT1_PSA_PKT2_PSE_T3_iiT4__param_3];
	ld.param.u64 	%rd9, [_ZN3cub18CUB_300001_SM_10006detail10radix_sort31DeviceRadixSortSingleTileKernelINS1_5radix10policy_hubIiiyE10Policy1000ELNS0_9SortOrderE1EiiyNS1_21identity_decomposer_tEEEvPKT1_PSA_PKT2_PSE_T3_iiT4__param_4];
	ld.param.u32 	%r303, [_ZN3cub18CUB_300001_SM_10006detail10radix_sort31DeviceRadixSortSingleTileKernelINS1_5radix10policy_hubIiiyE10Policy1000ELNS0_9SortOrderE1EiiyNS1_21identity_decomposer_tEEEvPKT1_PSA_PKT2_PSE_T3_iiT4__param_5];
	ld.param.u32 	%r304, [_ZN3cub18CUB_300001_SM_10006detail10radix_sort31DeviceRadixSortSingleTileKernelINS1_5radix10policy_hubIiiyE10Policy1000ELNS0_9SortOrderE1EiiyNS1_21identity_decomposer_tEEEvPKT1_PSA_PKT2_PSE_T3_iiT4__param_6];
	cvta.to.global.u64 	%rd11, %rd10;
	cvt.u32.u64 	%r1, %rd9;
	mov.u32 	%r2, %tid.x;
	mul.lo.s32 	%r3, %r2, 19;
	setp.ge.s32 	%p1, %r3, %r1;
	mul.wide.u32 	%rd12, %r3, 4;
	add.s64 	%rd1, %rd11, %rd12;
	mov.b32 	%r897, 0;
	@%p1 bra 	$L__BB8_2;
	ld.global.u32 	%r306, [%rd1];
	xor.b32  	%r897, %r306, -2147483648;
$L__BB8_2:
	add.s32 	%r6, %r3, 1;
	setp.ge.s32 	%p2, %r6, %r1;
	mov.b32 	%r896, 0;
	@%p2 bra 	$L__BB8_4;
	ld.global.u32 	%r308, [%rd1+4];
	xor.b32  	%r896, %r308, -2147483648;
$L__BB8_4:
	add.s32 	%r9, %r3, 2;
	setp.ge.s32 	%p3, %r9, %r1;
	mov.b32 	%r895, 0;
	@%p3 bra 	$L__BB8_6;
	ld.global.u32 	%r310, [%rd1+8];
	xor.b32  	%r895, %r310, -2147483648;
$L__BB8_6:
	add.s32 	%r12, %r3, 3;
	setp.ge.s32 	%p4, %r12, %r1;
	mov.b32 	%r894, 0;
	@%p4 bra 	$L__BB8_8;
	ld.global.u32 	%r312, [%rd1+12];
	xor.b32  	%r894, %r312, -2147483648;
$L__BB8_8:
	add.s32 	%r15, %r3, 4;
	setp.ge.s32 	%p5, %r15, %r1;
	mov.b32 	%r893, 0;
	@%p5 bra 	$L__BB8_10;
	ld.global.u32 	%r314, [%rd1+16];
	xor.b32  	%r893, %r314, -2147483648;
$L__BB8_10:
	add.s32 	%r18, %r3, 5;
	setp.ge.s32 	%p6, %r18, %r1;
	mov.b32 	%r892, 0;
	@%p6 bra 	$L__BB8_12;
	ld.global.u32 	%r316, [%rd1+20];
	xor.b32  	%r892, %r316, -2147483648;
$L__BB8_12:
	add.s32 	%r21, %r3, 6;
	setp.ge.s32 	%p7, %r21, %r1;
	mov.b32 	%r891, 0;
	@%p7 bra 	$L__BB8_14;
	ld.global.u32 	%r318, [%rd1+24];
	xor.b32  	%r891, %r318, -2147483648;
$L__BB8_14:
	add.s32 	%r24, %r3, 7;
	setp.ge.s32 	%p8, %r24, %r1;
	mov.b32 	%r890, 0;
	@%p8 bra 	$L__BB8_16;
	ld.global.u32 	%r320, [%rd1+28];
	xor.b32  	%r890, %r320, -2147483648;
$L__BB8_16:
	add.s32 	%r27, %r3, 8;
	setp.ge.s32 	%p9, %r27, %r1;
	mov.b32 	%r889, 0;
	@%p9 bra 	$L__BB8_18;
	ld.global.u32 	%r322, [%rd1+32];
	xor.b32  	%r889, %r322, -2147483648;
$L__BB8_18:
	add.s32 	%r30, %r3, 9;
	setp.ge.s32 	%p10, %r30, %r1;
	mov.b32 	%r888, 0;
	@%p10 bra 	$L__BB8_20;
	ld.global.u32 	%r324, [%rd1+36];
	xor.b32  	%r888, %r324, -2147483648;
$L__BB8_20:
	add.s32 	%r33, %r3, 10;
	setp.ge.s32 	%p11, %r33, %r1;
	mov.b32 	%r887, 0;
	@%p11 bra 	$L__BB8_22;
	ld.global.u32 	%r326, [%rd1+40];
	xor.b32  	%r887, %r326, -2147483648;
$L__BB8_22:
	add.s32 	%r36, %r3, 11;
	setp.ge.s32 	%p12, %r36, %r1;
	mov.b32 	%r886, 0;
	@%p12 bra 	$L__BB8_24;
	ld.global.u32 	%r328, [%rd1+44];
	xor.b32  	%r886, %r328, -2147483648;
$L__BB8_24:
	add.s32 	%r39, %r3, 12;
	setp.ge.s32 	%p13, %r39, %r1;
	mov.b32 	%r885, 0;
	@%p13 bra 	$L__BB8_26;
	ld.global.u32 	%r330, [%rd1+48];
	xor.b32  	%r885, %r330, -2147483648;
$L__BB8_26:
	add.s32 	%r42, %r3, 13;
	setp.ge.s32 	%p14, %r42, %r1;
	mov.b32 	%r884, 0;
	@%p14 bra 	$L__BB8_28;
	ld.global.u32 	%r332, [%rd1+52];
	xor.b32  	%r884, %r332, -2147483648;
$L__BB8_28:
	add.s32 	%r45, %r3, 14;
	setp.ge.s32 	%p15, %r45, %r1;
	mov.b32 	%r883, 0;
	@%p15 bra 	$L__BB8_30;
	ld.global.u32 	%r334, [%rd1+56];
	xor.b32  	%r883, %r334, -2147483648;
$L__BB8_30:
	add.s32 	%r48, %r3, 15;
	setp.ge.s32 	%p16, %r48, %r1;
	mov.b32 	%r882, 0;
	@%p16 bra 	$L__BB8_32;
	ld.global.u32 	%r336, [%rd1+60];
	xor.b32  	%r882, %r336, -2147483648;
$L__BB8_32:
	add.s32 	%r51, %r3, 16;
	setp.ge.s32 	%p17, %r51, %r1;
	mov.b32 	%r881, 0;
	@%p17 bra 	$L__BB8_34;
	ld.global.u32 	%r338, [%rd1+64];
	xor.b32  	%r881, %r338, -2147483648;
$L__BB8_34:
	add.s32 	%r54, %r3, 17;
	setp.ge.s32 	%p18, %r54, %r1;
	mov.b32 	%r880, 0;
	@%p18 bra 	$L__BB8_36;
	ld.global.u32 	%r340, [%rd1+68];
	xor.b32  	%r880, %r340, -2147483648;
$L__BB8_36:
	add.s32 	%r57, %r3, 18;
	setp.ge.s32 	%p19, %r57, %r1;
	mov.b32 	%r879, 0;
	@%p19 bra 	$L__BB8_38;
	ld.global.u32 	%r342, [%rd1+72];
	xor.b32  	%r879, %r342, -2147483648;
$L__BB8_38:
	bar.sync 	0;
	mov.b64 	{%r344, %r345}, %rd9;
	shfl.sync.idx.b32	%r60|%p20, %r344, 0, 31, -1;
	shfl.sync.idx.b32	%r346|%p21, %r345, 0, 31, -1;
	mov.b64 	%rd2, {%r60, %r346};
	setp.ge.s32 	%p22, %r3, %r60;
	cvta.to.global.u64 	%rd13, %rd7;
	add.s64 	%rd3, %rd13, %rd12;
	@%p22 bra 	$L__BB8_40;
	ld.global.u32 	%r916, [%rd3];
$L__BB8_40:
	setp.ge.s32 	%p23, %r6, %r60;
	@%p23 bra 	$L__BB8_42;
	ld.global.u32 	%r915, [%rd3+4];
$L__BB8_42:
	setp.ge.s32 	%p24, %r9, %r60;
	@%p24 bra 	$L__BB8_44;
	ld.global.u32 	%r914, [%rd3+8];
$L__BB8_44:
	setp.ge.s32 	%p25, %r12, %r60;
	@%p25 bra 	$L__BB8_46;
	ld.global.u32 	%r913, [%rd3+12];
$L__BB8_46:
	setp.ge.s32 	%p26, %r15, %r60;
	@%p26 bra 	$L__BB8_48;
	ld.global.u32 	%r912, [%rd3+16];
$L__BB8_48:
	setp.ge.s32 	%p27, %r18, %r60;
	@%p27 bra 	$L__BB8_50;
	ld.global.u32 	%r911, [%rd3+20];
$L__BB8_50:
	setp.ge.s32 	%p28, %r21, %r60;
	@%p28 bra 	$L__BB8_52;
	ld.global.u32 	%r910, [%rd3+24];
$L__BB8_52:
	setp.ge.s32 	%p29, %r24, %r60;
	@%p29 bra 	$L__BB8_54;
	ld.global.u32 	%r909, [%rd3+28];
$L__BB8_54:
	setp.ge.s32 	%p30, %r27, %r60;
	@%p30 bra 	$L__BB8_56;
	ld.global.u32 	%r908, [%rd3+32];
$L__BB8_56:
	setp.ge.s32 	%p31, %r30, %r60;
	@%p31 bra 	$L__BB8_58;
	ld.global.u32 	%r907, [%rd3+36];
$L__BB8_58:
	setp.ge.s32 	%p32, %r33, %r60;
	@%p32 bra 	$L__BB8_60;
	ld.global.u32 	%r906, [%rd3+40];
$L__BB8_60:
	setp.ge.s32 	%p33, %r36, %r60;
	@%p33 bra 	$L__BB8_62;
	ld.global.u32 	%r905, [%rd3+44];
$L__BB8_62:
	setp.ge.s32 	%p34, %r39, %r60;
	@%p34 bra 	$L__BB8_64;
	ld.global.u32 	%r904, [%rd3+48];
$L__BB8_64:
	setp.ge.s32 	%p35, %r42, %r60;
	@%p35 bra 	$L__BB8_66;
	ld.global.u32 	%r903, [%rd3+52];
$L__BB8_66:
	setp.ge.s32 	%p36, %r45, %r60;
	@%p36 bra 	$L__BB8_68;
	ld.global.u32 	%r902, [%rd3+56];
$L__BB8_68:
	setp.ge.s32 	%p37, %r48, %r60;
	@%p37 bra 	$L__BB8_70;
	ld.global.u32 	%r901, [%rd3+60];
$L__BB8_70:
	setp.ge.s32 	%p38, %r51, %r60;
	@%p38 bra 	$L__BB8_72;
	ld.global.u32 	%r900, [%rd3+64];
$L__BB8_72:
	setp.ge.s32 	%p39, %r54, %r60;
	@%p39 bra 	$L__BB8_74;
	ld.global.u32 	%r899, [%rd3+68];
$L__BB8_74:
	setp.ge.s32 	%p40, %r57, %r60;
	@%p40 bra 	$L__BB8_76;
	ld.global.u32 	%r898, [%rd3+72];
$L__BB8_76:
	bar.sync 	0;
	shr.u32 	%r99, %r2, 5;
	shl.b32 	%r366, %r2, 2;
	mov.u32 	%r367, _ZZN3cub18CUB_300001_SM_10006detail10radix_sort31DeviceRadixSortSingleTileKernelINS1_5radix10policy_hubIiiyE10Policy1000ELNS0_9SortOrderE1EiiyNS1_21identity_decomposer_tEEEvPKT1_PSA_PKT2_PSE_T3_iiT4_E12temp_storage;
	add.s32 	%r100, %r367, %r366;
	shl.b32 	%r368, %r2, 7;
	add.s32 	%r101, %r100, %r368;
	shl.b32 	%r369, %r99, 2;
	add.s32 	%r370, %r367, %r369;
	add.s32 	%r102, %r370, 33792;
	mad.lo.s32 	%r103, %r2, -56, %r101;
	add.s32 	%r878, %r303, 6;
	sub.s32 	%r877, %r304, %r303;
$L__BB8_77:
	add.s32 	%r430, %r878, -6;
	min.s32 	%r373, %r877, 6;
	mov.b32 	%r459, 0;
	st.shared.u32 	[%r100], %r459;
	st.shared.u32 	[%r100+1024], %r459;
	st.shared.u32 	[%r100+2048], %r459;
	st.shared.u32 	[%r100+3072], %r459;
	st.shared.u32 	[%r100+4096], %r459;
	st.shared.u32 	[%r100+5120], %r459;
	st.shared.u32 	[%r100+6144], %r459;
	st.shared.u32 	[%r100+7168], %r459;
	st.shared.u32 	[%r100+8192], %r459;
	st.shared.u32 	[%r100+9216], %r459;
	st.shared.u32 	[%r100+10240], %r459;
	st.shared.u32 	[%r100+11264], %r459;
	st.shared.u32 	[%r100+12288], %r459;
	st.shared.u32 	[%r100+13312], %r459;
	st.shared.u32 	[%r100+14336], %r459;
	st.shared.u32 	[%r100+15360], %r459;
	st.shared.u32 	[%r100+16384], %r459;
	st.shared.u32 	[%r100+17408], %r459;
	st.shared.u32 	[%r100+18432], %r459;
	st.shared.u32 	[%r100+19456], %r459;
	st.shared.u32 	[%r100+20480], %r459;
	st.shared.u32 	[%r100+21504], %r459;
	st.shared.u32 	[%r100+22528], %r459;
	st.shared.u32 	[%r100+23552], %r459;
	st.shared.u32 	[%r100+24576], %r459;
	st.shared.u32 	[%r100+25600], %r459;
	st.shared.u32 	[%r100+26624], %r459;
	st.shared.u32 	[%r100+27648], %r459;
	st.shared.u32 	[%r100+28672], %r459;
	st.shared.u32 	[%r100+29696], %r459;
	st.shared.u32 	[%r100+30720], %r459;
	st.shared.u32 	[%r100+31744], %r459;
	st.shared.u32 	[%r100+32768], %r459;
	// begin inline asm
	bmsk.clamp.b32 %r371, %r459, %r373;
	// end inline asm
	// begin inline asm
	shr.b32 %r374, %r897, %r430;
	// end inline asm
	and.b32  	%r462, %r371, %r374;
	shl.b32 	%r463, %r462, 10;
	not.b32 	%r464, %r463;
	and.b32  	%r465, %r464, 31744;
	add.s32 	%r466, %r100, %r465;
	shr.u32 	%r467, %r462, 4;
	and.b32  	%r468, %r467, 268435454;
	sub.s32 	%r147, %r466, %r468;
	ld.shared.u16 	%rs1, [%r147+2];
	add.s16 	%rs20, %rs1, 1;
	st.shared.u16 	[%r147+2], %rs20;
	// begin inline asm
	shr.b32 %r377, %r896, %r430;
	// end inline asm
	and.b32  	%r469, %r371, %r377;
	shl.b32 	%r470, %r469, 10;
	not.b32 	%r471, %r470;
	and.b32  	%r472, %r471, 31744;
	add.s32 	%r473, %r100, %r472;
	shr.u32 	%r474, %r469, 4;
	and.b32  	%r475, %r474, 268435454;
	sub.s32 	%r148, %r473, %r475;
	ld.shared.u16 	%rs2, [%r148+2];
	add.s16 	%rs21, %rs2, 1;
	st.shared.u16 	[%r148+2], %rs21;
	// begin inline asm
	shr.b32 %r380, %r895, %r430;
	// end inline asm
	and.b32  	%r476, %r371, %r380;
	shl.b32 	%r477, %r476, 10;
	not.b32 	%r478, %r477;
	and.b32  	%r479, %r478, 31744;
	add.s32 	%r480, %r100, %r479;
	shr.u32 	%r481, %r476, 4;
	and.b32  	%r482, %r481, 268435454;
	sub.s32 	%r149, %r480, %r482;
	ld.shared.u16 	%rs3, [%r149+2];
	add.s16 	%rs22, %rs3, 1;
	st.shared.u16 	[%r149+2], %rs22;
	// begin inline asm
	shr.b32 %r383, %r894, %r430;
	// end inline asm
	and.b32  	%r483, %r371, %r383;
	shl.b32 	%r484, %r483, 10;
	not.b32 	%r485, %r484;
	and.b32  	%r486, %r485, 31744;
	add.s32 	%r487, %r100, %r486;
	shr.u32 	%r488, %r483, 4;
	and.b32  	%r489, %r488, 268435454;
	sub.s32 	%r150, %r487, %r489;
	ld.shared.u16 	%rs4, [%r150+2];
	add.s16 	%rs23, %rs4, 1;
	st.shared.u16 	[%r150+2], %rs23;
	// begin inline asm
	shr.b32 %r386, %r893, %r430;
	// end inline asm
	and.b32  	%r490, %r371, %r386;
	shl.b32 	%r491, %r490, 10;
	not.b32 	%r492, %r491;
	and.b32  	%r493, %r492, 31744;
	add.s32 	%r494, %r100, %r493;
	shr.u32 	%r495, %r490, 4;
	and.b32  	%r496, %r495, 268435454;
	sub.s32 	%r151, %r494, %r496;
	ld.shared.u16 	%rs5, [%r151+2];
	add.s16 	%rs24, %rs5, 1;
	st.shared.u16 	[%r151+2], %rs24;
	// begin inline asm
	shr.b32 %r389, %r892, %r430;
	// end inline asm
	and.b32  	%r497, %r371, %r389;
	shl.b32 	%r498, %r497, 10;
	not.b32 	%r499, %r498;
	and.b32  	%r500, %r499, 31744;
	add.s32 	%r501, %r100, %r500;
	shr.u32 	%r502, %r497, 4;
	and.b32  	%r503, %r502, 268435454;
	sub.s32 	%r152, %r501, %r503;
	ld.shared.u16 	%rs6, [%r152+2];
	add.s16 	%rs25, %rs6, 1;
	st.shared.u16 	[%r152+2], %rs25;
	// begin inline asm
	shr.b32 %r392, %r891, %r430;
	// end inline asm
	and.b32  	%r504, %r371, %r392;
	shl.b32 	%r505, %r504, 10;
	not.b32 	%r506, %r505;
	and.b32  	%r507, %r506, 31744;
	add.s32 	%r508, %r100, %r507;
	shr.u32 	%r509, %r504, 4;
	and.b32  	%r510, %r509, 268435454;
	sub.s32 	%r153, %r508, %r510;
	ld.shared.u16 	%rs7, [%r153+2];
	add.s16 	%rs26, %rs7, 1;
	st.shared.u16 	[%r153+2], %rs26;
	// begin inline asm
	shr.b32 %r395, %r890, %r430;
	// end inline asm
	and.b32  	%r511, %r371, %r395;
	shl.b32 	%r512, %r511, 10;
	not.b32 	%r513, %r512;
	and.b32  	%r514, %r513, 31744;
	add.s32 	%r515, %r100, %r514;
	shr.u32 	%r516, %r511, 4;
	and.b32  	%r517, %r516, 268435454;
	sub.s32 	%r154, %r515, %r517;
	ld.shared.u16 	%rs8, [%r154+2];
	add.s16 	%rs27, %rs8, 1;
	st.shared.u16 	[%r154+2], %rs27;
	// begin inline asm
	shr.b32 %r398, %r889, %r430;
	// end inline asm
	and.b32  	%r518, %r371, %r398;
	shl.b32 	%r519, %r518, 10;
	not.b32 	%r520, %r519;
	and.b32  	%r521, %r520, 31744;
	add.s32 	%r522, %r100, %r521;
	shr.u32 	%r523, %r518, 4;
	and.b32  	%r524, %r523, 268435454;
	sub.s32 	%r155, %r522, %r524;
	ld.shared.u16 	%rs9, [%r155+2];
	add.s16 	%rs28, %rs9, 1;
	st.shared.u16 	[%r155+2], %rs28;
	// begin inline asm
	shr.b32 %r401, %r888, %r430;
	// end inline asm
	and.b32  	%r525, %r371, %r401;
	shl.b32 	%r526, %r525, 10;
	not.b32 	%r527, %r526;
	and.b32  	%r528, %r527, 31744;
	add.s32 	%r529, %r100, %r528;
	shr.u32 	%r530, %r525, 4;
	and.b32  	%r531, %r530, 268435454;
	sub.s32 	%r156, %r529, %r531;
	ld.shared.u16 	%rs10, [%r156+2];
	add.s16 	%rs29, %rs10, 1;
	st.shared.u16 	[%r156+2], %rs29;
	// begin inline asm
	shr.b32 %r404, %r887, %r430;
	// end inline asm
	and.b32  	%r532, %r371, %r404;
	shl.b32 	%r533, %r532, 10;
	not.b32 	%r534, %r533;
	and.b32  	%r535, %r534, 31744;
	add.s32 	%r536, %r100, %r535;
	shr.u32 	%r537, %r532, 4;
	and.b32  	%r538, %r537, 268435454;
	sub.s32 	%r157, %r536, %r538;
	ld.shared.u16 	%rs11, [%r157+2];
	add.s16 	%rs30, %rs11, 1;
	st.shared.u16 	[%r157+2], %rs30;
	// begin inline asm
	shr.b32 %r407, %r886, %r430;
	// end inline asm
	and.b32  	%r539, %r371, %r407;
	shl.b32 	%r540, %r539, 10;
	not.b32 	%r541, %r540;
	and.b32  	%r542, %r541, 31744;
	add.s32 	%r543, %r100, %r542;
	shr.u32 	%r544, %r539, 4;
	and.b32  	%r545, %r544, 268435454;
	sub.s32 	%r158, %r543, %r545;
	ld.shared.u16 	%rs12, [%r158+2];
	add.s16 	%rs31, %rs12, 1;
	st.shared.u16 	[%r158+2], %rs31;
	// begin inline asm
	shr.b32 %r410, %r885, %r430;
	// end inline asm
	and.b32  	%r546, %r371, %r410;
	shl.b32 	%r547, %r546, 10;
	not.b32 	%r548, %r547;
	and.b32  	%r549, %r548, 31744;
	add.s32 	%r550, %r100, %r549;
	shr.u32 	%r551, %r546, 4;
	and.b32  	%r552, %r551, 268435454;
	sub.s32 	%r159, %r550, %r552;
	ld.shared.u16 	%rs13, [%r159+2];
	add.s16 	%rs32, %rs13, 1;
	st.shared.u16 	[%r159+2], %rs32;
	// begin inline asm
	shr.b32 %r413, %r884, %r430;
	// end inline asm
	and.b32  	%r553, %r371, %r413;
	shl.b32 	%r554, %r553, 10;
	not.b32 	%r555, %r554;
	and.b32  	%r556, %r555, 31744;
	add.s32 	%r557, %r100, %r556;
	shr.u32 	%r558, %r553, 4;
	and.b32  	%r559, %r558, 268435454;
	sub.s32 	%r160, %r557, %r559;
	ld.shared.u16 	%rs14, [%r160+2];
	add.s16 	%rs33, %rs14, 1;
	st.shared.u16 	[%r160+2], %rs33;
	// begin inline asm
	shr.b32 %r416, %r883, %r430;
	// end inline asm
	and.b32  	%r560, %r371, %r416;
	shl.b32 	%r561, %r560, 10;
	not.b32 	%r562, %r561;
	and.b32  	%r563, %r562, 31744;
	add.s32 	%r564, %r100, %r563;
	shr.u32 	%r565, %r560, 4;
	and.b32  	%r566, %r565, 268435454;
	sub.s32 	%r161, %r564, %r566;
	ld.shared.u16 	%rs15, [%r161+2];
	add.s16 	%rs34, %rs15, 1;
	st.shared.u16 	[%r161+2], %rs34;
	// begin inline asm
	shr.b32 %r419, %r882, %r430;
	// end inline asm
	and.b32  	%r567, %r371, %r419;
	shl.b32 	%r568, %r567, 10;
	not.b32 	%r569, %r568;
	and.b32  	%r570, %r569, 31744;
	add.s32 	%r571, %r100, %r570;
	shr.u32 	%r572, %r567, 4;
	and.b32  	%r573, %r572, 268435454;
	sub.s32 	%r162, %r571, %r573;
	ld.shared.u16 	%rs16, [%r162+2];
	add.s16 	%rs35, %rs16, 1;
	st.shared.u16 	[%r162+2], %rs35;
	// begin inline asm
	shr.b32 %r422, %r881, %r430;
	// end inline asm
	and.b32  	%r574, %r371, %r422;
	shl.b32 	%r575, %r574, 10;
	not.b32 	%r576, %r575;
	and.b32  	%r577, %r576, 31744;
	add.s32 	%r578, %r100, %r577;
	shr.u32 	%r579, %r574, 4;
	and.b32  	%r580, %r579, 268435454;
	sub.s32 	%r163, %r578, %r580;
	ld.shared.u16 	%rs17, [%r163+2];
	add.s16 	%rs36, %rs17, 1;
	st.shared.u16 	[%r163+2], %rs36;
	// begin inline asm
	shr.b32 %r425, %r880, %r430;
	// end inline asm
	and.b32  	%r581, %r371, %r425;
	shl.b32 	%r582, %r581, 10;
	not.b32 	%r583, %r582;
	and.b32  	%r584, %r583, 31744;
	add.s32 	%r585, %r100, %r584;
	shr.u32 	%r586, %r581, 4;
	and.b32  	%r587, %r586, 268435454;
	sub.s32 	%r164, %r585, %r587;
	ld.shared.u16 	%rs18, [%r164+2];
	add.s16 	%rs37, %rs18, 1;
	st.shared.u16 	[%r164+2], %rs37;
	// begin inline asm
	shr.b32 %r428, %r879, %r430;
	// end inline asm
	and.b32  	%r588, %r371, %r428;
	shl.b32 	%r589, %r588, 10;
	not.b32 	%r590, %r589;
	and.b32  	%r591, %r590, 31744;
	add.s32 	%r592, %r100, %r591;
	shr.u32 	%r593, %r588, 4;
	and.b32  	%r594, %r593, 268435454;
	sub.s32 	%r165, %r592, %r594;
	ld.shared.u16 	%rs19, [%r165+2];
	add.s16 	%rs38, %rs19, 1;
	st.shared.u16 	[%r165+2], %rs38;
	bar.sync 	0;
	ld.shared.u32 	%r166, [%r101];
	ld.shared.u32 	%r595, [%r101+4];
	ld.shared.u32 	%r596, [%r101+8];
	ld.shared.u32 	%r597, [%r101+12];
	ld.shared.u32 	%r598, [%r101+16];
	ld.shared.u32 	%r599, [%r101+20];
	ld.shared.u32 	%r600, [%r101+24];
	ld.shared.u32 	%r601, [%r101+28];
	ld.shared.u32 	%r602, [%r101+32];
	ld.shared.u32 	%r603, [%r101+36];
	ld.shared.u32 	%r604, [%r101+40];
	ld.shared.u32 	%r605, [%r101+44];
	ld.shared.u32 	%r606, [%r101+48];
	ld.shared.u32 	%r607, [%r101+52];
	ld.shared.u32 	%r608, [%r101+56];
	ld.shared.u32 	%r609, [%r101+60];
	ld.shared.u32 	%r610, [%r101+64];
	ld.shared.u32 	%r611, [%r101+68];
	ld.shared.u32 	%r612, [%r101+72];
	ld.shared.u32 	%r613, [%r101+76];
	ld.shared.u32 	%r614, [%r101+80];
	ld.shared.u32 	%r615, [%r101+84];
	ld.shared.u32 	%r616, [%r101+88];
	ld.shared.u32 	%r617, [%r101+92];
	ld.shared.u32 	%r618, [%r101+96];
	ld.shared.u32 	%r619, [%r101+100];
	ld.shared.u32 	%r620, [%r101+104];
	ld.shared.u32 	%r621, [%r101+108];
	ld.shared.u32 	%r622, [%r101+112];
	ld.shared.u32 	%r623, [%r101+116];
	ld.shared.u32 	%r624, [%r101+120];
	ld.shared.u32 	%r625, [%r101+124];
	ld.shared.u32 	%r626, [%r101+128];
	add.s32 	%r167, %r595, %r166;
	add.s32 	%r168, %r596, %r167;
	add.s32 	%r169, %r597, %r168;
	add.s32 	%r170, %r598, %r169;
	add.s32 	%r171, %r599, %r170;
	add.s32 	%r172, %r600, %r171;
	add.s32 	%r173, %r601, %r172;
	add.s32 	%r174, %r602, %r173;
	add.s32 	%r175, %r603, %r174;
	add.s32 	%r176, %r604, %r175;
	add.s32 	%r177, %r605, %r176;
	add.s32 	%r178, %r606, %r177;
	add.s32 	%r179, %r607, %r178;
	add.s32 	%r180, %r608, %r179;
	add.s32 	%r181, %r609, %r180;
	add.s32 	%r182, %r610, %r181;
	add.s32 	%r183, %r611, %r182;
	add.s32 	%r184, %r612, %r183;
	add.s32 	%r185, %r613, %r184;
	add.s32 	%r186, %r614, %r185;
	add.s32 	%r187, %r615, %r186;
	add.s32 	%r188, %r616, %r187;
	add.s32 	%r189, %r617, %r188;
	add.s32 	%r190, %r618, %r189;
	add.s32 	%r191, %r619, %r190;
	add.s32 	%r192, %r620, %r191;
	add.s32 	%r193, %r621, %r192;
	add.s32 	%r194, %r622, %r193;
	add.s32 	%r195, %r623, %r194;
	add.s32 	%r196, %r624, %r195;
	add.s32 	%r197, %r625, %r196;
	add.s32 	%r436, %r626, %r197;
	// begin inline asm
	mov.u32 %r431, %laneid;
	// end inline asm
	mov.b32 	%r434, 1;
	mov.b32 	%r461, -1;
	// begin inline asm
	{  .reg .u32 r0;  .reg .pred p;  shfl.sync.up.b32 r0|p, %r436, %r434, %r459, %r461;  @p add.u32 r0, r0, %r436;  mov.u32 %r432, r0;}
	// end inline asm
	mov.b32 	%r440, 2;
	// begin inline asm
	{  .reg .u32 r0;  .reg .pred p;  shfl.sync.up.b32 r0|p, %r432, %r440, %r459, %r461;  @p add.u32 r0, r0, %r432;  mov.u32 %r438, r0;}
	// end inline asm
	mov.b32 	%r446, 4;
	// begin inline asm
	{  .reg .u32 r0;  .reg .pred p;  shfl.sync.up.b32 r0|p, %r438, %r446, %r459, %r461;  @p add.u32 r0, r0, %r438;  mov.u32 %r444, r0;}
	// end inline asm
	mov.b32 	%r452, 8;
	// begin inline asm
	{  .reg .u32 r0;  .reg .pred p;  shfl.sync.up.b32 r0|p, %r444, %r452, %r459, %r461;  @p add.u32 r0, r0, %r444;  mov.u32 %r450, r0;}
	// end inline asm
	mov.b32 	%r458, 16;
	// begin inline asm
	{  .reg .u32 r0;  .reg .pred p;  shfl.sync.up.b32 r0|p, %r450, %r458, %r459, %r461;  @p add.u32 r0, r0, %r450;  mov.u32 %r456, r0;}
	// end inline asm
	setp.ne.s32 	%p41, %r431, 31;
	@%p41 bra 	$L__BB8_79;
	st.shared.u32 	[%r102], %r456;
$L__BB8_79:
	sub.s32 	%r627, %r456, %r436;
	setp.gt.u32 	%p42, %r2, 31;
	setp.eq.s32 	%p43, %r99, 7;
	setp.eq.s32 	%p44, %r99, 6;
	setp.eq.s32 	%p45, %r99, 5;
	setp.eq.s32 	%p46, %r99, 4;
	setp.eq.s32 	%p47, %r99, 3;
	setp.eq.s32 	%p48, %r99, 2;
	setp.eq.s32 	%p49, %r99, 1;
	bar.sync 	0;
	ld.shared.v4.u32 	{%r628, %r629, %r630, %r631}, [_ZZN3cub18CUB_300001_SM_10006detail10radix_sort31DeviceRadixSortSingleTileKernelINS1_5radix10policy_hubIiiyE10Policy1000ELNS0_9SortOrderE1EiiyNS1_21identity_decomposer_tEEEvPKT1_PSA_PKT2_PSE_T3_iiT4_E12temp_storage+33792];
	selp.b32 	%r632, %r628, %r917, %p49;
	add.s32 	%r633, %r629, %r628;
	selp.b32 	%r634, %r633, %r632, %p48;
	add.s32 	%r635, %r633, %r630;
	selp.b32 	%r636, %r635, %r634, %p47;
	add.s32 	%r637, %r635, %r631;
	selp.b32 	%r638, %r637, %r636, %p46;
	ld.shared.v4.u32 	{%r639, %r640, %r641, %r642}, [_ZZN3cub18CUB_300001_SM_10006detail10radix_sort31DeviceRadixSortSingleTileKernelINS1_5radix10policy_hubIiiyE10Policy1000ELNS0_9SortOrderE1EiiyNS1_21identity_decomposer_tEEEvPKT1_PSA_PKT2_PSE_T3_iiT4_E12temp_storage+33808];
	add.s32 	%r643, %r637, %r639;
	selp.b32 	%r644, %r643, %r638, %p45;
	add.s32 	%r645, %r643, %r640;
	selp.b32 	%r646, %r645, %r644, %p44;
	add.s32 	%r647, %r645, %r641;
	selp.b32 	%r917, %r647, %r646, %p43;
	add.s32 	%r202, %r647, %r642;
	setp.ne.s32 	%p50, %r431, 0;
	selp.b32 	%r648, %r627, 0, %p50;
	add.s32 	%r649, %r917, %r648;
	or.pred  	%p51, %p42, %p50;
	selp.b32 	%r918, %r649, %r627, %p42;
	@%p51 bra 	$L__BB8_81;
	shl.b32 	%r918, %r202, 16;
	st.shared.u32 	[_ZZN3cub18CUB_300001_SM_10006detail10radix_sort31DeviceRadixSortSingleTileKernelINS1_5radix10policy_hubIiiyE10Policy1000ELNS0_9SortOrderE1EiiyNS1_21identity_decomposer_tEEEvPKT1_PSA_PKT2_PSE_T3_iiT4_E12temp_storage+33832], %r918;
$L__BB8_81:
	setp.eq.s32 	%p52, %r2, 0;
	bar.sync 	0;
	ld.shared.u32 	%r650, [_ZZN3cub18CUB_300001_SM_10006detail10radix_sort31DeviceRadixSortSingleTileKernelINS1_5radix10policy_hubIiiyE10Policy1000ELNS0_9SortOrderE1EiiyNS1_21identity_decomposer_tEEEvPKT1_PSA_PKT2_PSE_T3_iiT4_E12temp_storage+33832];
	selp.b32 	%r651, 0, %r650, %p52;
	add.s32 	%r652, %r918, %r651;
	add.s32 	%r653, %r166, %r652;
	add.s32 	%r654, %r167, %r652;
	add.s32 	%r655, %r168, %r652;
	add.s32 	%r656, %r169, %r652;
	add.s32 	%r657, %r170, %r652;
	add.s32 	%r658, %r171, %r652;
	add.s32 	%r659, %r172, %r652;
	add.s32 	%r660, %r173, %r652;
	add.s32 	%r661, %r174, %r652;
	add.s32 	%r662, %r175, %r652;
	add.s32 	%r663, %r176, %r652;
	add.s32 	%r664, %r177, %r652;
	add.s32 	%r665, %r178, %r652;
	add.s32 	%r666, %r179, %r652;
	add.s32 	%r667, %r180, %r652;
	add.s32 	%r668, %r181, %r652;
	add.s32 	%r669, %r182, %r652;
	add.s32 	%r670, %r183, %r652;
	add.s32 	%r671, %r184, %r652;
	add.s32 	%r672, %r185, %r652;
	add.s32 	%r673, %r186, %r652;
	add.s32 	%r674, %r187, %r652;
	add.s32 	%r675, %r188, %r652;
	add.s32 	%r676, %r189, %r652;
	add.s32 	%r677, %r190, %r652;
	add.s32 	%r678, %r191, %r652;
	add.s32 	%r679, %r192, %r652;
	add.s32 	%r680, %r193, %r652;
	add.s32 	%r681, %r194, %r652;
	add.s32 	%r682, %r195, %r652;
	add.s32 	%r683, %r196, %r652;
	add.s32 	%r684, %r197, %r652;
	st.shared.u32 	[%r101], %r652;
	st.shared.u32 	[%r101+4], %r653;
	st.shared.u32 	[%r101+8], %r654;
	st.shared.u32 	[%r101+12], %r655;
	st.shared.u32 	[%r101+16], %r656;
	st.shared.u32 	[%r101+20], %r657;
	st.shared.u32 	[%r101+24], %r658;
	st.shared.u32 	[%r101+28], %r659;
	st.shared.u32 	[%r101+32], %r660;
	st.shared.u32 	[%r101+36], %r661;
	st.shared.u32 	[%r101+40], %r662;
	st.shared.u32 	[%r101+44], %r663;
	st.shared.u32 	[%r101+48], %r664;
	st.shared.u32 	[%r101+52], %r665;
	st.shared.u32 	[%r101+56], %r666;
	st.shared.u32 	[%r101+60], %r667;
	st.shared.u32 	[%r101+64], %r668;
	st.shared.u32 	[%r101+68], %r669;
	st.shared.u32 	[%r101+72], %r670;
	st.shared.u32 	[%r101+76], %r671;
	st.shared.u32 	[%r101+80], %r672;
	st.shared.u32 	[%r101+84], %r673;
	st.shared.u32 	[%r101+88], %r674;
	st.shared.u32 	[%r101+92], %r675;
	st.shared.u32 	[%r101+96], %r676;
	st.shared.u32 	[%r101+100], %r677;
	st.shared.u32 	[%r101+104], %r678;
	st.shared.u32 	[%r101+108], %r679;
	st.shared.u32 	[%r101+112], %r680;
	st.shared.u32 	[%r101+116], %r681;
	st.shared.u32 	[%r101+120], %r682;
	st.shared.u32 	[%r101+124], %r683;
	st.shared.u32 	[%r101+128], %r684;
	bar.sync 	0;
	cvt.u32.u16 	%r685, %rs1;
	ld.shared.u16 	%r686, [%r147+2];
	add.s32 	%r206, %r686, %r685;
	cvt.u32.u16 	%r687, %rs2;
	ld.shared.u16 	%r688, [%r148+2];
	add.s32 	%r207, %r688, %r687;
	cvt.u32.u16 	%r689, %rs3;
	ld.shared.u16 	%r690, [%r149+2];
	add.s32 	%r208, %r690, %r689;
	cvt.u32.u16 	%r691, %rs4;
	ld.shared.u16 	%r692, [%r150+2];
	add.s32 	%r209, %r692, %r691;
	cvt.u32.u16 	%r693, %rs5;
	ld.shared.u16 	%r694, [%r151+2];
	add.s32 	%r210, %r694, %r693;
	cvt.u32.u16 	%r695, %rs6;
	ld.shared.u16 	%r696, [%r152+2];
	add.s32 	%r211, %r696, %r695;
	cvt.u32.u16 	%r697, %rs7;
	ld.shared.u16 	%r698, [%r153+2];
	add.s32 	%r212, %r698, %r697;
	cvt.u32.u16 	%r699, %rs8;
	ld.shared.u16 	%r700, [%r154+2];
	add.s32 	%r213, %r700, %r699;
	cvt.u32.u16 	%r701, %rs9;
	ld.shared.u16 	%r702, [%r155+2];
	add.s32 	%r214, %r702, %r701;
	cvt.u32.u16 	%r703, %rs10;
	ld.shared.u16 	%r704, [%r156+2];
	add.s32 	%r215, %r704, %r703;
	cvt.u32.u16 	%r705, %rs11;
	ld.shared.u16 	%r706, [%r157+2];
	add.s32 	%r216, %r706, %r705;
	cvt.u32.u16 	%r707, %rs12;
	ld.shared.u16 	%r708, [%r158+2];
	add.s32 	%r217, %r708, %r707;
	cvt.u32.u16 	%r709, %rs13;
	ld.shared.u16 	%r710, [%r159+2];
	add.s32 	%r218, %r710, %r709;
	cvt.u32.u16 	%r711, %rs14;
	ld.shared.u16 	%r712, [%r160+2];
	add.s32 	%r219, %r712, %r711;
	cvt.u32.u16 	%r713, %rs15;
	ld.shared.u16 	%r714, [%r161+2];
	add.s32 	%r220, %r714, %r713;
	cvt.u32.u16 	%r715, %rs16;
	ld.shared.u16 	%r716, [%r162+2];
	add.s32 	%r221, %r716, %r715;
	cvt.u32.u16 	%r717, %rs17;
	ld.shared.u16 	%r718, [%r163+2];
	add.s32 	%r222, %r718, %r717;
	cvt.u32.u16 	%r719, %rs18;
	ld.shared.u16 	%r720, [%r164+2];
	add.s32 	%r223, %r720, %r719;
	cvt.u32.u16 	%r721, %rs19;
	ld.shared.u16 	%r722, [%r165+2];
	add.s32 	%r224, %r722, %r721;
	bar.sync 	0;
	setp.lt.s32 	%p53, %r878, %r304;
	@%p53 bra 	$L__BB8_121;
	cvt.u64.u32 	%rd15, %r2;
	shl.b32 	%r723, %r206, 2;
	mov.u32 	%r724, _ZZN3cub18CUB_300001_SM_10006detail10radix_sort31DeviceRadixSortSingleTileKernelINS1_5radix10policy_hubIiiyE10Policy1000ELNS0_9SortOrderE1EiiyNS1_21identity_decomposer_tEEEvPKT1_PSA_PKT2_PSE_T3_iiT4_E12temp_storage;
	add.s32 	%r725, %r724, %r723;
	st.shared.u32 	[%r725], %r897;
	shl.b32 	%r726, %r207, 2;
	add.s32 	%r727, %r724, %r726;
	st.shared.u32 	[%r727], %r896;
	shl.b32 	%r728, %r208, 2;
	add.s32 	%r729, %r724, %r728;
	st.shared.u32 	[%r729], %r895;
	shl.b32 	%r730, %r209, 2;
	add.s32 	%r731, %r724, %r730;
	st.shared.u32 	[%r731], %r894;
	shl.b32 	%r732, %r210, 2;
	add.s32 	%r733, %r724, %r732;
	st.shared.u32 	[%r733], %r893;
	shl.b32 	%r734, %r211, 2;
	add.s32 	%r735, %r724, %r734;
	st.shared.u32 	[%r735], %r892;
	shl.b32 	%r736, %r212, 2;
	add.s32 	%r737, %r724, %r736;
	st.shared.u32 	[%r737], %r891;
	shl.b32 	%r738, %r213, 2;
	add.s32 	%r739, %r724, %r738;
	st.shared.u32 	[%r739], %r890;
	shl.b32 	%r740, %r214, 2;
	add.s32 	%r741, %r724, %r740;
	st.shared.u32 	[%r741], %r889;
	shl.b32 	%r742, %r215, 2;
	add.s32 	%r743, %r724, %r742;
	st.shared.u32 	[%r743], %r888;
	shl.b32 	%r744, %r216, 2;
	add.s32 	%r745, %r724, %r744;
	st.shared.u32 	[%r745], %r887;
	shl.b32 	%r746, %r217, 2;
	add.s32 	%r747, %r724, %r746;
	st.shared.u32 	[%r747], %r886;
	shl.b32 	%r748, %r218, 2;
	add.s32 	%r749, %r724, %r748;
	st.shared.u32 	[%r749], %r885;
	shl.b32 	%r750, %r219, 2;
	add.s32 	%r751, %r724, %r750;
	st.shared.u32 	[%r751], %r884;
	shl.b32 	%r752, %r220, 2;
	add.s32 	%r753, %r724, %r752;
	st.shared.u32 	[%r753], %r883;
	shl.b32 	%r754, %r221, 2;
	add.s32 	%r755, %r724, %r754;
	st.shared.u32 	[%r755], %r882;
	shl.b32 	%r756, %r222, 2;
	add.s32 	%r757, %r724, %r756;
	st.shared.u32 	[%r757], %r881;
	shl.b32 	%r758, %r223, 2;
	add.s32 	%r759, %r724, %r758;
	st.shared.u32 	[%r759], %r880;
	shl.b32 	%r760, %r224, 2;
	add.s32 	%r761, %r724, %r760;
	st.shared.u32 	[%r761], %r879;
	bar.sync 	0;
	mad.lo.s32 	%r225, %r2, -72, %r103;
	ld.shared.u32 	%r226, [%r225];
	ld.shared.u32 	%r227, [%r225+1024];
	ld.shared.u32 	%r228, [%r225+2048];
	ld.shared.u32 	%r229, [%r225+3072];
	ld.shared.u32 	%r230, [%r225+4096];
	ld.shared.u32 	%r231, [%r225+5120];
	ld.shared.u32 	%r232, [%r225+6144];
	ld.shared.u32 	%r233, [%r225+7168];
	ld.shared.u32 	%r234, [%r225+8192];
	ld.shared.u32 	%r235, [%r225+9216];
	ld.shared.u32 	%r236, [%r225+10240];
	ld.shared.u32 	%r237, [%r225+11264];
	ld.shared.u32 	%r238, [%r225+12288];
	ld.shared.u32 	%r239, [%r225+13312];
	ld.shared.u32 	%r240, [%r225+14336];
	ld.shared.u32 	%r241, [%r225+15360];
	ld.shared.u32 	%r242, [%r225+16384];
	ld.shared.u32 	%r243, [%r225+17408];
	ld.shared.u32 	%r244, [%r225+18432];
	bar.sync 	0;
	st.shared.u32 	[%r725], %r916;
	st.shared.u32 	[%r727], %r915;
	st.shared.u32 	[%r729], %r914;
	st.shared.u32 	[%r731], %r913;
	st.shared.u32 	[%r733], %r912;
	st.shared.u32 	[%r735], %r911;
	st.shared.u32 	[%r737], %r910;
	st.shared.u32 	[%r739], %r909;
	st.shared.u32 	[%r741], %r908;
	st.shared.u32 	[%r743], %r907;
	st.shared.u32 	[%r745], %r906;
	st.shared.u32 	[%r747], %r905;
	st.shared.u32 	[%r749], %r904;
	st.shared.u32 	[%r751], %r903;
	st.shared.u32 	[%r753], %r902;
	st.shared.u32 	[%r755], %r901;
	st.shared.u32 	[%r757], %r900;
	st.shared.u32 	[%r759], %r899;
	st.shared.u32 	[%r761], %r898;
	bar.sync 	0;
	ld.shared.u32 	%r245, [%r225+1024];
	ld.shared.u32 	%r246, [%r225+2048];
	ld.shared.u32 	%r247, [%r225+3072];
	ld.shared.u32 	%r248, [%r225+4096];
	ld.shared.u32 	%r249, [%r225+5120];
	ld.shared.u32 	%r250, [%r225+6144];
	ld.shared.u32 	%r251, [%r225+7168];
	ld.shared.u32 	%r252, [%r225+8192];
	ld.shared.u32 	%r253, [%r225+9216];
	ld.shared.u32 	%r254, [%r225+10240];
	ld.shared.u32 	%r255, [%r225+11264];
	ld.shared.u32 	%r256, [%r225+12288];
	ld.shared.u32 	%r257, [%r225+13312];
	ld.shared.u32 	%r258, [%r225+14336];
	ld.shared.u32 	%r259, [%r225+15360];
	ld.shared.u32 	%r260, [%r225+16384];
	ld.shared.u32 	%r261, [%r225+17408];
	ld.shared.u32 	%r262, [%r225+18432];
	setp.gt.u64 	%p54, %rd2, %rd15;
	cvta.to.global.u64 	%rd16, %rd6;
	mul.wide.u32 	%rd17, %r2, 4;
	add.s64 	%rd4, %rd16, %rd17;
	cvta.to.global.u64 	%rd18, %rd8;
	add.s64 	%rd5, %rd18, %rd17;
	@%p54 bra 	$L__BB8_83;
	bra.uni 	$L__BB8_84;
$L__BB8_83:
	xor.b32  	%r762, %r226, -2147483648;
	ld.shared.u32 	%r763, [%r225];
	st.global.u32 	[%rd4], %r762;
	st.global.u32 	[%rd5], %r763;
$L__BB8_84:
	add.s32 	%r764, %r2, 256;
	cvt.u64.u32 	%rd19, %r764;
	setp.le.u64 	%p55, %rd2, %rd19;
	@%p55 bra 	$L__BB8_86;
	xor.b32  	%r765, %r227, -2147483648;
	st.global.u32 	[%rd4+1024], %r765;
	st.global.u32 	[%rd5+1024], %r245;
$L__BB8_86:
	add.s32 	%r766, %r2, 512;
	cvt.u64.u32 	%rd20, %r766;
	setp.le.u64 	%p56, %rd2, %rd20;
	@%p56 bra 	$L__BB8_88;
	xor.b32  	%r767, %r228, -2147483648;
	st.global.u32 	[%rd4+2048], %r767;
	st.global.u32 	[%rd5+2048], %r246;
$L__BB8_88:
	add.s32 	%r768, %r2, 768;
	cvt.u64.u32 	%rd21, %r768;
	setp.le.u64 	%p57, %rd2, %rd21;
	@%p57 bra 	$L__BB8_90;
	xor.b32  	%r769, %r229, -2147483648;
	st.global.u32 	[%rd4+3072], %r769;
	st.global.u32 	[%rd5+3072], %r247;
$L__BB8_90:
	or.b32  	%r770, %r2, 1024;
	cvt.u64.u32 	%rd22, %r770;
	setp.le.u64 	%p58, %rd2, %rd22;
	@%p58 bra 	$L__BB8_92;
	xor.b32  	%r771, %r230, -2147483648;
	st.global.u32 	[%rd4+4096], %r771;
	st.global.u32 	[%rd5+4096], %r248;
$L__BB8_92:
	add.s32 	%r772, %r2, 1280;
	cvt.u64.u32 	%rd23, %r772;
	setp.le.u64 	%p59, %rd2, %rd23;
	@%p59 bra 	$L__BB8_94;
	xor.b32  	%r773, %r231, -2147483648;
	st.global.u32 	[%rd4+5120], %r773;
	st.global.u32 	[%rd5+5120], %r249;
$L__BB8_94:
	add.s32 	%r774, %r2, 1536;
	cvt.u64.u32 	%rd24, %r774;
	setp.le.u64 	%p60, %rd2, %rd24;
	@%p60 bra 	$L__BB8_96;
	xor.b32  	%r775, %r232, -2147483648;
	st.global.u32 	[%rd4+6144], %r775;
	st.global.u32 	[%rd5+6144], %r250;
$L__BB8_96:
	add.s32 	%r776, %r2, 1792;
	cvt.u64.u32 	%rd25, %r776;
	setp.le.u64 	%p61, %rd2, %rd25;
	@%p61 bra 	$L__BB8_98;
	xor.b32  	%r777, %r233, -2147483648;
	st.global.u32 	[%rd4+7168], %r777;
	st.global.u32 	[%rd5+7168], %r251;
$L__BB8_98:
	or.b32  	%r778, %r2, 2048;
	cvt.u64.u32 	%rd26, %r778;
	setp.le.u64 	%p62, %rd2, %rd26;
	@%p62 bra 	$L__BB8_100;
	xor.b32  	%r779, %r234, -2147483648;
	st.global.u32 	[%rd4+8192], %r779;
	st.global.u32 	[%rd5+8192], %r252;
$L__BB8_100:
	add.s32 	%r780, %r2, 2304;
	cvt.u64.u32 	%rd27, %r780;
	setp.le.u64 	%p63, %rd2, %rd27;
	@%p63 bra 	$L__BB8_102;
	xor.b32  	%r781, %r235, -2147483648;
	st.global.u32 	[%rd4+9216], %r781;
	st.global.u32 	[%rd5+9216], %r253;
$L__BB8_102:
	add.s32 	%r782, %r2, 2560;
	cvt.u64.u32 	%rd28, %r782;
	setp.le.u64 	%p64, %rd2, %rd28;
	@%p64 bra 	$L__BB8_104;
	xor.b32  	%r783, %r236, -2147483648;
	st.global.u32 	[%rd4+10240], %r783;
	st.global.u32 	[%rd5+10240], %r254;
$L__BB8_104:
	add.s32 	%r784, %r2, 2816;
	cvt.u64.u32 	%rd29, %r784;
	setp.le.u64 	%p65, %rd2, %rd29;
	@%p65 bra 	$L__BB8_106;
	xor.b32  	%r785, %r237, -2147483648;
	st.global.u32 	[%rd4+11264], %r785;
	st.global.u32 	[%rd5+11264], %r255;
$L__BB8_106:
	or.b32  	%r786, %r2, 3072;
	cvt.u64.u32 	%rd30, %r786;
	setp.le.u64 	%p66, %rd2, %rd30;
	@%p66 bra 	$L__BB8_108;
	xor.b32  	%r787, %r238, -2147483648;
	st.global.u32 	[%rd4+12288], %r787;
	st.global.u32 	[%rd5+12288], %r256;
$L__BB8_108:
	add.s32 	%r788, %r2, 3328;
	cvt.u64.u32 	%rd31, %r788;
	setp.le.u64 	%p67, %rd2, %rd31;
	@%p67 bra 	$L__BB8_110;
	xor.b32  	%r789, %r239, -2147483648;
	st.global.u32 	[%rd4+13312], %r789;
	st.global.u32 	[%rd5+13312], %r257;
$L__BB8_110:
	add.s32 	%r790, %r2, 3584;
	cvt.u64.u32 	%rd32, %r790;
	setp.le.u64 	%p68, %rd2, %rd32;
	@%p68 bra 	$L__BB8_112;
	xor.b32  	%r791, %r240, -2147483648;
	st.global.u32 	[%rd4+14336], %r791;
	st.global.u32 	[%rd5+14336], %r258;
$L__BB8_112:
	add.s32 	%r792, %r2, 3840;
	cvt.u64.u32 	%rd33, %r792;
	setp.le.u64 	%p69, %rd2, %rd33;
	@%p69 bra 	$L__BB8_114;
	xor.b32  	%r793, %r241, -2147483648;
	st.global.u32 	[%rd4+15360], %r793;
	st.global.u32 	[%rd5+15360], %r259;
$L__BB8_114:
	or.b32  	%r794, %r2, 4096;
	cvt.u64.u32 	%rd34, %r794;
	setp.le.u64 	%p70, %rd2, %rd34;
	@%p70 bra 	$L__BB8_116;
	xor.b32  	%r795, %r242, -2147483648;
	st.global.u32 	[%rd4+16384], %r795;
	st.global.u32 	[%rd5+16384], %r260;
$L__BB8_116:
	add.s32 	%r796, %r2, 4352;
	cvt.u64.u32 	%rd35, %r796;
	setp.le.u64 	%p71, %rd2, %rd35;
	@%p71 bra 	$L__BB8_118;
	xor.b32  	%r797, %r243, -2147483648;
	st.global.u32 	[%rd4+17408], %r797;
	st.global.u32 	[%rd5+17408], %r261;
$L__BB8_118:
	add.s32 	%r798, %r2, 4608;
	cvt.u64.u32 	%rd36, %r798;
	setp.le.u64 	%p72, %rd2, %rd36;
	@%p72 bra 	$L__BB8_120;
	xor.b32  	%r799, %r244, -2147483648;
	st.global.u32 	[%rd4+18432], %r799;
	st.global.u32 	[%rd5+18432], %r262;
$L__BB8_120:
	ret;
$L__BB8_121:
	shl.b32 	%r800, %r206, 2;
	mov.u32 	%r801, _ZZN3cub18CUB_300001_SM_10006detail10radix_sort31DeviceRadixSortSingleTileKernelINS1_5radix10policy_hubIiiyE10Policy1000ELNS0_9SortOrderE1EiiyNS1_21identity_decomposer_tEEEvPKT1_PSA_PKT2_PSE_T3_iiT4_E12temp_storage;
	add.s32 	%r802, %r801, %r800;
	st.shared.u32 	[%r802], %r897;
	shl.b32 	%r803, %r207, 2;
	add.s32 	%r804, %r801, %r803;
	st.shared.u32 	[%r804], %r896;
	shl.b32 	%r805, %r208, 2;
	add.s32 	%r806, %r801, %r805;
	st.shared.u32 	[%r806], %r895;
	shl.b32 	%r807, %r209, 2;
	add.s32 	%r808, %r801, %r807;
	st.shared.u32 	[%r808], %r894;
	shl.b32 	%r809, %r210, 2;
	add.s32 	%r810, %r801, %r809;
	st.shared.u32 	[%r810], %r893;
	shl.b32 	%r811, %r211, 2;
	add.s32 	%r812, %r801, %r811;
	st.shared.u32 	[%r812], %r892;
	shl.b32 	%r813, %r212, 2;
	add.s32 	%r814, %r801, %r813;
	st.shared.u32 	[%r814], %r891;
	shl.b32 	%r815, %r213, 2;
	add.s32 	%r816, %r801, %r815;
	st.shared.u32 	[%r816], %r890;
	shl.b32 	%r817, %r214, 2;
	add.s32 	%r818, %r801, %r817;
	st.shared.u32 	[%r818], %r889;
	shl.b32 	%r819, %r215, 2;
	add.s32 	%r820, %r801, %r819;
	st.shared.u32 	[%r820], %r888;
	shl.b32 	%r821, %r216, 2;
	add.s32 	%r822, %r801, %r821;
	st.shared.u32 	[%r822], %r887;
	shl.b32 	%r823, %r217, 2;
	add.s32 	%r824, %r801, %r823;
	st.shared.u32 	[%r824], %r886;
	shl.b32 	%r825, %r218, 2;
	add.s32 	%r826, %r801, %r825;
	st.shared.u32 	[%r826], %r885;
	shl.b32 	%r827, %r219, 2;
	add.s32 	%r828, %r801, %r827;
	st.shared.u32 	[%r828], %r884;
	shl.b32 	%r829, %r220, 2;
	add.s32 	%r830, %r801, %r829;
	st.shared.u32 	[%r830], %r883;
	shl.b32 	%r831, %r221, 2;
	add.s32 	%r832, %r801, %r831;
	st.shared.u32 	[%r832], %r882;
	shl.b32 	%r833, %r222, 2;
	add.s32 	%r834, %r801, %r833;
	st.shared.u32 	[%r834], %r881;
	shl.b32 	%r835, %r223, 2;
	add.s32 	%r836, %r801, %r835;
	st.shared.u32 	[%r836], %r880;
	shl.b32 	%r837, %r224, 2;
	add.s32 	%r838, %r801, %r837;
	st.shared.u32 	[%r838], %r879;
	bar.sync 	0;
	ld.shared.u32 	%r897, [%r103];
	ld.shared.u32 	%r896, [%r103+4];
	ld.shared.u32 	%r895, [%r103+8];
	ld.shared.u32 	%r894, [%r103+12];
	ld.shared.u32 	%r893, [%r103+16];
	ld.shared.u32 	%r892, [%r103+20];
	ld.shared.u32 	%r891, [%r103+24];
	ld.shared.u32 	%r890, [%r103+28];
	ld.shared.u32 	%r889, [%r103+32];
	ld.shared.u32 	%r888, [%r103+36];
	ld.shared.u32 	%r887, [%r103+40];
	ld.shared.u32 	%r886, [%r103+44];
	ld.shared.u32 	%r885, [%r103+48];
	ld.shared.u32 	%r884, [%r103+52];
	ld.shared.u32 	%r883, [%r103+56];
	ld.shared.u32 	%r882, [%r103+60];
	ld.shared.u32 	%r881, [%r103+64];
	ld.shared.u32 	%r880, [%r103+68];
	ld.shared.u32 	%r879, [%r103+72];
	bar.sync 	0;
	st.shared.u32 	[%r802], %r916;
	st.shared.u32 	[%r804], %r915;
	st.shared.u32 	[%r806], %r914;
	st.shared.u32 	[%r808], %r913;
	st.shared.u32 	[%r810], %r912;
	st.shared.u32 	[%r812], %r911;
	st.shared.u32 	[%r814], %r910;
	st.shared.u32 	[%r816], %r909;
	st.shared.u32 	[%r818], %r908;
	st.shared.u32 	[%r820], %r907;
	st.shared.u32 	[%r822], %r906;
	st.shared.u32 	[%r824], %r905;
	st.shared.u32 	[%r826], %r904;
	st.shared.u32 	[%r828], %r903;
	st.shared.u32 	[%r830], %r902;
	st.shared.u32 	[%r832], %r901;
	st.shared.u32 	[%r834], %r900;
	st.shared.u32 	[%r836], %r899;
	st.shared.u32 	[%r838], %r898;
	bar.sync 	0;
	ld.shared.u32 	%r916, [%r103];
	ld.shared.u32 	%r915, [%r103+4];
	ld.shared.u32 	%r914, [%r103+8];
	ld.shared.u32 	%r913, [%r103+12];
	ld.shared.u32 	%r912, [%r103+16];
	ld.shared.u32 	%r911, [%r103+20];
	ld.shared.u32 	%r910, [%r103+24];
	ld.shared.u32 	%r909, [%r103+28];
	ld.shared.u32 	%r908, [%r103+32];
	ld.shared.u32 	%r907, [%r103+36];
	ld.shared.u32 	%r906, [%r103+40];
	ld.shared.u32 	%r905, [%r103+44];
	ld.shared.u32 	%r904, [%r103+48];
	ld.shared.u32 	%r903, [%r103+52];
	ld.shared.u32 	%r902, [%r103+56];
	ld.shared.u32 	%r901, [%r103+60];
	ld.shared.u32 	%r900, [%r103+64];
	ld.shared.u32 	%r899, [%r103+68];
	ld.shared.u32 	%r898, [%r103+72];
	bar.sync 	0;
	add.s32 	%r878, %r878, 6;
	add.s32 	%r877, %r877, -6;
	bra.uni 	$L__BB8_77;

}
	// .globl	_ZN3cub18CUB_300001_SM_10006detail10radix_sort30DeviceRadixSortHistogramKernelINS1_5radix10policy_hubIiiyE10Policy1000ELNS0_9SortOrderE1EiyNS1_21identity_decomposer_tEEEvPT2_PKT1_SA_iiT3_
.visible .entry _ZN3cub18CUB_300001_SM_10006detail10radix_sort30DeviceRadixSortHistogramKernelINS1_5radix10policy_hubIiiyE10Policy1000ELNS0_9SortOrderE1EiyNS1_21identity_decomposer_tEEEvPT2_PKT1_SA_iiT3_(
	.param .u64 .ptr .align 1 _ZN3cub18CUB_300001_SM_10006detail10radix_sort30DeviceRadixSortHistogramKernelINS1_5radix10policy_hubIiiyE10Policy1000ELNS0_9SortOrderE1EiyNS1_21identity_decomposer_tEEEvPT2_PKT1_SA_iiT3__param_0,
	.param .u64 .ptr .align 1 _ZN3cub18CUB_300001_SM_10006detail10radix_sort30DeviceRadixSortHistogramKernelINS1_5radix10policy_hubIiiyE10Policy1000ELNS0_9SortOrderE1EiyNS1_21identity_decomposer_tEEEvPT2_PKT1_SA_iiT3__param_1,
	.param .u64 _ZN3cub18CUB_300001_SM_10006detail10radix_sort30DeviceRadixSortHistogramKernelINS1_5radix10policy_hubIiiyE10Policy1000ELNS0_9SortOrderE1EiyNS1_21identity_decomposer_tEEEvPT2_PKT1_SA_iiT3__param_2,
	.param .u32 _ZN3cub18CUB_300001_SM_10006detail10radix_sort30DeviceRadixSortHistogramKernelINS1_5radix10policy_hubIiiyE10Policy1000ELNS0_9SortOrderE1EiyNS1_21identity_decomposer_tEEEvPT2_PKT1_SA_iiT3__param_3,
	.param .u32 _ZN3cub18CUB_300001_SM_10006detail10radix_sort30DeviceRadixSortHistogramKernelINS1_5radix10policy_hubIiiyE10Policy1000ELNS0_9SortOrderE1EiyNS1_21identity_decomposer_tEEEvPT2_PKT1_SA_iiT3__param_4,
	.param .align 1 .b8 _ZN3cub18CUB_300001_SM_10006detail10radix_sort30DeviceRadixSortHistogramKernelINS1_5radix10policy_hubIiiyE10Policy1000ELNS0_9SortOrderE1EiyNS1_21identity_decomposer_tEEEvPT2_PKT1_SA_iiT3__param_5[1]
)
.maxntid 128
{
	.reg .pred 	%p<91>;
	.reg .b32 	%r<486>;
	.reg .b64 	%rd<137>;
	// demoted variable
	.shared .align 4 .b8 _ZZN3cub18CUB_300001_SM_10006detail10radix_sort30DeviceRadixSortHistogramKernelINS1_5radix10policy_hubIiiyE10Policy1000ELNS0_9SortOrderE1EiyNS1_21identity_decomposer_tEEEvPT2_PKT1_SA_iiT3_E12temp_storage[4096];
	ld.param.u64 	%rd18, [_ZN3cub18CUB_300001_SM_10006detail10radix_sort30DeviceRadixSortHistogramKernelINS1_5radix10policy_hubIiiyE10Policy1000ELNS0_9SortOrderE1EiyNS1_21identity_decomposer_tEEEvPT2_PKT1_SA_iiT3__param_0];
	ld.param.u64 	%rd19, [_ZN3cub18CUB_300001_SM_10006detail10radix_sort30DeviceRadixSortHistogramKernelINS1_5radix10policy_hubIiiyE10Policy1000ELNS0_9SortOrderE1EiyNS1_21identity_decomposer_tEEEvPT2_PKT1_SA_iiT3__param_1];
	ld.param.u64 	%rd17, [_ZN3cub18CUB_300001_SM_10006detail10radix_sort30DeviceRadixSortHistogramKernelINS1_5radix10policy_hubIiiyE10Policy1000ELNS0_9SortOrderE1EiyNS1_21identity_decomposer_tEEEvPT2_PKT1_SA_iiT3__param_2];
	ld.param.u32 	%r174, [_ZN3cub18CUB_300001_SM_10006detail10radix_sort30DeviceRadixSortHistogramKernelINS1_5radix10policy_hubIiiyE10Policy1000ELNS0_9SortOrderE1EiyNS1_21identity_decomposer_tEEEvPT2_PKT1_SA_iiT3__param_3];
	ld.param.u32 	%r175, [_ZN3cub18CUB_300001_SM_10006detail10radix_sort30DeviceRadixSortHistogramKernelINS1_5radix10policy_hubIiiyE10Policy1000ELNS0_9SortOrderE1EiyNS1_21identity_decomposer_tEEEvPT2_PKT1_SA_iiT3__param_4];
	cvta.to.global.u64 	%rd1, %rd19;
	cvta.to.global.u64 	%rd2, %rd18;
	setp.eq.s64 	%p2, %rd17, 0;
	@%p2 bra 	$L__BB9_153;
	sub.s32 	%r176, %r175, %r174;
	add.s32 	%r177, %r176, 7;
	shr.s32 	%r178, %r177, 31;
	shr.u32 	%r179, %r178, 29;
	add.s32 	%r180, %r177, %r179;
	shr.s32 	%r181, %r180, 3;
	mov.u32 	%r182, %tid.x;
	setp.gt.u32 	%p3, %r182, 255;
	setp.lt.s32 	%p4, %r177, 8;
	mov.u32 	%r183, %ctaid.x;
	shl.b32 	%r184, %r183, 11;
	cvt.u64.u32 	%rd3, %r184;
	mov.u32 	%r185, %nctaid.x;
	shl.b32 	%r186, %r185, 11;
	cvt.u64.u32 	%rd4, %r186;
	add.s32 	%r1, %r181, -1;
	and.b32  	%r2, %r181, 15;
	and.b32  	%r3, %r181, 7;
	add.s32 	%r4, %r3, -1;
	and.b32  	%r5, %r181, 3;
	or.pred  	%p1, %p3, %p4;
	shl.b32 	%r187, %r182, 2;
	mov.u32 	%r188, _ZZN3cub18CUB_300001_SM_10006detail10radix_sort30DeviceRadixSortHistogramKernelINS1_5radix10policy_hubIiiyE10Policy1000ELNS0_9SortOrderE1EiyNS1_21identity_decomposer_tEEEvPT2_PKT1_SA_iiT3_E12temp_storage;
	add.s32 	%r6, %r188, %r187;
	and.b32  	%r7, %r181, 268435440;
	cvt.u64.u32 	%rd5, %r182;
	add.s32 	%r8, %r182, 128;
	add.s32 	%r9, %r182, 256;
	add.s32 	%r10, %r182, 384;
	add.s32 	%r11, %r182, 512;
	add.s32 	%r12, %r182, 640;
	add.s32 	%r13, %r182, 768;
	or.b32  	%r14, %r182, 1024;
	add.s32 	%r15, %r182, 1920;
	and.b32  	%r16, %r181, 268435448;
	and.b32  	%r17, %r181, 1;
	neg.s32 	%r18, %r7;
	add.s32 	%r19, %r6, 8192;
	add.s64 	%rd21, %rd17, -1;
	shr.u64 	%rd22, %rd21, 30;
	add.s64 	%rd23, %rd22, 1;
	min.u64 	%rd6, %rd23, %rd17;
	mov.b64 	%rd135, 0;
$L__BB9_2:
	@%p1 bra 	$L__BB9_30;
	setp.lt.u32 	%p5, %r1, 15;
	mov.b32 	%r439, 0;
	@%p5 bra 	$L__BB9_6;
	mov.u32 	%r436, %r19;
	mov.u32 	%r437, %r18;
$L__BB9_5:
	.pragma "nounroll";
	mov.b32 	%r190, 0;
	st.shared.u32 	[%r436+-8192], %r190;
	st.shared.u32 	[%r436+-7168], %r190;
	st.shared.u32 	[%r436+-6144], %r190;
	st.shared.u32 	[%r436+-5120], %r190;
	st.shared.u32 	[%r436+-4096], %r190;
	st.shared.u32 	[%r436+-3072], %r190;
	st.shared.u32 	[%r436+-2048], %r190;
	st.shared.u32 	[%r436+-1024], %r190;
	st.shared.u32 	[%r436], %r190;
	st.shared.u32 	[%r436+1024], %r190;
	st.shared.u32 	[%r436+2048], %r190;
	st.shared.u32 	[%r436+3072], %r190;
	st.shared.u32 	[%r436+4096], %r190;
	st.shared.u32 	[%r436+5120], %r190;
	st.shared.u32 	[%r436+6144], %r190;
	st.shared.u32 	[%r436+7168], %r190;
	add.s32 	%r437, %r437, 16;
	add.s32 	%r436, %r436, 16384;
	setp.ne.s32 	%p6, %r437, 0;
	mov.u32 	%r439, %r7;
	@%p6 bra 	$L__BB9_5;
$L__BB9_6:
	add.s32 	%r25, %r2, -1;
	setp.eq.s32 	%p7, %r2, 0;
	@%p7 bra 	$L__BB9_16;
	setp.lt.u32 	%p8, %r25, 7;
	@%p8 bra 	$L__BB9_9;
	shl.b32 	%r191, %r439, 10;
	add.s32 	%r192, %r6, %r191;
	mov.b32 	%r193, 0;
	st.shared.u32 	[%r192], %r193;
	st.shared.u32 	[%r192+1024], %r193;
	st.shared.u32 	[%r192+2048], %r193;
	st.shared.u32 	[%r192+3072], %r193;
	st.shared.u32 	[%r192+4096], %r193;
	st.shared.u32 	[%r192+5120], %r193;
	st.shared.u32 	[%r192+6144], %r193;
	st.shared.u32 	[%r192+7168], %r193;
	add.s32 	%r439, %r439, 8;
$L__BB9_9:
	setp.eq.s32 	%p9, %r3, 0;
	@%p9 bra 	$L__BB9_16;
	setp.lt.u32 	%p10, %r4, 3;
	@%p10 bra 	$L__BB9_12;
	shl.b32 	%r194, %r439, 10;
	add.s32 	%r195, %r6, %r194;
	mov.b32 	%r196, 0;
	st.shared.u32 	[%r195], %r196;
	st.shared.u32 	[%r195+1024], %r196;
	st.shared.u32 	[%r195+2048], %r196;
	st.shared.u32 	[%r195+3072], %r196;
	add.s32 	%r439, %r439, 4;
$L__BB9_12:
	setp.eq.s32 	%p11, %r5, 0;
	@%p11 bra 	$L__BB9_16;
	setp.eq.s32 	%p12, %r5, 1;
	shl.b32 	%r197, %r439, 10;
	add.s32 	%r30, %r6, %r197;
	mov.b32 	%r198, 0;
	st.shared.u32 	[%r30], %r198;
	@%p12 bra 	$L__BB9_16;
	setp.eq.s32 	%p13, %r5, 2;
	mov.b32 	%r199, 0;
	st.shared.u32 	[%r30+1024], %r199;
	@%p13 bra 	$L__BB9_16;
	mov.b32 	%r200, 0;
	st.shared.u32 	[%r30+2048], %r200;
$L__BB9_16:
	cvt.u32.u64 	%r201, %rd5;
	setp.gt.u32 	%p14, %r201, 127;
	@%p14 bra 	$L__BB9_30;
	setp.lt.u32 	%p15, %r1, 15;
	mov.b32 	%r443, 0;
	@%p15 bra 	$L__BB9_20;
	mov.b32 	%r441, 0;
$L__BB9_19:
	.pragma "nounroll";
	shl.b32 	%r204, %r441, 10;
	add.s32 	%r205, %r6, %r204;
	mov.b32 	%r206, 0;
	st.shared.u32 	[%r205+512], %r206;
	st.shared.u32 	[%r205+1536], %r206;
	st.shared.u32 	[%r205+2560], %r206;
	st.shared.u32 	[%r205+3584], %r206;
	st.shared.u32 	[%r205+4608], %r206;
	st.shared.u32 	[%r205+5632], %r206;
	st.shared.u32 	[%r205+6656], %r206;
	st.shared.u32 	[%r205+7680], %r206;
	st.shared.u32 	[%r205+8704], %r206;
	st.shared.u32 	[%r205+9728], %r206;
	st.shared.u32 	[%r205+10752], %r206;
	st.shared.u32 	[%r205+11776], %r206;
	st.shared.u32 	[%r205+12800], %r206;
	st.shared.u32 	[%r205+13824], %r206;
	st.shared.u32 	[%r205+14848], %r206;
	st.shared.u32 	[%r205+15872], %r206;
	add.s32 	%r441, %r441, 16;
	setp.ne.s32 	%p16, %r441, %r7;
	mov.u32 	%r443, %r7;
	@%p16 bra 	$L__BB9_19;
$L__BB9_20:
	setp.eq.s32 	%p17, %r2, 0;
	@%p17 bra 	$L__BB9_30;
	setp.lt.u32 	%p18, %r25, 7;
	@%p18 bra 	$L__BB9_23;
	shl.b32 	%r207, %r443, 10;
	add.s32 	%r208, %r6, %r207;
	mov.b32 	%r209, 0;
	st.shared.u32 	[%r208+512], %r209;
	st.shared.u32 	[%r208+1536], %r209;
	st.shared.u32 	[%r208+2560], %r209;
	st.shared.u32 	[%r208+3584], %r209;
	st.shared.u32 	[%r208+4608], %r209;
	st.shared.u32 	[%r208+5632], %r209;
	st.shared.u32 	[%r208+6656], %r209;
	st.shared.u32 	[%r208+7680], %r209;
	add.s32 	%r443, %r443, 8;
$L__BB9_23:
	setp.eq.s32 	%p19, %r3, 0;
	@%p19 bra 	$L__BB9_30;
	setp.lt.u32 	%p20, %r4, 3;
	@%p20 bra 	$L__BB9_26;
	shl.b32 	%r210, %r443, 10;
	add.s32 	%r211, %r6, %r210;
	mov.b32 	%r212, 0;
	st.shared.u32 	[%r211+512], %r212;
	st.shared.u32 	[%r211+1536], %r212;
	st.shared.u32 	[%r211+2560], %r212;
	st.shared.u32 	[%r211+3584], %r212;
	add.s32 	%r443, %r443, 4;
$L__BB9_26:
	setp.eq.s32 	%p21, %r5, 0;
	@%p21 bra 	$L__BB9_30;
	setp.eq.s32 	%p22, %r5, 1;
	shl.b32 	%r213, %r443, 10;
	add.s32 	%r38, %r6, %r213;
	mov.b32 	%r214, 0;
	st.shared.u32 	[%r38+512], %r214;
	@%p22 bra 	$L__BB9_30;
	setp.eq.s32 	%p23, %r5, 2;
	mov.b32 	%r215, 0;
	st.shared.u32 	[%r38+1536], %r215;
	@%p23 bra 	$L__BB9_30;
	mov.b32 	%r216, 0;
	st.shared.u32 	[%r38+2560], %r216;
$L__BB9_30:
	bar.sync 	0;
	bar.sync 	0;
	shl.b64 	%rd8, %rd135, 30;
	sub.s64 	%rd24, %rd17, %rd8;
	min.u64 	%rd9, %rd24, 1073741824;
	setp.le.u64 	%p24, %rd9, %rd3;
	@%p24 bra 	$L__BB9_70;
	mov.u64 	%rd136, %rd3;
$L__BB9_32:
	add.s64 	%rd11, %rd136, %rd8;
	sub.s64 	%rd12, %rd17, %rd11;
	setp.lt.u64 	%p25, %rd12, 2048;
	@%p25 bra 	$L__BB9_34;
	add.s64 	%rd27, %rd11, %rd5;
	shl.b64 	%rd28, %rd27, 2;
	add.s64 	%rd29, %rd1, %rd28;
	ld.global.u32 	%r475, [%rd29];
	ld.global.u32 	%r474, [%rd29+512];
	ld.global.u32 	%r473, [%rd29+1024];
	ld.global.u32 	%r472, [%rd29+1536];
	ld.global.u32 	%r471, [%rd29+2048];
	ld.global.u32 	%r470, [%rd29+2560];
	ld.global.u32 	%r469, [%rd29+3072];
	ld.global.u32 	%r468, [%rd29+3584];
	ld.global.u32 	%r467, [%rd29+4096];
	ld.global.u32 	%r466, [%rd29+4608];
	ld.global.u32 	%r465, [%rd29+5120];
	ld.global.u32 	%r464, [%rd29+5632];
	ld.global.u32 	%r463, [%rd29+6144];
	ld.global.u32 	%r462, [%rd29+6656];
	ld.global.u32 	%r461, [%rd29+7168];
	ld.global.u32 	%r460, [%rd29+7680];
	bra.uni 	$L__BB9_66;
$L__BB9_34:
	cvt.u32.u64 	%r218, %rd5;
	cvt.u32.u64 	%r55, %rd12;
	setp.ge.s32 	%p26, %r218, %r55;
	add.s64 	%rd25, %rd11, %rd5;
	shl.b64 	%rd26, %rd25, 2;
	add.s64 	%rd13, %rd1, %rd26;
	mov.b32 	%r475, -2147483648;
	@%p26 bra 	$L__BB9_36;
	ld.global.u32 	%r475, [%rd13];
$L__BB9_36:
	setp.ge.s32 	%p27, %r8, %r55;
	mov.b32 	%r474, -2147483648;
	@%p27 bra 	$L__BB9_38;
	ld.global.u32 	%r474, [%rd13+512];
$L__BB9_38:
	setp.ge.s32 	%p28, %r9, %r55;
	mov.b32 	%r473, -2147483648;
	@%p28 bra 	$L__BB9_40;
	ld.global.u32 	%r473, [%rd13+1024];
$L__BB9_40:
	setp.ge.s32 	%p29, %r10, %r55;
	mov.b32 	%r472, -2147483648;
	@%p29 bra 	$L__BB9_42;
	ld.global.u32 	%r472, [%rd13+1536];
$L__BB9_42:
	setp.ge.s32 	%p30, %r11, %r55;
	mov.b32 	%r471, -2147483648;
	@%p30 bra 	$L__BB9_44;
	ld.global.u32 	%r471, [%rd13+2048];
$L__BB9_44:
	setp.ge.s32 	%p31, %r12, %r55;
	mov.b32 	%r470, -2147483648;
	@%p31 bra 	$L__BB9_46;
	ld.global.u32 	%r470, [%rd13+2560];
$L__BB9_46:
	setp.ge.s32 	%p32, %r13, %r55;
	mov.b32 	%r469, -2147483648;
	@%p32 bra 	$L__BB9_48;
	ld.global.u32 	%r469, [%rd13+3072];
$L__BB9_48:
	mov.u32 	%r226, %tid.x;
	add.s32 	%r227, %r226, 896;
	setp.ge.s32 	%p33, %r227, %r55;
	mov.b32 	%r468, -2147483648;
	@%p33 bra 	$L__BB9_50;
	ld.global.u32 	%r468, [%rd13+3584];
$L__BB9_50:
	setp.ge.s32 	%p34, %r14, %r55;
	mov.b32 	%r467, -2147483648;
	@%p34 bra 	$L__BB9_52;
	ld.global.u32 	%r467, [%rd13+4096];
$L__BB9_52:
	add.s32 	%r231, %r226, 1152;
	setp.ge.s32 	%p35, %r231, %r55;
	mov.b32 	%r466, -2147483648;
	@%p35 bra 	$L__BB9_54;
	ld.global.u32 	%r466, [%rd13+4608];
$L__BB9_54:
	add.s32 	%r234, %r226, 1280;
	setp.ge.s32 	%p36, %r234, %r55;
	mov.b32 	%r465, -2147483648;
	@%p36 bra 	$L__BB9_56;
	ld.global.u32 	%r465, [%rd13+5120];
$L__BB9_56:
	add.s32 	%r237, %r226, 1408;
	setp.ge.s32 	%p37, %r237, %r55;
	mov.b32 	%r464, -2147483648;
	@%p37 bra 	$L__BB9_58;
	ld.global.u32 	%r464, [%rd13+5632];
$L__BB9_58:
	add.s32 	%r240, %r226, 1536;
	setp.ge.s32 	%p38, %r240, %r55;
	mov.b32 	%r463, -2147483648;
	@%p38 bra 	$L__BB9_60;
	ld.global.u32 	%r463, [%rd13+6144];
$L__BB9_60:
	add.s32 	%r243, %r226, 1664;
	setp.ge.s32 	%p39, %r243, %r55;
	mov.b32 	%r462, -2147483648;
	@%p39 bra 	$L__BB9_62;
	ld.global.u32 	%r462, [%rd13+6656];
$L__BB9_62:
	add.s32 	%r246, %r226, 1792;
	setp.ge.s32 	%p40, %r246, %r55;
	mov.b32 	%r461, -2147483648;
	@%p40 bra 	$L__BB9_64;
	ld.global.u32 	%r461, [%rd13+7168];
$L__BB9_64:
	setp.ge.s32 	%p41, %r15, %r55;
	mov.b32 	%r460, -2147483648;
	@%p41 bra 	$L__BB9_66;
	ld.global.u32 	%r460, [%rd13+7680];
$L__BB9_66:
	setp.le.s32 	%p42, %r175, %r174;
	@%p42 bra 	$L__BB9_69;
	xor.b32  	%r103, %r460, 2147483647;
	xor.b32  	%r104, %r461, 2147483647;
	xor.b32  	%r105, %r462, 2147483647;
	xor.b32  	%r106, %r463, 2147483647;
	xor.b32  	%r107, %r464, 2147483647;
	xor.b32  	%r108, %r465, 2147483647;
	xor.b32  	%r109, %r466, 2147483647;
	xor.b32  	%r110, %r467, 2147483647;
	xor.b32  	%r111, %r468, 2147483647;
	xor.b32  	%r112, %r469, 2147483647;
	xor.b32  	%r113, %r470, 2147483647;
	xor.b32  	%r114, %r471, 2147483647;
	xor.b32  	%r115, %r472, 2147483647;
	xor.b32  	%r116, %r473, 2147483647;
	xor.b32  	%r117, %r474, 2147483647;
	xor.b32  	%r118, %r475, 2147483647;
	mov.b32 	%r476, 0;
	mov.u32 	%r477, %r174;
$L__BB9_68:
	sub.s32 	%r249, %r175, %r477;
	shl.b32 	%r250, %r476, 10;
	mov.u32 	%r251, _ZZN3cub18CUB_300001_SM_10006detail10radix_sort30DeviceRadixSortHistogramKernelINS1_5radix10policy_hubIiiyE10Policy1000ELNS0_9SortOrderE1EiyNS1_21identity_decomposer_tEEEvPT2_PKT1_SA_iiT3_E12temp_storage;
	add.s32 	%r252, %r251, %r250;
	min.s32 	%r253, %r249, 8;
	mov.b32 	%r254, -1;
	shl.b32 	%r255, %r254, %r253;
	not.b32 	%r256, %r255;
	shr.u32 	%r257, %r118, %r477;
	and.b32  	%r258, %r257, %r256;
	shl.b32 	%r259, %r258, 2;
	add.s32 	%r260, %r252, %r259;
	atom.shared.add.u32 	%r261, [%r260], 1;
	shr.u32 	%r262, %r117, %r477;
	and.b32  	%r263, %r262, %r256;
	shl.b32 	%r264, %r263, 2;
	add.s32 	%r265, %r252, %r264;
	atom.shared.add.u32 	%r266, [%r265], 1;
	shr.u32 	%r267, %r116, %r477;
	and.b32  	%r268, %r267, %r256;
	shl.b32 	%r269, %r268, 2;
	add.s32 	%r270, %r252, %r269;
	atom.shared.add.u32 	%r271, [%r270], 1;
	shr.u32 	%r272, %r115, %r477;
	and.b32  	%r273, %r272, %r256;
	shl.b32 	%r274, %r273, 2;
	add.s32 	%r275, %r252, %r274;
	atom.shared.add.u32 	%r276, [%r275], 1;
	shr.u32 	%r277, %r114, %r477;
	and.b32  	%r278, %r277, %r256;
	shl.b32 	%r279, %r278, 2;
	add.s32 	%r280, %r252, %r279;
	atom.shared.add.u32 	%r281, [%r280], 1;
	shr.u32 	%r282, %r113, %r477;
	and.b32  	%r283, %r282, %r256;
	shl.b32 	%r284, %r283, 2;
	add.s32 	%r285, %r252, %r284;
	atom.shared.add.u32 	%r286, [%r285], 1;
	shr.u32 	%r287, %r112, %r477;
	and.b32  	%r288, %r287, %r256;
	shl.b32 	%r289, %r288, 2;
	add.s32 	%r290, %r252, %r289;
	atom.shared.add.u32 	%r291, [%r290], 1;
	shr.u32 	%r292, %r111, %r477;
	and.b32  	%r293, %r292, %r256;
	shl.b32 	%r294, %r293, 2;
	add.s32 	%r295, %r252, %r294;
	atom.shared.add.u32 	%r296, [%r295], 1;
	shr.u32 	%r297, %r110, %r477;
	and.b32  	%r298, %r297, %r256;
	shl.b32 	%r299, %r298, 2;
	add.s32 	%r300, %r252, %r299;
	atom.shared.add.u32 	%r301, [%r300], 1;
	shr.u32 	%r302, %r109, %r477;
	and.b32  	%r303, %r302, %r256;
	shl.b32 	%r304, %r303, 2;
	add.s32 	%r305, %r252, %r304;
	atom.shared.add.u32 	%r306, [%r305], 1;
	shr.u32 	%r307, %r108, %r477;
	and.b32  	%r308, %r307, %r256;
	shl.b32 	%r309, %r308, 2;
	add.s32 	%r310, %r252, %r309;
	atom.shared.add.u32 	%r311, [%r310], 1;
	shr.u32 	%r312, %r107, %r477;
	and.b32  	%r313, %r312, %r256;
	shl.b32 	%r314, %r313, 2;
	add.s32 	%r315, %r252, %r314;
	atom.shared.add.u32 	%r316, [%r315], 1;
	shr.u32 	%r317, %r106, %r477;
	and.b32  	%r318, %r317, %r256;
	shl.b32 	%r319, %r318, 2;
	add.s32 	%r320, %r252, %r319;
	atom.shared.add.u32 	%r321, [%r320], 1;
	shr.u32 	%r322, %r105, %r477;
	and.b32  	%r323, %r322, %r256;
	shl.b32 	%r324, %r323, 2;
	add.s32 	%r325, %r252, %r324;
	atom.shared.add.u32 	%r326, [%r325], 1;
	shr.u32 	%r327, %r104, %r477;
	and.b32  	%r328, %r327, %r256;
	shl.b32 	%r329, %r328, 2;
	add.s32 	%r330, %r252, %r329;
	atom.shared.add.u32 	%r331, [%r330], 1;
	shr.u32 	%r332, %r103, %r477;
	and.b32  	%r333, %r332, %r256;
	shl.b32 	%r334, %r333, 2;
	add.s32 	%r335, %r252, %r334;
	atom.shared.add.u32 	%r336, [%r335], 1;
	add.s32 	%r477, %r477, 8;
	add.s32 	%r476, %r476, 1;
	setp.lt.s32 	%p43, %r477, %r175;
	@%p43 bra 	$L__BB9_68;
$L__BB9_69:
	add.s64 	%rd136, %rd136, %rd4;
	setp.lt.u64 	%p44, %rd136, %rd9;
	@%p44 bra 	$L__BB9_32;
$L__BB9_70:
	bar.sync 	0;
	@%p1 bra 	$L__BB9_152;
	setp.lt.u32 	%p45, %r1, 7;
	mov.b32 	%r480, 0;
	@%p45 bra 	$L__BB9_90;
	mov.b32 	%r478, 0;
$L__BB9_73:
	.pragma "nounroll";
	shl.b32 	%r339, %r478, 10;
	add.s32 	%r124, %r6, %r339;
	ld.shared.u32 	%r125, [%r124];
	setp.eq.s32 	%p46, %r125, 0;
	@%p46 bra 	$L__BB9_75;
	cvt.u32.u64 	%r340, %rd5;
	shl.b32 	%r341, %r478, 8;
	add.s32 	%r342, %r341, %r340;
	mul.wide.u32 	%rd30, %r342, 8;
	add.s64 	%rd31, %rd2, %rd30;
	cvt.u64.u32 	%rd32, %r125;
	atom.global.add.u64 	%rd33, [%rd31], %rd32;
$L__BB9_75:
	ld.shared.u32 	%r126, [%r124+1024];
	setp.eq.s32 	%p47, %r126, 0;
	@%p47 bra 	$L__BB9_77;
	cvt.u32.u64 	%r343, %rd5;
	shl.b32 	%r344, %r478, 8;
	add.s32 	%r345, %r344, %r343;
	add.s32 	%r346, %r345, 256;
	mul.wide.u32 	%rd34, %r346, 8;
	add.s64 	%rd35, %rd2, %rd34;
	cvt.u64.u32 	%rd36, %r126;
	atom.global.add.u64 	%rd37, [%rd35], %rd36;
$L__BB9_77:
	ld.shared.u32 	%r127, [%r124+2048];
	setp.eq.s32 	%p48, %r127, 0;
	@%p48 bra 	$L__BB9_79;
	cvt.u32.u64 	%r347, %rd5;
	shl.b32 	%r348, %r478, 8;
	add.s32 	%r349, %r348, %r347;
	add.s32 	%r350, %r349, 512;
	mul.wide.u32 	%rd38, %r350, 8;
	add.s64 	%rd39, %rd2, %rd38;
	cvt.u64.u32 	%rd40, %r127;
	atom.global.add.u64 	%rd41, [%rd39], %rd40;
$L__BB9_79:
	ld.shared.u32 	%r128, [%r124+3072];
	setp.eq.s32 	%p49, %r128, 0;
	@%p49 bra 	$L__BB9_81;
	cvt.u32.u64 	%r351, %rd5;
	shl.b32 	%r352, %r478, 8;
	add.s32 	%r353, %r352, %r351;
	add.s32 	%r354, %r353, 768;
	mul.wide.u32 	%rd42, %r354, 8;
	add.s64 	%rd43, %rd2, %rd42;
	cvt.u64.u32 	%rd44, %r128;
	atom.global.add.u64 	%rd45, [%rd43], %rd44;
$L__BB9_81:
	ld.shared.u32 	%r129, [%r124+4096];
	setp.eq.s32 	%p50, %r129, 0;
	@%p50 bra 	$L__BB9_83;
	cvt.u32.u64 	%r355, %rd5;
	shl.b32 	%r356, %r478, 8;
	add.s32 	%r357, %r356, %r355;
	add.s32 	%r358, %r357, 1024;
	mul.wide.u32 	%rd46, %r358, 8;
	add.s64 	%rd47, %rd2, %rd46;
	cvt.u64.u32 	%rd48, %r129;
	atom.global.add.u64 	%rd49, [%rd47], %rd48;
$L__BB9_83:
	ld.shared.u32 	%r130, [%r124+5120];
	setp.eq.s32 	%p51, %r130, 0;
	@%p51 bra 	$L__BB9_85;
	cvt.u32.u64 	%r359, %rd5;
	shl.b32 	%r360, %r478, 8;
	add.s32 	%r361, %r360, %r359;
	add.s32 	%r362, %r361, 1280;
	mul.wide.u32 	%rd50, %r362, 8;
	add.s64 	%rd51, %rd2, %rd50;
	cvt.u64.u32 	%rd52, %r130;
	atom.global.add.u64 	%rd53, [%rd51], %rd52;
$L__BB9_85:
	ld.shared.u32 	%r131, [%r124+6144];
	setp.eq.s32 	%p52, %r131, 0;
	@%p52 bra 	$L__BB9_87;
	cvt.u32.u64 	%r363, %rd5;
	shl.b32 	%r364, %r478, 8;
	add.s32 	%r365, %r364, %r363;
	add.s32 	%r366, %r365, 1536;
	mul.wide.u32 	%rd54, %r366, 8;
	add.s64 	%rd55, %rd2, %rd54;
	cvt.u64.u32 	%rd56, %r131;
	atom.global.add.u64 	%rd57, [%rd55], %rd56;
$L__BB9_87:
	ld.shared.u32 	%r132, [%r124+7168];
	setp.eq.s32 	%p53, %r132, 0;
	@%p53 bra 	$L__BB9_89;
	cvt.u32.u64 	%r367, %rd5;
	shl.b32 	%r368, %r478, 8;
	add.s32 	%r369, %r368, %r367;
	add.s32 	%r370, %r369, 1792;
	mul.wide.u32 	%rd58, %r370, 8;
	add.s64 	%rd59, %rd2, %rd58;
	cvt.u64.u32 	%rd60, %r132;
	atom.global.add.u64 	%rd61, [%rd59], %rd60;
$L__BB9_89:
	add.s32 	%r478, %r478, 8;
	setp.ne.s32 	%p54, %r478, %r16;
	mov.u32 	%r480, %r16;
	@%p54 bra 	$L__BB9_73;
$L__BB9_90:
	add.s32 	%r135, %r5, -1;
	setp.eq.s32 	%p55, %r3, 0;
	@%p55 bra 	$L__BB9_111;
	setp.lt.u32 	%p56, %r4, 3;
	@%p56 bra 	$L__BB9_101;
	shl.b32 	%r371, %r480, 10;
	add.s32 	%r136, %r6, %r371;
	ld.shared.u32 	%r137, [%r136];
	setp.eq.s32 	%p57, %r137, 0;
	@%p57 bra 	$L__BB9_94;
	cvt.u32.u64 	%r372, %rd5;
	shl.b32 	%r373, %r480, 8;
	add.s32 	%r374, %r373, %r372;
	mul.wide.u32 	%rd62, %r374, 8;
	add.s64 	%rd63, %rd2, %rd62;
	cvt.u64.u32 	%rd64, %r137;
	atom.global.add.u64 	%rd65, [%rd63], %rd64;
$L__BB9_94:
	ld.shared.u32 	%r138, [%r136+1024];
	setp.eq.s32 	%p58, %r138, 0;
	@%p58 bra 	$L__BB9_96;
	cvt.u32.u64 	%r375, %rd5;
	shl.b32 	%r376, %r480, 8;
	add.s32 	%r377, %r376, %r375;
	add.s32 	%r378, %r377, 256;
	mul.wide.u32 	%rd66, %r378, 8;
	add.s64 	%rd67, %rd2, %rd66;
	cvt.u64.u32 	%rd68, %r138;
	atom.global.add.u64 	%rd69, [%rd67], %rd68;
$L__BB9_96:
	ld.shared.u32 	%r139, [%r136+2048];
	setp.eq.s32 	%p59, %r139, 0;
	@%p59 bra 	$L__BB9_98;
	cvt.u32.u64 	%r379, %rd5;
	shl.b32 	%r380, %r480, 8;
	add.s32 	%r381, %r380, %r379;
	add.s32 	%r382, %r381, 512;
	mul.wide.u32 	%rd70, %r382, 8;
	add.s64 	%rd71, %rd2, %rd70;
	cvt.u64.u32 	%rd72, %r139;
	atom.global.add.u64 	%rd73, [%rd71], %rd72;
$L__BB9_98:
	ld.shared.u32 	%r140, [%r136+3072];
	setp.eq.s32 	%p60, %r140, 0;
	@%p60 bra 	$L__BB9_100;
	cvt.u32.u64 	%r383, %rd5;
	shl.b32 	%r384, %r480, 8;
	add.s32 	%r385, %r384, %r383;
	add.s32 	%r386, %r385, 768;
	mul.wide.u32 	%rd74, %r386, 8;
	add.s64 	%rd75, %rd2, %rd74;
	cvt.u64.u32 	%rd76, %r140;
	atom.global.add.u64 	%rd77, [%rd75], %rd76;
$L__BB9_100:
	add.s32 	%r480, %r480, 4;
$L__BB9_101:
	setp.eq.s32 	%p61, %r5, 0;
	@%p61 bra 	$L__BB9_111;
	setp.eq.s32 	%p62, %r135, 0;
	@%p62 bra 	$L__BB9_108;
	shl.b32 	%r387, %r480, 10;
	add.s32 	%r143, %r6, %r387;
	ld.shared.u32 	%r144, [%r143];
	setp.eq.s32 	%p63, %r144, 0;
	@%p63 bra 	$L__BB9_105;
	cvt.u32.u64 	%r388, %rd5;
	shl.b32 	%r389, %r480, 8;
	add.s32 	%r390, %r389, %r388;
	mul.wide.u32 	%rd78, %r390, 8;
	add.s64 	%rd79, %rd2, %rd78;
	cvt.u64.u32 	%rd80, %r144;
	atom.global.add.u64 	%rd81, [%rd79], %rd80;
$L__BB9_105:
	ld.shared.u32 	%r145, [%r143+1024];
	setp.eq.s32 	%p64, %r145, 0;
	@%p64 bra 	$L__BB9_107;
	cvt.u32.u64 	%r391, %rd5;
	shl.b32 	%r392, %r480, 8;
	add.s32 	%r393, %r392, %r391;
	add.s32 	%r394, %r393, 256;
	mul.wide.u32 	%rd82, %r394, 8;
	add.s64 	%rd83, %rd2, %rd82;
	cvt.u64.u32 	%rd84, %r145;
	atom.global.add.u64 	%rd85, [%rd83], %rd84;
$L__BB9_107:
	add.s32 	%r480, %r480, 2;
$L__BB9_108:
	setp.eq.s32 	%p65, %r17, 0;
	@%p65 bra 	$L__BB9_111;
	shl.b32 	%r395, %r480, 10;
	add.s32 	%r396, %r6, %r395;
	ld.shared.u32 	%r148, [%r396];
	setp.eq.s32 	%p66, %r148, 0;
	@%p66 bra 	$L__BB9_111;
	cvt.u32.u64 	%r397, %rd5;
	shl.b32 	%r398, %r480, 8;
	add.s32 	%r399, %r398, %r397;
	mul.wide.u32 	%rd86, %r399, 8;
	add.s64 	%rd87, %rd2, %rd86;
	cvt.u64.u32 	%rd88, %r148;
	atom.global.add.u64 	%rd89, [%rd87], %rd88;
$L__BB9_111:
	cvt.u32.u64 	%r400, %rd5;
	setp.gt.u32 	%p67, %r400, 127;
	@%p67 bra 	$L__BB9_152;
	setp.lt.u32 	%p68, %r1, 7;
	mov.b32 	%r484, 0;
	@%p68 bra 	$L__BB9_131;
	mov.b32 	%r482, 0;
$L__BB9_114:
	.pragma "nounroll";
	shl.b32 	%r404, %r482, 10;
	add.s32 	%r150, %r6, %r404;
	ld.shared.u32 	%r151, [%r150+512];
	setp.eq.s32 	%p69, %r151, 0;
	shl.b32 	%r405, %r482, 8;
	add.s32 	%r406, %r405, %r400;
	mul.wide.u32 	%rd90, %r406, 8;
	add.s64 	%rd15, %rd2, %rd90;
	@%p69 bra 	$L__BB9_116;
	cvt.u64.u32 	%rd91, %r151;
	atom.global.add.u64 	%rd92, [%rd15+1024], %rd91;
$L__BB9_116:
	ld.shared.u32 	%r152, [%r150+1536];
	setp.eq.s32 	%p70, %r152, 0;
	@%p70 bra 	$L__BB9_118;
	cvt.u64.u32 	%rd93, %r152;
	atom.global.add.u64 	%rd94, [%rd15+3072], %rd93;
$L__BB9_118:
	ld.shared.u32 	%r153, [%r150+2560];
	setp.eq.s32 	%p71, %r153, 0;
	@%p71 bra 	$L__BB9_120;
	cvt.u64.u32 	%rd95, %r153;
	atom.global.add.u64 	%rd96, [%rd15+5120], %rd95;
$L__BB9_120:
	ld.shared.u32 	%r154, [%r150+3584];
	setp.eq.s32 	%p72, %r154, 0;
	@%p72 bra 	$L__BB9_122;
	cvt.u64.u32 	%rd97, %r154;
	atom.global.add.u64 	%rd98, [%rd15+7168], %rd97;
$L__BB9_122:
	ld.shared.u32 	%r155, [%r150+4608];
	setp.eq.s32 	%p73, %r155, 0;
	@%p73 bra 	$L__BB9_124;
	cvt.u64.u32 	%rd99, %r155;
	atom.global.add.u64 	%rd100, [%rd15+9216], %rd99;
$L__BB9_124:
	ld.shared.u32 	%r156, [%r150+5632];
	setp.eq.s32 	%p74, %r156, 0;
	@%p74 bra 	$L__BB9_126;
	cvt.u64.u32 	%rd101, %r156;
	atom.global.add.u64 	%rd102, [%rd15+11264], %rd101;
$L__BB9_126:
	ld.shared.u32 	%r157, [%r150+6656];
	setp.eq.s32 	%p75, %r157, 0;
	@%p75 bra 	$L__BB9_128;
	cvt.u64.u32 	%rd103, %r157;
	atom.global.add.u64 	%rd104, [%rd15+13312], %rd103;
$L__BB9_128:
	ld.shared.u32 	%r158, [%r150+7680];
	setp.eq.s32 	%p76, %r158, 0;
	@%p76 bra 	$L__BB9_130;
	cvt.u64.u32 	%rd105, %r158;
	atom.global.add.u64 	%rd106, [%rd15+15360], %rd105;
$L__BB9_130:
	add.s32 	%r482, %r482, 8;
	setp.ne.s32 	%p77, %r482, %r16;
	mov.u32 	%r484, %r16;
	@%p77 bra 	$L__BB9_114;
$L__BB9_131:
	setp.eq.s32 	%p78, %r3, 0;
	@%p78 bra 	$L__BB9_152;
	setp.lt.u32 	%p79, %r4, 3;
	@%p79 bra 	$L__BB9_142;
	shl.b32 	%r407, %r484, 10;
	add.s32 	%r161, %r6, %r407;
	ld.shared.u32 	%r162, [%r161+512];
	setp.eq.s32 	%p80, %r162, 0;
	@%p80 bra 	$L__BB9_135;
	shl.b32 	%r409, %r484, 8;
	add.s32 	%r410, %r409, %r400;
	mul.wide.u32 	%rd107, %r410, 8;
	add.s64 	%rd108, %rd2, %rd107;
	cvt.u64.u32 	%rd109, %r162;
	atom.global.add.u64 	%rd110, [%rd108+1024], %rd109;
$L__BB9_135:
	ld.shared.u32 	%r163, [%r161+1536];
	setp.eq.s32 	%p81, %r163, 0;
	@%p81 bra 	$L__BB9_137;
	shl.b32 	%r412, %r484, 8;
	add.s32 	%r413, %r412, %r400;
	add.s32 	%r414, %r413, 256;
	mul.wide.u32 	%rd111, %r414, 8;
	add.s64 	%rd112, %rd2, %rd111;
	cvt.u64.u32 	%rd113, %r163;
	atom.global.add.u64 	%rd114, [%rd112+1024], %rd113;
$L__BB9_137:
	ld.shared.u32 	%r164, [%r161+2560];
	setp.eq.s32 	%p82, %r164, 0;
	@%p82 bra 	$L__BB9_139;
	shl.b32 	%r416, %r484, 8;
	add.s32 	%r417, %r416, %r400;
	add.s32 	%r418, %r417, 512;
	mul.wide.u32 	%rd115, %r418, 8;
	add.s64 	%rd116, %rd2, %rd115;
	cvt.u64.u32 	%rd117, %r164;
	atom.global.add.u64 	%rd118, [%rd116+1024], %rd117;
$L__BB9_139:
	ld.shared.u32 	%r165, [%r161+3584];
	setp.eq.s32 	%p83, %r165, 0;
	@%p83 bra 	$L__BB9_141;
	shl.b32 	%r420, %r484, 8;
	add.s32 	%r421, %r420, %r400;
	add.s32 	%r422, %r421, 768;
	mul.wide.u32 	%rd119, %r422, 8;
	add.s64 	%rd120, %rd2, %rd119;
	cvt.u64.u32 	%rd121, %r165;
	atom.global.add.u64 	%rd122, [%rd120+1024], %rd121;
$L__BB9_141:
	add.s32 	%r484, %r484, 4;
$L__BB9_142:
	setp.eq.s32 	%p84, %r5, 0;
	@%p84 bra 	$L__BB9_152;
	setp.eq.s32 	%p85, %r135, 0;
	@%p85 bra 	$L__BB9_149;
	shl.b32 	%r423, %r484, 10;
	add.s32 	%r168, %r6, %r423;
	ld.shared.u32 	%r169, [%r168+512];
	setp.eq.s32 	%p86, %r169, 0;
	@%p86 bra 	$L__BB9_146;
	shl.b32 	%r425, %r484, 8;
	add.s32 	%r426, %r425, %r400;
	mul.wide.u32 	%rd123, %r426, 8;
	add.s64 	%rd124, %rd2, %rd123;
	cvt.u64.u32 	%rd125, %r169;
	atom.global.add.u64 	%rd126, [%rd124+1024], %rd125;
$L__BB9_146:
	ld.shared.u32 	%r170, [%r168+1536];
	setp.eq.s32 	%p87, %r170, 0;
	@%p87 bra 	$L__BB9_148;
	shl.b32 	%r428, %r484, 8;
	add.s32 	%r429, %r428, %r400;
	add.s32 	%r430, %r429, 256;
	mul.wide.u32 	%rd127, %r430, 8;
	add.s64 	%rd128, %rd2, %rd127;
	cvt.u64.u32 	%rd129, %r170;
	atom.global.add.u64 	%rd130, [%rd128+1024], %rd129;
$L__BB9_148:
	add.s32 	%r484, %r484, 2;
$L__BB9_149:
	setp.eq.s32 	%p88, %r17, 0;
	@%p88 bra 	$L__BB9_152;
	shl.b32 	%r431, %r484, 10;
	add.s32 	%r432, %r6, %r431;
	ld.shared.u32 	%r173, [%r432+512];
	setp.eq.s32 	%p89, %r173, 0;
	@%p89 bra 	$L__BB9_152;
	shl.b32 	%r434, %r484, 8;
	add.s32 	%r435, %r434, %r400;
	mul.wide.u32 	%rd131, %r435, 8;
	add.s64 	%rd132, %rd2, %rd131;
	cvt.u64.u32 	%rd133, %r173;
	atom.global.add.u64 	%rd134, [%rd132+1024], %rd133;
$L__BB9_152:
	bar.sync 	0;
	add.s64 	%rd135, %rd135, 1;
	setp.ne.s64 	%p90, %rd135, %rd6;
	@%p90 bra 	$L__BB9_2;
$L__BB9_153:
	ret;

}
	// .globl	_ZN3cub18CUB_300001_SM_10006detail10radix_sort33DeviceRadixSortExclusiveSumKernelINS1_5radix10policy_hubIiiyE10Policy1000EyEEvPT0_
.visible .entry _ZN3cub18CUB_300001_SM_10006detail10radix_sort33DeviceRadixSortExclusiveSumKernelINS1_5radix10policy_hubIiiyE10Policy1000EyEEvPT0_(
	.param .u64 .ptr .align 1 _ZN3cub18CUB_300001_SM_10006detail10radix_sort33DeviceRadixSortExclusiveSumKernelINS1_5radix10policy_hubIiiyE10Policy1000EyEEvPT0__param_0
)
{
	.reg .pred 	%p<4>;
	.reg .b32 	%r<28>;
	.reg .b64 	%rd<54>;
	// demoted variable
	.shared .align 16 .b8 _ZZN3cub18CUB_300001_SM_10006detail10radix_sort33DeviceRadixSortExclusiveSumKernelINS1_5radix10policy_hubIiiyE10Policy1000EyEEvPT0_E12temp_storage[2336];
	ld.param.u64 	%rd5, [_ZN3cub18CUB_300001_SM_10006detail10radix_sort33DeviceRadixSortExclusiveSumKernelINS1_5radix10policy_hubIiiyE10Policy1000EyEEvPT0__param_0];
	cvta.to.global.u64 	%rd6, %rd5;
	mov.u32 	%r3, %ctaid.x;
	shl.b32 	%r4, %r3, 8;
	mov.u32 	%r1, %tid.x;
	setp.gt.u32 	%p1, %r1, 255;
	add.s32 	%r5, %r4, %r1;
	mul.wide.s32 	%rd7, %r5, 8;
	add.s64 	%rd1, %rd6, %rd7;
	@%p1 bra 	$L__BB10_2;
	ld.global.u64 	%rd53, [%rd1];
$L__BB10_2:
	shr.u32 	%r6, %r1, 3;
	add.s32 	%r7, %r6, %r1;
	shl.b32 	%r8, %r7, 3;
	mov.u32 	%r9, _ZZN3cub18CUB_300001_SM_10006detail10radix_sort33DeviceRadixSortExclusiveSumKernelINS1_5radix10policy_hubIiiyE10Policy1000EyEEvPT0_E12temp_storage;
	add.s32 	%r10, %r9, %r8;
	add.s32 	%r2, %r10, 16;
	st.shared.u64 	[%r10+16], %rd53;
	bar.sync 	0;
	setp.gt.u32 	%p2, %r1, 31;
	@%p2 bra 	$L__BB10_4;
	mad.lo.s32 	%r27, %r1, 72, %r9;
	ld.shared.u64 	%rd23, [%r27+16];
	ld.shared.u64 	%rd24, [%r27+24];
	ld.shared.u64 	%rd25, [%r27+32];
	ld.shared.u64 	%rd26, [%r27+40];
	ld.shared.u64 	%rd27, [%r27+48];
	ld.shared.u64 	%rd28, [%r27+56];
	ld.shared.u64 	%rd29, [%r27+64];
	ld.shared.u64 	%rd30, [%r27+72];
	add.s64 	%rd31, %rd24, %rd23;
	add.s64 	%rd32, %rd31, %rd25;
	add.s64 	%rd33, %rd32, %rd26;
	add.s64 	%rd34, %rd33, %rd27;
	add.s64 	%rd35, %rd34, %rd28;
	add.s64 	%rd36, %rd35, %rd29;
	add.s64 	%rd10, %rd36, %rd30;
	mov.b32 	%r11, 1;
	mov.b32 	%r24, 0;
	mov.b32 	%r25, -1;
	// begin inline asm
	{  .reg .u64 r0;  .reg .u32 lo;  .reg .u32 hi;  .reg .pred p;  mov.b64 {lo, hi}, %rd10;  shfl.sync.up.b32 lo|p, lo, %r11, %r24, %r25;  shfl.sync.up.b32 hi|p, hi, %r11, %r24, %r25;  mov.b64 r0, {lo, hi};  @p add.u64 r0, r0, %rd10;  mov.u64 %rd8, r0;}
	// end inline asm
	mov.b32 	%r14, 2;
	// begin inline asm
	{  .reg .u64 r0;  .reg .u32 lo;  .reg .u32 hi;  .reg .pred p;  mov.b64 {lo, hi}, %rd8;  shfl.sync.up.b32 lo|p, lo, %r14, %r24, %r25;  shfl.sync.up.b32 hi|p, hi, %r14, %r24, %r25;  mov.b64 r0, {lo, hi};  @p add.u64 r0, r0, %rd8;  mov.u64 %rd11, r0;}
	// end inline asm
	mov.b32 	%r17, 4;
	// begin inline asm
	{  .reg .u64 r0;  .reg .u32 lo;  .reg .u32 hi;  .reg .pred p;  mov.b64 {lo, hi}, %rd11;  shfl.sync.up.b32 lo|p, lo, %r17, %r24, %r25;  shfl.sync.up.b32 hi|p, hi, %r17, %r24, %r25;  mov.b64 r0, {lo, hi};  @p add.u64 r0, r0, %rd11;  mov.u64 %rd14, r0;}
	// end inline asm
	mov.b32 	%r20, 8;
	// begin inline asm
	{  .reg .u64 r0;  .reg .u32 lo;  .reg .u32 hi;  .reg .pred p;  mov.b64 {lo, hi}, %rd14;  shfl.sync.up.b32 lo|p, lo, %r20, %r24, %r25;  shfl.sync.up.b32 hi|p, hi, %r20, %r24, %r25;  mov.b64 r0, {lo, hi};  @p add.u64 r0, r0, %rd14;  mov.u64 %rd17, r0;}
	// end inline asm
	mov.b32 	%r23, 16;
	// begin inline asm
	{  .reg .u64 r0;  .reg .u32 lo;  .reg .u32 hi;  .reg .pred p;  mov.b64 {lo, hi}, %rd17;  shfl.sync.up.b32 lo|p, lo, %r23, %r24, %r25;  shfl.sync.up.b32 hi|p, hi, %r23, %r24, %r25;  mov.b64 r0, {lo, hi};  @p add.u64 r0, r0, %rd17;  mov.u64 %rd20, r0;}
	// end inline asm
	sub.s64 	%rd37, %rd20, %rd10;
	ld.shared.u64 	%rd38, [%r27+16];
	ld.shared.u64 	%rd39, [%r27+24];
	ld.shared.u64 	%rd40, [%r27+32];
	ld.shared.u64 	%rd41, [%r27+40];
	ld.shared.u64 	%rd42, [%r27+48];
	ld.shared.u64 	%rd43, [%r27+56];
	ld.shared.u64 	%rd44, [%r27+64];
	add.s64 	%rd45, %rd38, %rd37;
	add.s64 	%rd46, %rd39, %rd45;
	add.s64 	%rd47, %rd40, %rd46;
	add.s64 	%rd48, %rd41, %rd47;
	add.s64 	%rd49, %rd42, %rd48;
	add.s64 	%rd50, %rd43, %rd49;
	add.s64 	%rd51, %rd44, %rd50;
	st.shared.u64 	[%r27+16], %rd37;
	st.shared.u64 	[%r27+24], %rd45;
	st.shared.u64 	[%r27+32], %rd46;
	st.shared.u64 	[%r27+40], %rd47;
	st.shared.u64 	[%r27+48], %rd48;
	st.shared.u64 	[%r27+56], %rd49;
	st.shared.u64 	[%r27+64], %rd50;
	st.shared.u64 	[%r27+72], %rd51;
$L__BB10_4:
	setp.gt.u32 	%p3, %r1, 255;
	bar.sync 	0;
	@%p3 bra 	$L__BB10_6;
	ld.shared.u64 	%rd52, [%r2];
	st.global.u64 	[%rd1], %rd52;
$L__BB10_6:
	ret;

}
	// .globl	_ZN3cub18CUB_300001_SM_10006detail10radix_sort29DeviceRadixSortOnesweepKernelINS1_5radix10policy_hubIiiyE10Policy1000ELNS0_9SortOrderE1EiiyiiNS1_21identity_decomposer_tEEEvPT5_SB_PT3_PKSC_PT1_PKSG_PT2_PKSK_T4_iiT6_
.visible .entry _ZN3cub18CUB_300001_SM_10006detail10radix_sort29DeviceRadixSortOnesweepKernelINS1_5radix10policy_hubIiiyE10Policy1000ELNS0_9SortOrderE1EiiyiiNS1_21identity_decomposer_tEEEvPT5_SB_PT3_PKSC_PT1_PKSG_PT2_PKSK_T4_iiT6_(
	.param .u64 .ptr .align 1 _ZN3cub18CUB_300001_SM_10006detail10radix_sort29DeviceRadixSortOnesweepKernelINS1_5radix10policy_hubIiiyE10Policy1000ELNS0_9SortOrderE1EiiyiiNS1_21identity_decomposer_tEEEvPT5_SB_PT3_PKSC_PT1_PKSG_PT2_PKSK_T4_iiT6__param_0,
	.param .u64 .ptr .align 1 _ZN3cub18CUB_300001_SM_10006detail10radix_sort29DeviceRadixSortOnesweepKernelINS1_5radix10policy_hubIiiyE10Policy1000ELNS0_9SortOrderE1EiiyiiNS1_21identity_decomposer_tEEEvPT5_SB_PT3_PKSC_PT1_PKSG_PT2_PKSK_T4_iiT6__param_1,
	.param .u64 .ptr .align 1 _ZN3cub18CUB_300001_SM_10006detail10radix_sort29DeviceRadixSortOnesweepKernelINS1_5radix10policy_hubIiiyE10Policy1000ELNS0_9SortOrderE1EiiyiiNS1_21identity_decomposer_tEEEvPT5_SB_PT3_PKSC_PT1_PKSG_PT2_PKSK_T4_iiT6__param_2,
	.param .u64 .ptr .align 1 _ZN3cub18CUB_300001_SM_10006detail10radix_sort29DeviceRadixSortOnesweepKernelINS1_5radix10policy_hubIiiyE10Policy1000ELNS0_9SortOrderE1EiiyiiNS1_21identity_decomposer_tEEEvPT5_SB_PT3_PKSC_PT1_PKSG_PT2_PKSK_T4_iiT6__param_3,
	.param .u64 .ptr .align 1 _ZN3cub18CUB_300001_SM_10006detail10radix_sort29DeviceRadixSortOnesweepKernelINS1_5radix10policy_hubIiiyE10Policy1000ELNS0_9SortOrderE1EiiyiiNS1_21identity_decomposer_tEEEvPT5_SB_PT3_PKSC_PT1_PKSG_PT2_PKSK_T4_iiT6__param_4,
	.param .u64 .ptr .align 1 _ZN3cub18CUB_300001_SM_10006detail10radix_sort29DeviceRadixSortOnesweepKernelINS1_5radix10policy_hubIiiyE10Policy1000ELNS0_9SortOrderE1EiiyiiNS1_21identity_decomposer_tEEEvPT5_SB_PT3_PKSC_PT1_PKSG_PT2_PKSK_T4_iiT6__param_5,
	.param .u64 .ptr .align 1 _ZN3cub18CUB_300001_SM_10006detail10radix_sort29DeviceRadixSortOnesweepKernelINS1_5radix10policy_hubIiiyE10Policy1000ELNS0_9SortOrderE1EiiyiiNS1_21identity_decomposer_tEEEvPT5_SB_PT3_PKSC_PT1_PKSG_PT2_PKSK_T4_iiT6__param_6,
	.param .u64 .ptr .align 1 _ZN3cub18CUB_300001_SM_10006detail10radix_sort29DeviceRadixSortOnesweepKernelINS1_5radix10policy_hubIiiyE10Policy1000ELNS0_9SortOrderE1EiiyiiNS1_21identity_decomposer_tEEEvPT5_SB_PT3_PKSC_PT1_PKSG_PT2_PKSK_T4_iiT6__param_7,
	.param .u32 _ZN3cub18CUB_300001_SM_10006detail10radix_sort29DeviceRadixSortOnesweepKernelINS1_5radix10policy_hubIiiyE10Policy1000ELNS0_9SortOrderE1EiiyiiNS1_21identity_decomposer_tEEEvPT5_SB_PT3_PKSC_PT1_PKSG_PT2_PKSK_T4_iiT6__param_8,
	.param .u32 _ZN3cub18CUB_300001_SM_10006detail10radix_sort29DeviceRadixSortOnesweepKernelINS1_5radix10policy_hubIiiyE10Policy1000ELNS0_9SortOrderE1EiiyiiNS1_21identity_decomposer_tEEEvPT5_SB_PT3_PKSC_PT1_PKSG_PT2_PKSK_T4_iiT6__param_9,
	.param .u32 _ZN3cub18CUB_300001_SM_10006detail10radix_sort29DeviceRadixSortOnesweepKernelINS1_5radix10policy_hubIiiyE10Policy1000ELNS0_9SortOrderE1EiiyiiNS1_21identity_decomposer_tEEEvPT5_SB_PT3_PKSC_PT1_PKSG_PT2_PKSK_T4_iiT6__param_10,
	.param .align 1 .b8 _ZN3cub18CUB_300001_SM_10006detail10radix_sort29DeviceRadixSortOnesweepKernelINS1_5radix10policy_hubIiiyE10Policy1000ELNS0_9SortOrderE1EiiyiiNS1_21identity_decomposer_tEEEvPT5_SB_PT3_PKSC_PT1_PKSG_PT2_PKSK_T4_iiT6__param_11[1]
)
.maxntid 384
{
	.reg .pred 	%p<205>;
	.reg .b32 	%r<2283>;
	.reg .b64 	%rd<457>;
	// demoted variable
	.shared .align 16 .b8 _ZZN3cub18CUB_300001_SM_10006detail10radix_sort29DeviceRadixSortOnesweepKernelINS1_5radix10policy_hubIiiyE10Policy1000ELNS0_9SortOrderE1EiiyiiNS1_21identity_decomposer_tEEEvPT5_SB_PT3_PKSC_PT1_PKSG_PT2_PKSK_T4_iiT6_E1s[28160];
	ld.param.u64 	%rd43, [_ZN3cub18CUB_300001_SM_10006detail10radix_sort29DeviceRadixSortOnesweepKernelINS1_5radix10policy_hubIiiyE10Policy1000ELNS0_9SortOrderE1EiiyiiNS1_21identity_decomposer_tEEEvPT5_SB_PT3_PKSC_PT1_PKSG_PT2_PKSK_T4_iiT6__param_0];
	ld.param.u64 	%rd44, [_ZN3cub18CUB_300001_SM_10006detail10radix_sort29DeviceRadixSortOnesweepKernelINS1_5radix10policy_hubIiiyE10Policy1000ELNS0_9SortOrderE1EiiyiiNS1_21identity_decomposer_tEEEvPT5_SB_PT3_PKSC_PT1_PKSG_PT2_PKSK_T4_iiT6__param_1];
	ld.param.u64 	%rd47, [_ZN3cub18CUB_300001_SM_10006detail10radix_sort29DeviceRadixSortOnesweepKernelINS1_5radix10policy_hubIiiyE10Policy1000ELNS0_9SortOrderE1EiiyiiNS1_21identity_decomposer_tEEEvPT5_SB_PT3_PKSC_PT1_PKSG_PT2_PKSK_T4_iiT6__param_4];
	ld.param.u64 	%rd50, [_ZN3cub18CUB_300001_SM_10006detail10radix_sort29DeviceRadixSortOnesweepKernelINS1_5radix10policy_hubIiiyE10Policy1000ELNS0_9SortOrderE1EiiyiiNS1_21identity_decomposer_tEEEvPT5_SB_PT3_PKSC_PT1_PKSG_PT2_PKSK_T4_iiT6__param_5];
	cvta.to.global.u64 	%rd1, %rd47;
	cvta.to.global.u64 	%rd2, %rd43;
	cvta.to.global.u64 	%rd3, %rd50;
	mov.u32 	%r1, %tid.x;
	// begin inline asm
	mov.u32 %r443, %laneid;
	// end inline asm
	setp.ne.s32 	%p1, %r1, 0;
	@%p1 bra 	$L__BB11_2;
	cvta.to.global.u64 	%rd51, %rd44;
	atom.global.add.u32 	%r444, [%rd51], 1;
	st.shared.u32 	[_ZZN3cub18CUB_300001_SM_10006detail10radix_sort29DeviceRadixSortOnesweepKernelINS1_5radix10policy_hubIiiyE10Policy1000ELNS0_9SortOrderE1EiiyiiNS1_21identity_decomposer_tEEEvPT5_SB_PT3_PKSC_PT1_PKSG_PT2_PKSK_T4_iiT6_E1s+26112], %r444;
$L__BB11_2:
	ld.param.u32 	%r2078, [_ZN3cub18CUB_300001_SM_10006detail10radix_sort29DeviceRadixSortOnesweepKernelINS1_5radix10policy_hubIiiyE10Policy1000ELNS0_9SortOrderE1EiiyiiNS1_21identity_decomposer_tEEEvPT5_SB_PT3_PKSC_PT1_PKSG_PT2_PKSK_T4_iiT6__param_8];
	bar.sync 	0;
	ld.shared.u32 	%r3, [_ZZN3cub18CUB_300001_SM_10006detail10radix_sort29DeviceRadixSortOnesweepKernelINS1_5radix10policy_hubIiiyE10Policy1000ELNS0_9SortOrderE1EiiyiiNS1_21identity_decomposer_tEEEvPT5_SB_PT3_PKSC_PT1_PKSG_PT2_PKSK_T4_iiT6_E1s+26112];
	mul.lo.s32 	%r445, %r3, 6528;
	add.s32 	%r4, %r445, 6528;
	setp.gt.s32 	%p2, %r4, %r2078;
	cvt.s64.s32 	%rd4, %r445;
	@%p2 bra 	$L__BB11_4;
	and.b32  	%r446, %r1, 31;
	and.b32  	%r447, %r1, 992;
	mul.lo.s32 	%r448, %r447, 17;
	or.b32  	%r449, %r448, %r446;
	cvt.u64.u32 	%rd52, %r449;
	add.s64 	%rd53, %rd52, %rd4;
	shl.b64 	%rd54, %rd53, 2;
	add.s64 	%rd55, %rd3, %rd54;
	ld.global.u32 	%r2165, [%rd55];
	ld.global.u32 	%r2164, [%rd55+128];
	ld.global.u32 	%r2163, [%rd55+256];
	ld.global.u32 	%r2162, [%rd55+384];
	ld.global.u32 	%r2161, [%rd55+512];
	ld.global.u32 	%r2160, [%rd55+640];
	ld.global.u32 	%r2159, [%rd55+768];
	ld.global.u32 	%r2158, [%rd55+896];
	ld.global.u32 	%r2157, [%rd55+1024];
	ld.global.u32 	%r2156, [%rd55+1152];
	ld.global.u32 	%r2155, [%rd55+1280];
	ld.global.u32 	%r2154, [%rd55+1408];
	ld.global.u32 	%r2153, [%rd55+1536];
	ld.global.u32 	%r2152, [%rd55+1664];
	ld.global.u32 	%r2151, [%rd55+1792];
	ld.global.u32 	%r2150, [%rd55+1920];
	ld.global.u32 	%r2149, [%rd55+2048];
	bra.uni 	$L__BB11_38;
$L__BB11_4:
	ld.param.u32 	%r2079, [_ZN3cub18CUB_300001_SM_10006detail10radix_sort29DeviceRadixSortOnesweepKernelINS1_5radix10policy_hubIiiyE10Policy1000ELNS0_9SortOrderE1EiiyiiNS1_21identity_decomposer_tEEEvPT5_SB_PT3_PKSC_PT1_PKSG_PT2_PKSK_T4_iiT6__param_8];
	cvt.u32.u64 	%r451, %rd4;
	sub.s32 	%r22, %r2079, %r451;
	and.b32  	%r452, %r1, 31;
	and.b32  	%r453, %r1, 992;
	mul.lo.s32 	%r454, %r453, 17;
	or.b32  	%r23, %r454, %r452;
	setp.ge.s32 	%p3, %r23, %r22;
	cvt.u64.u32 	%rd56, %r23;
	add.s64 	%rd57, %rd56, %rd4;
	shl.b64 	%rd58, %rd57, 2;
	add.s64 	%rd5, %rd3, %rd58;
	mov.b32 	%r2165, -2147483648;
	@%p3 bra 	$L__BB11_6;
	ld.global.u32 	%r2165, [%rd5];
$L__BB11_6:
	add.s32 	%r456, %r23, 32;
	setp.ge.s32 	%p4, %r456, %r22;
	mov.b32 	%r2164, -2147483648;
	@%p4 bra 	$L__BB11_8;
	ld.global.u32 	%r2164, [%rd5+128];
$L__BB11_8:
	add.s32 	%r458, %r23, 64;
	setp.ge.s32 	%p5, %r458, %r22;
	mov.b32 	%r2163, -2147483648;
	@%p5 bra 	$L__BB11_10;
	ld.global.u32 	%r2163, [%rd5+256];
$L__BB11_10:
	add.s32 	%r460, %r23, 96;
	setp.ge.s32 	%p6, %r460, %r22;
	mov.b32 	%r2162, -2147483648;
	@%p6 bra 	$L__BB11_12;
	ld.global.u32 	%r2162, [%rd5+384];
$L__BB11_12:
	add.s32 	%r462, %r23, 128;
	setp.ge.s32 	%p7, %r462, %r22;
	mov.b32 	%r2161, -2147483648;
	@%p7 bra 	$L__BB11_14;
	ld.global.u32 	%r2161, [%rd5+512];
$L__BB11_14:
	add.s32 	%r464, %r23, 160;
	setp.ge.s32 	%p8, %r464, %r22;
	mov.b32 	%r2160, -2147483648;
	@%p8 bra 	$L__BB11_16;
	ld.global.u32 	%r2160, [%rd5+640];
$L__BB11_16:
	add.s32 	%r466, %r23, 192;
	setp.ge.s32 	%p9, %r466, %r22;
	mov.b32 	%r2159, -2147483648;
	@%p9 bra 	$L__BB11_18;
	ld.global.u32 	%r2159, [%rd5+768];
$L__BB11_18:
	add.s32 	%r468, %r23, 224;
	setp.ge.s32 	%p10, %r468, %r22;
	mov.b32 	%r2158, -2147483648;
	@%p10 bra 	$L__BB11_20;
	ld.global.u32 	%r2158, [%rd5+896];
$L__BB11_20:
	add.s32 	%r470, %r23, 256;
	setp.ge.s32 	%p11, %r470, %r22;
	mov.b32 	%r2157, -2147483648;
	@%p11 bra 	$L__BB11_22;
	ld.global.u32 	%r2157, [%rd5+1024];
$L__BB11_22:
	add.s32 	%r472, %r23, 288;
	setp.ge.s32 	%p12, %r472, %r22;
	mov.b32 	%r2156, -2147483648;
	@%p12 bra 	$L__BB11_24;
	ld.global.u32 	%r2156, [%rd5+1152];
$L__BB11_24:
	add.s32 	%r474, %r23, 320;
	setp.ge.s32 	%p13, %r474, %r22;
	mov.b32 	%r2155, -2147483648;
	@%p13 bra 	$L__BB11_26;
	ld.global.u32 	%r2155, [%rd5+1280];
$L__BB11_26:
	add.s32 	%r476, %r23, 352;
	setp.ge.s32 	%p14, %r476, %r22;
	mov.b32 	%r2154, -2147483648;
	@%p14 bra 	$L__BB11_28;
	ld.global.u32 	%r2154, [%rd5+1408];
$L__BB11_28:
	add.s32 	%r478, %r23, 384;
	setp.ge.s32 	%p15, %r478, %r22;
	mov.b32 	%r2153, -2147483648;
	@%p15 bra 	$L__BB11_30;
	ld.global.u32 	%r2153, [%rd5+1536];
$L__BB11_30:
	add.s32 	%r480, %r23, 416;
	setp.ge.s32 	%p16, %r480, %r22;
	mov.b32 	%r2152, -2147483648;
	@%p16 bra 	$L__BB11_32;
	ld.global.u32 	%r2152, [%rd5+1664];
$L__BB11_32:
	add.s32 	%r482, %r23, 448;
	setp.ge.s32 	%p17, %r482, %r22;
	mov.b32 	%r2151, -2147483648;
	@%p17 bra 	$L__BB11_34;
	ld.global.u32 	%r2151, [%rd5+1792];
$L__BB11_34:
	add.s32 	%r484, %r23, 480;
	setp.ge.s32 	%p18, %r484, %r22;
	mov.b32 	%r2150, -2147483648;
	@%p18 bra 	$L__BB11_36;
	ld.global.u32 	%r2150, [%rd5+1920];
$L__BB11_36:
	add.s32 	%r486, %r23, 512;
	setp.ge.s32 	%p19, %r486, %r22;
	mov.b32 	%r2149, -2147483648;
	@%p19 bra 	$L__BB11_38;
	ld.global.u32 	%r2149, [%rd5+2048];
$L__BB11_38:
	ld.param.u32 	%r2131, [_ZN3cub18CUB_300001_SM_10006detail10radix_sort29DeviceRadixSortOnesweepKernelINS1_5radix10policy_hubIiiyE10Policy1000ELNS0_9SortOrderE1EiiyiiNS1_21identity_decomposer_tEEEvPT5_SB_PT3_PKSC_PT1_PKSG_PT2_PKSK_T4_iiT6__param_10];
	mov.b32 	%r487, -1;
	shl.b32 	%r488, %r487, %r2131;
	not.b32 	%r74, %r488;
	shr.u32 	%r75, %r1, 5;
	shl.b32 	%r489, %r75, 10;
	mov.u32 	%r490, _ZZN3cub18CUB_300001_SM_10006detail10radix_sort29DeviceRadixSortOnesweepKernelINS1_5radix10policy_hubIiiyE10Policy1000ELNS0_9SortOrderE1EiiyiiNS1_21identity_decomposer_tEEEvPT5_SB_PT3_PKSC_PT1_PKSG_PT2_PKSK_T4_iiT6_E1s;
	add.s32 	%r76, %r490, %r489;
	setp.gt.s32 	%p20, %r443, 255;
	@%p20 bra 	$L__BB11_51;
	max.s32 	%r491, %r443, 224;
	sub.s32 	%r492, %r491, %r443;
	add.s32 	%r493, %r492, 31;
	shr.u32 	%r494, %r493, 5;
	add.s32 	%r77, %r494, 1;
	and.b32  	%r78, %r77, 15;
	setp.lt.u32 	%p21, %r493, 480;
	mov.u32 	%r2169, %r443;
	@%p21 bra 	$L__BB11_42;
	and.b32  	%r495, %r77, 268435440;
	neg.s32 	%r2167, %r495;
	shl.b32 	%r497, %r443, 2;
	add.s32 	%r498, %r489, %r497;
	add.s32 	%r500, %r498, %r490;
	add.s32 	%r2166, %r500, 1024;
	mov.u32 	%r2169, %r443;
$L__BB11_41:
	.pragma "nounroll";
	mov.b32 	%r501, 0;
	st.shared.u32 	[%r2166+-1024], %r501;
	st.shared.u32 	[%r2166+-896], %r501;
	st.shared.u32 	[%r2166+-768], %r501;
	st.shared.u32 	[%r2166+-640], %r501;
	st.shared.u32 	[%r2166+-512], %r501;
	st.shared.u32 	[%r2166+-384], %r501;
	st.shared.u32 	[%r2166+-256], %r501;
	st.shared.u32 	[%r2166+-128], %r501;
	st.shared.u32 	[%r2166], %r501;
	st.shared.u32 	[%r2166+128], %r501;
	st.shared.u32 	[%r2166+256], %r501;
	st.shared.u32 	[%r2166+384], %r501;
	st.shared.u32 	[%r2166+512], %r501;
	st.shared.u32 	[%r2166+640], %r501;
	st.shared.u32 	[%r2166+768], %r501;
	st.shared.u32 	[%r2166+896], %r501;
	add.s32 	%r2169, %r2169, 512;
	add.s32 	%r2167, %r2167, 16;
	add.s32 	%r2166, %r2166, 2048;
	setp.ne.s32 	%p22, %r2167, 0;
	@%p22 bra 	$L__BB11_41;
$L__BB11_42:
	setp.eq.s32 	%p23, %r78, 0;
	@%p23 bra 	$L__BB11_51;
	and.b32  	%r88, %r77, 7;
	setp.lt.u32 	%p24, %r78, 8;
	@%p24 bra 	$L__BB11_45;
	shl.b32 	%r502, %r2169, 2;
	add.s32 	%r503, %r76, %r502;
	mov.b32 	%r504, 0;
	st.shared.u32 	[%r503], %r504;
	st.shared.u32 	[%r503+128], %r504;
	st.shared.u32 	[%r503+256], %r504;
	st.shared.u32 	[%r503+384], %r504;
	st.shared.u32 	[%r503+512], %r504;
	st.shared.u32 	[%r503+640], %r504;
	st.shared.u32 	[%r503+768], %r504;
	st.shared.u32 	[%r503+896], %r504;
	add.s32 	%r2169, %r2169, 256;
$L__BB11_45:
	setp.eq.s32 	%p25, %r88, 0;
	@%p25 bra 	$L__BB11_51;
	and.b32  	%r91, %r77, 3;
	setp.lt.u32 	%p26, %r88, 4;
	@%p26 bra 	$L__BB11_48;
	shl.b32 	%r505, %r2169, 2;
	add.s32 	%r506, %r76, %r505;
	mov.b32 	%r507, 0;
	st.shared.u32 	[%r506], %r507;
	st.shared.u32 	[%r506+128], %r507;
	st.shared.u32 	[%r506+256], %r507;
	st.shared.u32 	[%r506+384], %r507;
	add.s32 	%r2169, %r2169, 128;
$L__BB11_48:
	setp.eq.s32 	%p27, %r91, 0;
	@%p27 bra 	$L__BB11_51;
	shl.b32 	%r509, %r2169, 2;
	add.s32 	%r510, %r489, %r509;
	add.s32 	%r2173, %r490, %r510;
	neg.s32 	%r2172, %r91;
$L__BB11_50:
	.pragma "nounroll";
	mov.b32 	%r512, 0;
	st.shared.u32 	[%r2173], %r512;
	add.s32 	%r2173, %r2173, 128;
	add.s32 	%r2172, %r2172, 1;
	setp.ne.s32 	%p28, %r2172, 0;
	@%p28 bra 	$L__BB11_50;
$L__BB11_51:
	ld.param.u32 	%r2094, [_ZN3cub18CUB_300001_SM_10006detail10radix_sort29DeviceRadixSortOnesweepKernelINS1_5radix10policy_hubIiiyE10Policy1000ELNS0_9SortOrderE1EiiyiiNS1_21identity_decomposer_tEEEvPT5_SB_PT3_PKSC_PT1_PKSG_PT2_PKSK_T4_iiT6__param_9];
	bar.warp.sync 	-1;
	xor.b32  	%r514, %r2165, 2147483647;
	shr.u32 	%r515, %r514, %r2094;
	and.b32  	%r100, %r515, %r74;
	shl.b32 	%r516, %r100, 2;
	add.s32 	%r517, %r76, %r516;
	atom.shared.add.u32 	%r518, [%r517], 1;
	xor.b32  	%r2227, %r2164, 2147483647;
	shr.u32 	%r520, %r2227, %r2094;
	and.b32  	%r521, %r520, %r74;
	shl.b32 	%r522, %r521, 2;
	add.s32 	%r523, %r76, %r522;
	atom.shared.add.u32 	%r524, [%r523], 1;
	xor.b32  	%r2226, %r2163, 2147483647;
	shr.u32 	%r526, %r2226, %r2094;
	and.b32  	%r527, %r526, %r74;
	shl.b32 	%r528, %r527, 2;
	add.s32 	%r529, %r76, %r528;
	atom.shared.add.u32 	%r530, [%r529], 1;
	xor.b32  	%r2225, %r2162, 2147483647;
	shr.u32 	%r532, %r2225, %r2094;
	and.b32  	%r533, %r532, %r74;
	shl.b32 	%r534, %r533, 2;
	add.s32 	%r535, %r76, %r534;
	atom.shared.add.u32 	%r536, [%r535], 1;
	xor.b32  	%r537, %r2161, 2147483647;
	shr.u32 	%r538, %r537, %r2094;
	and.b32  	%r539, %r538, %r74;
	shl.b32 	%r540, %r539, 2;
	add.s32 	%r541, %r76, %r540;
	atom.shared.add.u32 	%r542, [%r541], 1;
	xor.b32  	%r543, %r2160, 2147483647;
	shr.u32 	%r544, %r543, %r2094;
	and.b32  	%r545, %r544, %r74;
	shl.b32 	%r546, %r545, 2;
	add.s32 	%r547, %r76, %r546;
	atom.shared.add.u32 	%r548, [%r547], 1;
	xor.b32  	%r549, %r2159, 2147483647;
	shr.u32 	%r550, %r549, %r2094;
	and.b32  	%r551, %r550, %r74;
	shl.b32 	%r552, %r551, 2;
	add.s32 	%r553, %r76, %r552;
	atom.shared.add.u32 	%r554, [%r553], 1;
	xor.b32  	%r555, %r2158, 2147483647;
	shr.u32 	%r556, %r555, %r2094;
	and.b32  	%r557, %r556, %r74;
	shl.b32 	%r558, %r557, 2;
	add.s32 	%r559, %r76, %r558;
	atom.shared.add.u32 	%r560, [%r559], 1;
	xor.b32  	%r561, %r2157, 2147483647;
	shr.u32 	%r562, %r561, %r2094;
	and.b32  	%r563, %r562, %r74;
	shl.b32 	%r564, %r563, 2;
	add.s32 	%r565, %r76, %r564;
	atom.shared.add.u32 	%r566, [%r565], 1;
	xor.b32  	%r567, %r2156, 2147483647;
	shr.u32 	%r568, %r567, %r2094;
	and.b32  	%r569, %r568, %r74;
	shl.b32 	%r570, %r569, 2;
	add.s32 	%r571, %r76, %r570;
	atom.shared.add.u32 	%r572, [%r571], 1;
	xor.b32  	%r573, %r2155, 2147483647;
	shr.u32 	%r574, %r573, %r2094;
	and.b32  	%r575, %r574, %r74;
	shl.b32 	%r576, %r575, 2;
	add.s32 	%r577, %r76, %r576;
	atom.shared.add.u32 	%r578, [%r577], 1;
	xor.b32  	%r579, %r2154, 2147483647;
	shr.u32 	%r580, %r579, %r2094;
	and.b32  	%r581, %r580, %r74;
	shl.b32 	%r582, %r581, 2;
	add.s32 	%r583, %r76, %r582;
	atom.shared.add.u32 	%r584, [%r583], 1;
	xor.b32  	%r585, %r2153, 2147483647;
	shr.u32 	%r586, %r585, %r2094;
	and.b32  	%r587, %r586, %r74;
	shl.b32 	%r588, %r587, 2;
	add.s32 	%r589, %r76, %r588;
	atom.shared.add.u32 	%r590, [%r589], 1;
	xor.b32  	%r591, %r2152, 2147483647;
	shr.u32 	%r592, %r591, %r2094;
	and.b32  	%r593, %r592, %r74;
	shl.b32 	%r594, %r593, 2;
	add.s32 	%r595, %r76, %r594;
	atom.shared.add.u32 	%r596, [%r595], 1;
	xor.b32  	%r597, %r2151, 2147483647;
	shr.u32 	%r598, %r597, %r2094;
	and.b32  	%r599, %r598, %r74;
	shl.b32 	%r600, %r599, 2;
	add.s32 	%r601, %r76, %r600;
	atom.shared.add.u32 	%r602, [%r601], 1;
	xor.b32  	%r603, %r2150, 2147483647;
	shr.u32 	%r604, %r603, %r2094;
	and.b32  	%r605, %r604, %r74;
	shl.b32 	%r606, %r605, 2;
	add.s32 	%r607, %r76, %r606;
	atom.shared.add.u32 	%r608, [%r607], 1;
	xor.b32  	%r2212, %r2149, 2147483647;
	shr.u32 	%r610, %r2212, %r2094;
	and.b32  	%r611, %r610, %r74;
	shl.b32 	%r612, %r611, 2;
	add.s32 	%r613, %r76, %r612;
	atom.shared.add.u32 	%r614, [%r613], 1;
	bar.sync 	0;
	setp.gt.u32 	%p29, %r1, 255;
	shl.b32 	%r615, %r1, 2;
	add.s32 	%r101, %r490, %r615;
	mov.b32 	%r2174, 0;
	@%p29 bra 	$L__BB11_53;
	ld.shared.u32 	%r617, [%r101];
	mov.b32 	%r618, 0;
	st.shared.u32 	[%r101], %r618;
	ld.shared.u32 	%r619, [%r101+1024];
	st.shared.u32 	[%r101+1024], %r617;
	add.s32 	%r620, %r619, %r617;
	ld.shared.u32 	%r621, [%r101+2048];
	st.shared.u32 	[%r101+2048], %r620;
	add.s32 	%r622, %r621, %r620;
	ld.shared.u32 	%r623, [%r101+3072];
	st.shared.u32 	[%r101+3072], %r622;
	add.s32 	%r624, %r623, %r622;
	ld.shared.u32 	%r625, [%r101+4096];
	st.shared.u32 	[%r101+4096], %r624;
	add.s32 	%r626, %r625, %r624;
	ld.shared.u32 	%r627, [%r101+5120];
	st.shared.u32 	[%r101+5120], %r626;
	add.s32 	%r628, %r627, %r626;
	ld.shared.u32 	%r629, [%r101+6144];
	st.shared.u32 	[%r101+6144], %r628;
	add.s32 	%r630, %r629, %r628;
	ld.shared.u32 	%r631, [%r101+7168];
	st.shared.u32 	[%r101+7168], %r630;
	add.s32 	%r632, %r631, %r630;
	ld.shared.u32 	%r633, [%r101+8192];
	st.shared.u32 	[%r101+8192], %r632;
	add.s32 	%r634, %r633, %r632;
	ld.shared.u32 	%r635, [%r101+9216];
	st.shared.u32 	[%r101+9216], %r634;
	add.s32 	%r636, %r635, %r634;
	ld.shared.u32 	%r637, [%r101+10240];
	st.shared.u32 	[%r101+10240], %r636;
	add.s32 	%r638, %r637, %r636;
	ld.shared.u32 	%r639, [%r101+11264];
	st.shared.u32 	[%r101+11264], %r638;
	add.s32 	%r2174, %r639, %r638;
$L__BB11_53:
	setp.gt.u32 	%p30, %r1, 255;
	shl.b32 	%r640, %r3, 8;
	add.s32 	%r641, %r640, %r1;
	mul.wide.s32 	%rd59, %r641, 4;
	add.s64 	%rd6, %rd2, %rd59;
	@%p30 bra 	$L__BB11_55;
	or.b32  	%r642, %r2174, 1073741824;
	st.volatile.global.u32 	[%rd6], %r642;
$L__BB11_55:
	ld.param.u64 	%rd442, [_ZN3cub18CUB_300001_SM_10006detail10radix_sort29DeviceRadixSortOnesweepKernelINS1_5radix10policy_hubIiiyE10Policy1000ELNS0_9SortOrderE1EiiyiiNS1_21identity_decomposer_tEEEvPT5_SB_PT3_PKSC_PT1_PKSG_PT2_PKSK_T4_iiT6__param_7];
	xor.b32  	%r2223, %r2160, 2147483647;
	xor.b32  	%r2224, %r2161, 2147483647;
	xor.b32  	%r2222, %r2159, 2147483647;
	xor.b32  	%r2221, %r2158, 2147483647;
	xor.b32  	%r2228, %r2165, 2147483647;
	xor.b32  	%r2218, %r2155, 2147483647;
	xor.b32  	%r2220, %r2157, 2147483647;
	xor.b32  	%r2217, %r2154, 2147483647;
	xor.b32  	%r2219, %r2156, 2147483647;
	xor.b32  	%r2215, %r2152, 2147483647;
	xor.b32  	%r2216, %r2153, 2147483647;
	xor.b32  	%r2213, %r2150, 2147483647;
	xor.b32  	%r2214, %r2151, 2147483647;
	setp.lt.u32 	%p31, %r1, 256;
	setp.eq.s32 	%p32, %r2174, 6528;
	and.pred  	%p33, %p31, %p32;
	selp.u32 	%r643, 1, 0, %p33;
	{ 
	.reg .pred 	%p1; 
	.reg .pred 	%p2; 
	setp.ne.u32 	%p1, %r643, 0; 
	bar.red.or.pred 	%p2, 0, %p1; 
	selp.u32 	%r644, 1, 0, %p2; 
	}
	setp.eq.s32 	%p34, %r644, 0;
	and.b32  	%r645, %r1, 992;
	and.b32  	%r646, %r1, 31;
	mul.lo.s32 	%r647, %r645, 17;
	or.b32  	%r648, %r647, %r646;
	cvt.u64.u32 	%rd7, %r648;
	mul.lo.s32 	%r649, %r3, 6528;
	cvt.s64.s32 	%rd60, %r649;
	add.s64 	%rd61, %rd7, %rd60;
	cvta.to.global.u64 	%rd62, %rd442;
	shl.b64 	%rd63, %rd61, 2;
	add.s64 	%rd8, %rd62, %rd63;
	cvt.u64.u32 	%rd9, %r1;
	@%p34 bra 	$L__BB11_175;
	setp.gt.u32 	%p35, %r1, 255;
	shl.b32 	%r650, %r1, 3;
	mov.u32 	%r651, _ZZN3cub18CUB_300001_SM_10006detail10radix_sort29DeviceRadixSortOnesweepKernelINS1_5radix10policy_hubIiiyE10Policy1000ELNS0_9SortOrderE1EiiyiiNS1_21identity_decomposer_tEEEvPT5_SB_PT3_PKSC_PT1_PKSG_PT2_PKSK_T4_iiT6_E1s;
	add.s32 	%r652, %r651, %r650;
	add.s32 	%r121, %r652, 26112;
	@%p35 bra 	$L__BB11_64;
	ld.param.u64 	%rd436, [_ZN3cub18CUB_300001_SM_10006detail10radix_sort29DeviceRadixSortOnesweepKernelINS1_5radix10policy_hubIiiyE10Policy1000ELNS0_9SortOrderE1EiiyiiNS1_21identity_decomposer_tEEEvPT5_SB_PT3_PKSC_PT1_PKSG_PT2_PKSK_T4_iiT6__param_3];
	cvta.to.global.u64 	%rd64, %rd436;
	shl.b64 	%rd65, %rd9, 3;
	add.s64 	%rd66, %rd64, %rd65;
	ld.global.u64 	%rd67, [%rd66];
	setp.gt.u32 	%p36, %r1, %r100;
	selp.b64 	%rd68, 6528, 0, %p36;
	sub.s64 	%rd455, %rd67, %rd68;
	st.shared.u64 	[%r121], %rd455;
	setp.lt.s32 	%p37, %r3, 1;
	mov.u32 	%r2178, %r2174;
	@%p37 bra 	$L__BB11_63;
	mov.b32 	%r2176, -1;
	mov.u32 	%r2175, %r3;
	mov.u32 	%r2178, %r2174;
$L__BB11_59:
	ld.param.u64 	%rd429, [_ZN3cub18CUB_300001_SM_10006detail10radix_sort29DeviceRadixSortOnesweepKernelINS1_5radix10policy_hubIiiyE10Policy1000ELNS0_9SortOrderE1EiiyiiNS1_21identity_decomposer_tEEEvPT5_SB_PT3_PKSC_PT1_PKSG_PT2_PKSK_T4_iiT6__param_0];
	add.s32 	%r125, %r2175, -1;
	shl.b32 	%r654, %r125, 8;
	add.s32 	%r655, %r654, %r1;
	cvta.to.global.u64 	%rd69, %rd429;
	mul.wide.s32 	%rd70, %r655, 4;
	add.s64 	%rd11, %rd69, %rd70;
$L__BB11_60:
	membar.cta;
	ld.volatile.global.u32 	%r126, [%rd11];
	setp.eq.s32 	%p38, %r126, 0;
	@%p38 bra 	$L__BB11_60;
	and.b32  	%r656, %r126, 1073741823;
	add.s32 	%r2178, %r656, %r2178;
	setp.gt.s32 	%p39, %r126, -1;
	vote.sync.ballot.b32 	%r2176, %p39, %r2176;
	setp.gt.u32 	%p41, %r2175, 1;
	and.pred  	%p42, %p39, %p41;
	mov.u32 	%r2175, %r125;
	@%p42 bra 	$L__BB11_59;
	ld.shared.u64 	%rd455, [%r121];
$L__BB11_63:
	or.b32  	%r657, %r2178, -2147483648;
	st.volatile.global.u32 	[%rd6], %r657;
	sub.s32 	%r658, %r2178, %r2174;
	cvt.s64.s32 	%rd71, %r658;
	add.s64 	%rd72, %rd455, %rd71;
	st.shared.u64 	[%r121], %rd72;
$L__BB11_64:
	ld.param.u32 	%r2080, [_ZN3cub18CUB_300001_SM_10006detail10radix_sort29DeviceRadixSortOnesweepKernelINS1_5radix10policy_hubIiiyE10Policy1000ELNS0_9SortOrderE1EiiyiiNS1_21identity_decomposer_tEEEvPT5_SB_PT3_PKSC_PT1_PKSG_PT2_PKSK_T4_iiT6__param_8];
	ld.param.u64 	%rd432, [_ZN3cub18CUB_300001_SM_10006detail10radix_sort29DeviceRadixSortOnesweepKernelINS1_5radix10policy_hubIiiyE10Policy1000ELNS0_9SortOrderE1EiiyiiNS1_21identity_decomposer_tEEEvPT5_SB_PT3_PKSC_PT1_PKSG_PT2_PKSK_T4_iiT6__param_2];
	setp.gt.u32 	%p43, %r1, 255;
	setp.lt.s32 	%p44, %r4, %r2080;
	setp.eq.s64 	%p45, %rd432, 0;
	or.pred  	%p46, %p45, %p44;
	or.pred  	%p47, %p43, %p46;
	@%p47 bra 	$L__BB11_66;
	ld.param.u64 	%rd433, [_ZN3cub18CUB_300001_SM_10006detail10radix_sort29DeviceRadixSortOnesweepKernelINS1_5radix10policy_hubIiiyE10Policy1000ELNS0_9SortOrderE1EiiyiiNS1_21identity_decomposer_tEEEvPT5_SB_PT3_PKSC_PT1_PKSG_PT2_PKSK_T4_iiT6__param_2];
	ld.shared.u64 	%rd73, [%r121];
	setp.gt.u32 	%p48, %r1, %r100;
	selp.b64 	%rd74, 6528, 0, %p48;
	cvt.s64.s32 	%rd75, %r2174;
	add.s64 	%rd76, %rd74, %rd75;
	add.s64 	%rd77, %rd76, %rd73;
	cvta.to.global.u64 	%rd78, %rd433;
	shl.b64 	%rd79, %rd9, 3;
	add.s64 	%rd80, %rd78, %rd79;
	st.global.u64 	[%rd80], %rd77;
$L__BB11_66:
	ld.param.u32 	%r2081, [_ZN3cub18CUB_300001_SM_10006detail10radix_sort29DeviceRadixSortOnesweepKernelINS1_5radix10policy_hubIiiyE10Policy1000ELNS0_9SortOrderE1EiiyiiNS1_21identity_decomposer_tEEEvPT5_SB_PT3_PKSC_PT1_PKSG_PT2_PKSK_T4_iiT6__param_8];
	setp.gt.s32 	%p49, %r4, %r2081;
	bar.sync 	0;
	shl.b32 	%r659, %r100, 3;
	add.s32 	%r661, %r651, %r659;
	ld.shared.u64 	%rd14, [%r661+26112];
	@%p49 bra 	$L__BB11_68;
	add.s64 	%rd81, %rd14, %rd7;
	shl.b64 	%rd82, %rd81, 2;
	add.s64 	%rd83, %rd1, %rd82;
	st.global.u32 	[%rd83], %r2165;
	st.global.u32 	[%rd83+128], %r2164;
	st.global.u32 	[%rd83+256], %r2163;
	st.global.u32 	[%rd83+384], %r2162;
	st.global.u32 	[%rd83+512], %r2161;
	st.global.u32 	[%rd83+640], %r2160;
	st.global.u32 	[%rd83+768], %r2159;
	st.global.u32 	[%rd83+896], %r2158;
	st.global.u32 	[%rd83+1024], %r2157;
	st.global.u32 	[%rd83+1152], %r2156;
	st.global.u32 	[%rd83+1280], %r2155;
	st.global.u32 	[%rd83+1408], %r2154;
	st.global.u32 	[%rd83+1536], %r2153;
	st.global.u32 	[%rd83+1664], %r2152;
	st.global.u32 	[%rd83+1792], %r2151;
	st.global.u32 	[%rd83+1920], %r2150;
	st.global.u32 	[%rd83+2048], %r2149;
	bra.uni 	$L__BB11_102;
$L__BB11_68:
	ld.param.u32 	%r2082, [_ZN3cub18CUB_300001_SM_10006detail10radix_sort29DeviceRadixSortOnesweepKernelINS1_5radix10policy_hubIiiyE10Policy1000ELNS0_9SortOrderE1EiiyiiNS1_21identity_decomposer_tEEEvPT5_SB_PT3_PKSC_PT1_PKSG_PT2_PKSK_T4_iiT6__param_8];
	cvt.u32.u64 	%r662, %rd7;
	mad.lo.s32 	%r130, %r3, -6528, %r2082;
	setp.ge.s32 	%p50, %r662, %r130;
	add.s64 	%rd84, %rd14, %rd7;
	shl.b64 	%rd85, %rd84, 2;
	add.s64 	%rd15, %rd1, %rd85;
	@%p50 bra 	$L__BB11_70;
	st.global.u32 	[%rd15], %r2165;
$L__BB11_70:
	add.s32 	%r664, %r662, 32;
	setp.ge.s32 	%p51, %r664, %r130;
	@%p51 bra 	$L__BB11_72;
	st.global.u32 	[%rd15+128], %r2164;
$L__BB11_72:
	add.s32 	%r666, %r662, 64;
	setp.ge.s32 	%p52, %r666, %r130;
	@%p52 bra 	$L__BB11_74;
	st.global.u32 	[%rd15+256], %r2163;
$L__BB11_74:
	add.s32 	%r668, %r662, 96;
	setp.ge.s32 	%p53, %r668, %r130;
	@%p53 bra 	$L__BB11_76;
	st.global.u32 	[%rd15+384], %r2162;
$L__BB11_76:
	add.s32 	%r670, %r662, 128;
	setp.ge.s32 	%p54, %r670, %r130;
	@%p54 bra 	$L__BB11_78;
	st.global.u32 	[%rd15+512], %r2161;
$L__BB11_78:
	add.s32 	%r672, %r662, 160;
	setp.ge.s32 	%p55, %r672, %r130;
	@%p55 bra 	$L__BB11_80;
	st.global.u32 	[%rd15+640], %r2160;
$L__BB11_80:
	add.s32 	%r674, %r662, 192;
	setp.ge.s32 	%p56, %r674, %r130;
	@%p56 bra 	$L__BB11_82;
	st.global.u32 	[%rd15+768], %r2159;
$L__BB11_82:
	add.s32 	%r676, %r662, 224;
	setp.ge.s32 	%p57, %r676, %r130;
	@%p57 bra 	$L__BB11_84;
	st.global.u32 	[%rd15+896], %r2158;
$L__BB11_84:
	add.s32 	%r678, %r662, 256;
	setp.ge.s32 	%p58, %r678, %r130;
	@%p58 bra 	$L__BB11_86;
	st.global.u32 	[%rd15+1024], %r2157;
$L__BB11_86:
	add.s32 	%r680, %r662, 288;
	setp.ge.s32 	%p59, %r680, %r130;
	@%p59 bra 	$L__BB11_88;
	st.global.u32 	[%rd15+1152], %r2156;
$L__BB11_88:
	add.s32 	%r682, %r662, 320;
	setp.ge.s32 	%p60, %r682, %r130;
	@%p60 bra 	$L__BB11_90;
	st.global.u32 	[%rd15+1280], %r2155;
$L__BB11_90:
	add.s32 	%r684, %r662, 352;
	setp.ge.s32 	%p61, %r684, %r130;
	@%p61 bra 	$L__BB11_92;
	st.global.u32 	[%rd15+1408], %r2154;
$L__BB11_92:
	add.s32 	%r686, %r662, 384;
	setp.ge.s32 	%p62, %r686, %r130;
	@%p62 bra 	$L__BB11_94;
	st.global.u32 	[%rd15+1536], %r2153;
$L__BB11_94:
	add.s32 	%r688, %r662, 416;
	setp.ge.s32 	%p63, %r688, %r130;
	@%p63 bra 	$L__BB11_96;
	st.global.u32 	[%rd15+1664], %r2152;
$L__BB11_96:
	add.s32 	%r690, %r662, 448;
	setp.ge.s32 	%p64, %r690, %r130;
	@%p64 bra 	$L__BB11_98;
	st.global.u32 	[%rd15+1792], %r2151;
$L__BB11_98:
	add.s32 	%r692, %r662, 480;
	setp.ge.s32 	%p65, %r692, %r130;
	@%p65 bra 	$L__BB11_100;
	st.global.u32 	[%rd15+1920], %r2150;
$L__BB11_100:
	add.s32 	%r694, %r662, 512;
	setp.ge.s32 	%p66, %r694, %r130;
	@%p66 bra 	$L__BB11_102;
	st.global.u32 	[%rd15+2048], %r2149;
$L__BB11_102:
	ld.param.u32 	%r2083, [_ZN3cub18CUB_300001_SM_10006detail10radix_sort29DeviceRadixSortOnesweepKernelINS1_5radix10policy_hubIiiyE10Policy1000ELNS0_9SortOrderE1EiiyiiNS1_21identity_decomposer_tEEEvPT5_SB_PT3_PKSC_PT1_PKSG_PT2_PKSK_T4_iiT6__param_8];
	setp.gt.s32 	%p67, %r4, %r2083;
	@%p67 bra 	$L__BB11_104;
	ld.global.u32 	%r2211, [%rd8];
	ld.global.u32 	%r2210, [%rd8+128];
	ld.global.u32 	%r2209, [%rd8+256];
	ld.global.u32 	%r2208, [%rd8+384];
	ld.global.u32 	%r2207, [%rd8+512];
	ld.global.u32 	%r2206, [%rd8+640];
	ld.global.u32 	%r2205, [%rd8+768];
	ld.global.u32 	%r2204, [%rd8+896];
	ld.global.u32 	%r2203, [%rd8+1024];
	ld.global.u32 	%r2202, [%rd8+1152];
	ld.global.u32 	%r2201, [%rd8+1280];
	ld.global.u32 	%r2200, [%rd8+1408];
	ld.global.u32 	%r2199, [%rd8+1536];
	ld.global.u32 	%r2198, [%rd8+1664];
	ld.global.u32 	%r2197, [%rd8+1792];
	ld.global.u32 	%r2196, [%rd8+1920];
	ld.global.u32 	%r2195, [%rd8+2048];
	bra.uni 	$L__BB11_138;
$L__BB11_104:
	ld.param.u32 	%r2084, [_ZN3cub18CUB_300001_SM_10006detail10radix_sort29DeviceRadixSortOnesweepKernelINS1_5radix10policy_hubIiiyE10Policy1000ELNS0_9SortOrderE1EiiyiiNS1_21identity_decomposer_tEEEvPT5_SB_PT3_PKSC_PT1_PKSG_PT2_PKSK_T4_iiT6__param_8];
	cvt.u32.u64 	%r696, %rd7;
	sub.s32 	%r148, %r2084, %r649;
	setp.ge.s32 	%p68, %r696, %r148;
	@%p68 bra 	$L__BB11_106;
	ld.global.u32 	%r2211, [%rd8];
$L__BB11_106:
	add.s32 	%r700, %r696, 32;
	setp.ge.s32 	%p69, %r700, %r148;
	@%p69 bra 	$L__BB11_108;
	ld.global.u32 	%r2210, [%rd8+128];
$L__BB11_108:
	add.s32 	%r703, %r696, 64;
	setp.ge.s32 	%p70, %r703, %r148;
	@%p70 bra 	$L__BB11_110;
	ld.global.u32 	%r2209, [%rd8+256];
$L__BB11_110:
	add.s32 	%r706, %r696, 96;
	setp.ge.s32 	%p71, %r706, %r148;
	@%p71 bra 	$L__BB11_112;
	ld.global.u32 	%r2208, [%rd8+384];
$L__BB11_112:
	add.s32 	%r709, %r696, 128;
	setp.ge.s32 	%p72, %r709, %r148;
	@%p72 bra 	$L__BB11_114;
	ld.global.u32 	%r2207, [%rd8+512];
$L__BB11_114:
	add.s32 	%r712, %r696, 160;
	setp.ge.s32 	%p73, %r712, %r148;
	@%p73 bra 	$L__BB11_116;
	ld.global.u32 	%r2206, [%rd8+640];
$L__BB11_116:
	add.s32 	%r715, %r696, 192;
	setp.ge.s32 	%p74, %r715, %r148;
	@%p74 bra 	$L__BB11_118;
	ld.global.u32 	%r2205, [%rd8+768];
$L__BB11_118:
	add.s32 	%r718, %r696, 224;
	setp.ge.s32 	%p75, %r718, %r148;
	@%p75 bra 	$L__BB11_120;
	ld.global.u32 	%r2204, [%rd8+896];
$L__BB11_120:
	add.s32 	%r721, %r696, 256;
	setp.ge.s32 	%p76, %r721, %r148;
	@%p76 bra 	$L__BB11_122;
	ld.global.u32 	%r2203, [%rd8+1024];
$L__BB11_122:
	add.s32 	%r724, %r696, 288;
	setp.ge.s32 	%p77, %r724, %r148;
	@%p77 bra 	$L__BB11_124;
	ld.global.u32 	%r2202, [%rd8+1152];
$L__BB11_124:
	add.s32 	%r727, %r696, 320;
	setp.ge.s32 	%p78, %r727, %r148;
	@%p78 bra 	$L__BB11_126;
	ld.global.u32 	%r2201, [%rd8+1280];
$L__BB11_126:
	add.s32 	%r730, %r696, 352;
	setp.ge.s32 	%p79, %r730, %r148;
	@%p79 bra 	$L__BB11_128;
	ld.global.u32 	%r2200, [%rd8+1408];
$L__BB11_128:
	add.s32 	%r733, %r696, 384;
	setp.ge.s32 	%p80, %r733, %r148;
	@%p80 bra 	$L__BB11_130;
	ld.global.u32 	%r2199, [%rd8+1536];
$L__BB11_130:
	add.s32 	%r736, %r696, 416;
	setp.ge.s32 	%p81, %r736, %r148;
	@%p81 bra 	$L__BB11_132;
	ld.global.u32 	%r2198, [%rd8+1664];
$L__BB11_132:
	add.s32 	%r739, %r696, 448;
	setp.ge.s32 	%p82, %r739, %r148;
	@%p82 bra 	$L__BB11_134;
	ld.global.u32 	%r2197, [%rd8+1792];
$L__BB11_134:
	add.s32 	%r742, %r696, 480;
	setp.ge.s32 	%p83, %r742, %r148;
	@%p83 bra 	$L__BB11_136;
	ld.global.u32 	%r2196, [%rd8+1920];
$L__BB11_136:
	add.s32 	%r745, %r696, 512;
	setp.ge.s32 	%p84, %r745, %r148;
	@%p84 bra 	$L__BB11_138;
	ld.global.u32 	%r2195, [%rd8+2048];
$L__BB11_138:
	ld.param.u32 	%r2085, [_ZN3cub18CUB_300001_SM_10006detail10radix_sort29DeviceRadixSortOnesweepKernelINS1_5radix10policy_hubIiiyE10Policy1000ELNS0_9SortOrderE1EiiyiiNS1_21identity_decomposer_tEEEvPT5_SB_PT3_PKSC_PT1_PKSG_PT2_PKSK_T4_iiT6__param_8];
	mad.lo.s32 	%r746, %r3, 6528, 6528;
	setp.gt.s32 	%p85, %r746, %r2085;
	@%p85 bra 	$L__BB11_140;
	ld.param.u64 	%rd439, [_ZN3cub18CUB_300001_SM_10006detail10radix_sort29DeviceRadixSortOnesweepKernelINS1_5radix10policy_hubIiiyE10Policy1000ELNS0_9SortOrderE1EiiyiiNS1_21identity_decomposer_tEEEvPT5_SB_PT3_PKSC_PT1_PKSG_PT2_PKSK_T4_iiT6__param_6];
	add.s64 	%rd86, %rd14, %rd7;
	cvta.to.global.u64 	%rd87, %rd439;
	shl.b64 	%rd88, %rd86, 2;
	add.s64 	%rd89, %rd87, %rd88;
	st.global.u32 	[%rd89], %r2211;
	st.global.u32 	[%rd89+128], %r2210;
	st.global.u32 	[%rd89+256], %r2209;
	st.global.u32 	[%rd89+384], %r2208;
	st.global.u32 	[%rd89+512], %r2207;
	st.global.u32 	[%rd89+640], %r2206;
	st.global.u32 	[%rd89+768], %r2205;
	st.global.u32 	[%rd89+896], %r2204;
	st.global.u32 	[%rd89+1024], %r2203;
	st.global.u32 	[%rd89+1152], %r2202;
	st.global.u32 	[%rd89+1280], %r2201;
	st.global.u32 	[%rd89+1408], %r2200;
	st.global.u32 	[%rd89+1536], %r2199;
	st.global.u32 	[%rd89+1664], %r2198;
	st.global.u32 	[%rd89+1792], %r2197;
	st.global.u32 	[%rd89+1920], %r2196;
	st.global.u32 	[%rd89+2048], %r2195;
	bra.uni 	$L__BB11_174;
$L__BB11_140:
	ld.param.u32 	%r2086, [_ZN3cub18CUB_300001_SM_10006detail10radix_sort29DeviceRadixSortOnesweepKernelINS1_5radix10policy_hubIiiyE10Policy1000ELNS0_9SortOrderE1EiiyiiNS1_21identity_decomposer_tEEEvPT5_SB_PT3_PKSC_PT1_PKSG_PT2_PKSK_T4_iiT6__param_8];
	ld.param.u64 	%rd440, [_ZN3cub18CUB_300001_SM_10006detail10radix_sort29DeviceRadixSortOnesweepKernelINS1_5radix10policy_hubIiiyE10Policy1000ELNS0_9SortOrderE1EiiyiiNS1_21identity_decomposer_tEEEvPT5_SB_PT3_PKSC_PT1_PKSG_PT2_PKSK_T4_iiT6__param_6];
	cvt.u32.u64 	%r747, %rd7;
	mad.lo.s32 	%r199, %r3, -6528, %r2086;
	setp.ge.s32 	%p86, %r747, %r199;
	add.s64 	%rd90, %rd14, %rd7;
	cvta.to.global.u64 	%rd91, %rd440;
	shl.b64 	%rd92, %rd90, 2;
	add.s64 	%rd16, %rd91, %rd92;
	@%p86 bra 	$L__BB11_142;
	st.global.u32 	[%rd16], %r2211;
$L__BB11_142:
	add.s32 	%r749, %r747, 32;
	setp.ge.s32 	%p87, %r749, %r199;
	@%p87 bra 	$L__BB11_144;
	st.global.u32 	[%rd16+128], %r2210;
$L__BB11_144:
	add.s32 	%r751, %r747, 64;
	setp.ge.s32 	%p88, %r751, %r199;
	@%p88 bra 	$L__BB11_146;
	st.global.u32 	[%rd16+256], %r2209;
$L__BB11_146:
	add.s32 	%r753, %r747, 96;
	setp.ge.s32 	%p89, %r753, %r199;
	@%p89 bra 	$L__BB11_148;
	st.global.u32 	[%rd16+384], %r2208;
$L__BB11_148:
	add.s32 	%r755, %r747, 128;
	setp.ge.s32 	%p90, %r755, %r199;
	@%p90 bra 	$L__BB11_150;
	st.global.u32 	[%rd16+512], %r2207;
$L__BB11_150:
	add.s32 	%r757, %r747, 160;
	setp.ge.s32 	%p91, %r757, %r199;
	@%p91 bra 	$L__BB11_152;
	st.global.u32 	[%rd16+640], %r2206;
$L__BB11_152:
	add.s32 	%r759, %r747, 192;
	setp.ge.s32 	%p92, %r759, %r199;
	@%p92 bra 	$L__BB11_154;
	st.global.u32 	[%rd16+768], %r2205;
$L__BB11_154:
	add.s32 	%r761, %r747, 224;
	setp.ge.s32 	%p93, %r761, %r199;
	@%p93 bra 	$L__BB11_156;
	st.global.u32 	[%rd16+896], %r2204;
$L__BB11_156:
	add.s32 	%r763, %r747, 256;
	setp.ge.s32 	%p94, %r763, %r199;
	@%p94 bra 	$L__BB11_158;
	st.global.u32 	[%rd16+1024], %r2203;
$L__BB11_158:
	add.s32 	%r765, %r747, 288;
	setp.ge.s32 	%p95, %r765, %r199;
	@%p95 bra 	$L__BB11_160;
	st.global.u32 	[%rd16+1152], %r2202;
$L__BB11_160:
	add.s32 	%r767, %r747, 320;
	setp.ge.s32 	%p96, %r767, %r199;
	@%p96 bra 	$L__BB11_162;
	st.global.u32 	[%rd16+1280], %r2201;
$L__BB11_162:
	add.s32 	%r769, %r747, 352;
	setp.ge.s32 	%p97, %r769, %r199;
	@%p97 bra 	$L__BB11_164;
	st.global.u32 	[%rd16+1408], %r2200;
$L__BB11_164:
	add.s32 	%r771, %r747, 384;
	setp.ge.s32 	%p98, %r771, %r199;
	@%p98 bra 	$L__BB11_166;
	st.global.u32 	[%rd16+1536], %r2199;
$L__BB11_166:
	add.s32 	%r773, %r747, 416;
	setp.ge.s32 	%p99, %r773, %r199;
	@%p99 bra 	$L__BB11_168;
	st.global.u32 	[%rd16+1664], %r2198;
$L__BB11_168:
	add.s32 	%r775, %r747, 448;
	setp.ge.s32 	%p100, %r775, %r199;
	@%p100 bra 	$L__BB11_170;
	st.global.u32 	[%rd16+1792], %r2197;
$L__BB11_170:
	add.s32 	%r777, %r747, 480;
	setp.ge.s32 	%p101, %r777, %r199;
	@%p101 bra 	$L__BB11_172;
	st.global.u32 	[%rd16+1920], %r2196;
$L__BB11_172:
	add.s32 	%r779, %r747, 512;
	setp.ge.s32 	%p102, %r779, %r199;
	@%p102 bra 	$L__BB11_174;
	st.global.u32 	[%rd16+2048], %r2195;
$L__BB11_174:
	// begin inline asm
	exit;
	// end inline asm
	mov.u32 	%r2212, %r2149;
	mov.u32 	%r2213, %r2150;
	mov.u32 	%r2214, %r2151;
	mov.u32 	%r2215, %r2152;
	mov.u32 	%r2216, %r2153;
	mov.u32 	%r2217, %r2154;
	mov.u32 	%r2218, %r2155;
	mov.u32 	%r2219, %r2156;
	mov.u32 	%r2220, %r2157;
	mov.u32 	%r2221, %r2158;
	mov.u32 	%r2222, %r2159;
	mov.u32 	%r2223, %r2160;
	mov.u32 	%r2224, %r2161;
	mov.u32 	%r2225, %r2162;
	mov.u32 	%r2226, %r2163;
	mov.u32 	%r2227, %r2164;
	mov.u32 	%r2228, %r2165;
$L__BB11_175:
	mul.hi.u32 	%r780, %r1, 357913942;
	add.s32 	%r781, %r780, %r1;
	shl.b32 	%r782, %r781, 2;
	mov.u32 	%r783, _ZZN3cub18CUB_300001_SM_10006detail10radix_sort29DeviceRadixSortOnesweepKernelINS1_5radix10policy_hubIiiyE10Policy1000ELNS0_9SortOrderE1EiiyiiNS1_21identity_decomposer_tEEEvPT5_SB_PT3_PKSC_PT1_PKSG_PT2_PKSK_T4_iiT6_E1s;
	add.s32 	%r784, %r783, %r782;
	add.s32 	%r217, %r784, 13328;
	st.shared.u32 	[%r784+13328], %r2174;
	bar.sync 	0;
	setp.gt.u32 	%p103, %r1, 31;
	@%p103 bra 	$L__BB11_177;
	mad.lo.s32 	%r816, %r1, 52, %r783;
	ld.shared.u32 	%r817, [%r816+13328];
	ld.shared.u32 	%r818, [%r816+13332];
	ld.shared.u32 	%r819, [%r816+13336];
	ld.shared.u32 	%r820, [%r816+13340];
	ld.shared.u32 	%r821, [%r816+13344];
	ld.shared.u32 	%r822, [%r816+13348];
	ld.shared.u32 	%r823, [%r816+13352];
	ld.shared.u32 	%r824, [%r816+13356];
	ld.shared.u32 	%r825, [%r816+13360];
	ld.shared.u32 	%r826, [%r816+13364];
	ld.shared.u32 	%r827, [%r816+13368];
	ld.shared.u32 	%r828, [%r816+13372];
	add.s32 	%r829, %r818, %r817;
	add.s32 	%r830, %r829, %r819;
	add.s32 	%r831, %r830, %r820;
	add.s32 	%r832, %r831, %r821;
	add.s32 	%r833, %r832, %r822;
	add.s32 	%r834, %r833, %r823;
	add.s32 	%r835, %r834, %r824;
	add.s32 	%r836, %r835, %r825;
	add.s32 	%r837, %r836, %r826;
	add.s32 	%r838, %r837, %r827;
	add.s32 	%r789, %r838, %r828;
	mov.b32 	%r787, 1;
	mov.b32 	%r812, 0;
	mov.b32 	%r814, -1;
	// begin inline asm
	{  .reg .s32 r0;  .reg .pred p;  shfl.sync.up.b32 r0|p, %r789, %r787, %r812, %r814;  @p add.s32 r0, r0, %r789;  mov.s32 %r785, r0;}
	// end inline asm
	mov.b32 	%r793, 2;
	// begin inline asm
	{  .reg .s32 r0;  .reg .pred p;  shfl.sync.up.b32 r0|p, %r785, %r793, %r812, %r814;  @p add.s32 r0, r0, %r785;  mov.s32 %r791, r0;}
	// end inline asm
	mov.b32 	%r799, 4;
	// begin inline asm
	{  .reg .s32 r0;  .reg .pred p;  shfl.sync.up.b32 r0|p, %r791, %r799, %r812, %r814;  @p add.s32 r0, r0, %r791;  mov.s32 %r797, r0;}
	// end inline asm
	mov.b32 	%r805, 8;
	// begin inline asm
	{  .reg .s32 r0;  .reg .pred p;  shfl.sync.up.b32 r0|p, %r797, %r805, %r812, %r814;  @p add.s32 r0, r0, %r797;  mov.s32 %r803, r0;}
	// end inline asm
	mov.b32 	%r811, 16;
	// begin inline asm
	{  .reg .s32 r0;  .reg .pred p;  shfl.sync.up.b32 r0|p, %r803, %r811, %r812, %r814;  @p add.s32 r0, r0, %r803;  mov.s32 %r809, r0;}
	// end inline asm
	sub.s32 	%r839, %r809, %r789;
	add.s32 	%r840, %r817, %r839;
	add.s32 	%r841, %r818, %r840;
	add.s32 	%r842, %r819, %r841;
	add.s32 	%r843, %r820, %r842;
	add.s32 	%r844, %r821, %r843;
	add.s32 	%r845, %r822, %r844;
	add.s32 	%r846, %r823, %r845;
	add.s32 	%r847, %r824, %r846;
	add.s32 	%r848, %r825, %r847;
	add.s32 	%r849, %r826, %r848;
	add.s32 	%r850, %r827, %r849;
	st.shared.u32 	[%r816+13328], %r839;
	st.shared.u32 	[%r816+13332], %r840;
	st.shared.u32 	[%r816+13336], %r841;
	st.shared.u32 	[%r816+13340], %r842;
	st.shared.u32 	[%r816+13344], %r843;
	st.shared.u32 	[%r816+13348], %r844;
	st.shared.u32 	[%r816+13352], %r845;
	st.shared.u32 	[%r816+13356], %r846;
	st.shared.u32 	[%r816+13360], %r847;
	st.shared.u32 	[%r816+13364], %r848;
	st.shared.u32 	[%r816+13368], %r849;
	st.shared.u32 	[%r816+13372], %r850;
$L__BB11_177:
	setp.gt.u32 	%p104, %r1, 255;
	bar.sync 	0;
	ld.shared.u32 	%r218, [%r217];
	@%p104 bra 	$L__BB11_179;
	shl.b32 	%r851, %r1, 2;
	add.s32 	%r853, %r783, %r851;
	ld.shared.u32 	%r854, [%r853];
	add.s32 	%r855, %r854, %r218;
	st.shared.u32 	[%r853], %r855;
	ld.shared.u32 	%r856, [%r853+1024];
	add.s32 	%r857, %r856, %r218;
	st.shared.u32 	[%r853+1024], %r857;
	ld.shared.u32 	%r858, [%r853+2048];
	add.s32 	%r859, %r858, %r218;
	st.shared.u32 	[%r853+2048], %r859;
	ld.shared.u32 	%r860, [%r853+3072];
	add.s32 	%r861, %r860, %r218;
	st.shared.u32 	[%r853+3072], %r861;
	ld.shared.u32 	%r862, [%r853+4096];
	add.s32 	%r863, %r862, %r218;
	st.shared.u32 	[%r853+4096], %r863;
	ld.shared.u32 	%r864, [%r853+5120];
	add.s32 	%r865, %r864, %r218;
	st.shared.u32 	[%r853+5120], %r865;
	ld.shared.u32 	%r866, [%r853+6144];
	add.s32 	%r867, %r866, %r218;
	st.shared.u32 	[%r853+6144], %r867;
	ld.shared.u32 	%r868, [%r853+7168];
	add.s32 	%r869, %r868, %r218;
	st.shared.u32 	[%r853+7168], %r869;
	ld.shared.u32 	%r870, [%r853+8192];
	add.s32 	%r871, %r870, %r218;
	st.shared.u32 	[%r853+8192], %r871;
	ld.shared.u32 	%r872, [%r853+9216];
	add.s32 	%r873, %r872, %r218;
	st.shared.u32 	[%r853+9216], %r873;
	ld.shared.u32 	%r874, [%r853+10240];
	add.s32 	%r875, %r874, %r218;
	st.shared.u32 	[%r853+10240], %r875;
	ld.shared.u32 	%r876, [%r853+11264];
	add.s32 	%r877, %r876, %r218;
	st.shared.u32 	[%r853+11264], %r877;
$L__BB11_179:
	ld.param.u32 	%r2132, [_ZN3cub18CUB_300001_SM_10006detail10radix_sort29DeviceRadixSortOnesweepKernelINS1_5radix10policy_hubIiiyE10Policy1000ELNS0_9SortOrderE1EiiyiiNS1_21identity_decomposer_tEEEvPT5_SB_PT3_PKSC_PT1_PKSG_PT2_PKSK_T4_iiT6__param_10];
	ld.param.u32 	%r2095, [_ZN3cub18CUB_300001_SM_10006detail10radix_sort29DeviceRadixSortOnesweepKernelINS1_5radix10policy_hubIiiyE10Policy1000ELNS0_9SortOrderE1EiiyiiNS1_21identity_decomposer_tEEEvPT5_SB_PT3_PKSC_PT1_PKSG_PT2_PKSK_T4_iiT6__param_9];
	shl.b32 	%r904, %r1, 5;
	and.b32  	%r905, %r904, 31744;
	add.s32 	%r219, %r783, %r905;
	bar.sync 	0;
	// begin inline asm
	mov.u32 %r878, %lanemask_le;
	// end inline asm
	shr.u32 	%r907, %r2228, %r2095;
	mov.b32 	%r908, -1;
	shl.b32 	%r909, %r908, %r2132;
	not.b32 	%r221, %r909;
	and.b32  	%r901, %r907, %r221;
	mov.b32 	%r881, 1;
	// begin inline asm
	{
    .reg .pred p;
    and.b32 %r879, %r901, %r881;    setp.ne.u32 p, %r879, 0;
    vote.ballot.sync.b32 %r879, p, 0xffffffff;
    @!p not.b32 %r879, %r879;
}

	// end inline asm
	mov.b32 	%r884, 2;
	// begin inline asm
	{
    .reg .pred p;
    and.b32 %r882, %r901, %r884;    setp.ne.u32 p, %r882, 0;
    vote.ballot.sync.b32 %r882, p, 0xffffffff;
    @!p not.b32 %r882, %r882;
}

	// end inline asm
	and.b32  	%r910, %r882, %r879;
	mov.b32 	%r887, 4;
	// begin inline asm
	{
    .reg .pred p;
    and.b32 %r885, %r901, %r887;    setp.ne.u32 p, %r885, 0;
    vote.ballot.sync.b32 %r885, p, 0xffffffff;
    @!p not.b32 %r885, %r885;
}

	// end inline asm
	and.b32  	%r911, %r885, %r910;
	mov.b32 	%r890, 8;
	// begin inline asm
	{
    .reg .pred p;
    and.b32 %r888, %r901, %r890;    setp.ne.u32 p, %r888, 0;
    vote.ballot.sync.b32 %r888, p, 0xffffffff;
    @!p not.b32 %r888, %r888;
}

	// end inline asm
	and.b32  	%r912, %r888, %r911;
	mov.b32 	%r893, 16;
	// begin inline asm
	{
    .reg .pred p;
    and.b32 %r891, %r901, %r893;    setp.ne.u32 p, %r891, 0;
    vote.ballot.sync.b32 %r891, p, 0xffffffff;
    @!p not.b32 %r891, %r891;
}

	// end inline asm
	and.b32  	%r913, %r891, %r912;
	mov.b32 	%r896, 32;
	// begin inline asm
	{
    .reg .pred p;
    and.b32 %r894, %r901, %r896;    setp.ne.u32 p, %r894, 0;
    vote.ballot.sync.b32 %r894, p, 0xffffffff;
    @!p not.b32 %r894, %r894;
}

	// end inline asm
	and.b32  	%r914, %r894, %r913;
	mov.b32 	%r899, 64;
	// begin inline asm
	{
    .reg .pred p;
    and.b32 %r897, %r901, %r899;    setp.ne.u32 p, %r897, 0;
    vote.ballot.sync.b32 %r897, p, 0xffffffff;
    @!p not.b32 %r897, %r897;
}

	// end inline asm
	and.b32  	%r915, %r897, %r914;
	mov.b32 	%r902, 128;
	// begin inline asm
	{
    .reg .pred p;
    and.b32 %r900, %r901, %r902;    setp.ne.u32 p, %r900, 0;
    vote.ballot.sync.b32 %r900, p, 0xffffffff;
    @!p not.b32 %r900, %r900;
}

	// end inline asm
	and.b32  	%r916, %r900, %r915;
	clz.b32 	%r917, %r916;
	sub.s32 	%r223, 31, %r917;
	and.b32  	%r918, %r878, %r916;
	popc.b32 	%r224, %r918;
	setp.ne.s32 	%p105, %r443, %r223;
	mov.b32 	%r2229, 0;
	@%p105 bra 	$L__BB11_181;
	shl.b32 	%r919, %r901, 2;
	add.s32 	%r920, %r219, %r919;
	atom.shared.add.u32 	%r2229, [%r920], %r224;
$L__BB11_181:
	ld.param.u32 	%r2096, [_ZN3cub18CUB_300001_SM_10006detail10radix_sort29DeviceRadixSortOnesweepKernelINS1_5radix10policy_hubIiiyE10Policy1000ELNS0_9SortOrderE1EiiyiiNS1_21identity_decomposer_tEEEvPT5_SB_PT3_PKSC_PT1_PKSG_PT2_PKSK_T4_iiT6__param_9];
	shfl.sync.idx.b32	%r946|%p106, %r2229, %r223, 31, -1;
	add.s32 	%r227, %r224, %r946;
	shr.u32 	%r947, %r2227, %r2096;
	and.b32  	%r943, %r947, %r221;
	mov.b32 	%r923, 1;
	// begin inline asm
	{
    .reg .pred p;
    and.b32 %r921, %r943, %r923;    setp.ne.u32 p, %r921, 0;
    vote.ballot.sync.b32 %r921, p, 0xffffffff;
    @!p not.b32 %r921, %r921;
}

	// end inline asm
	mov.b32 	%r926, 2;
	// begin inline asm
	{
    .reg .pred p;
    and.b32 %r924, %r943, %r926;    setp.ne.u32 p, %r924, 0;
    vote.ballot.sync.b32 %r924, p, 0xffffffff;
    @!p not.b32 %r924, %r924;
}

	// end inline asm
	and.b32  	%r948, %r924, %r921;
	mov.b32 	%r929, 4;
	// begin inline asm
	{
    .reg .pred p;
    and.b32 %r927, %r943, %r929;    setp.ne.u32 p, %r927, 0;
    vote.ballot.sync.b32 %r927, p, 0xffffffff;
    @!p not.b32 %r927, %r927;
}

	// end inline asm
	and.b32  	%r949, %r927, %r948;
	mov.b32 	%r932, 8;
	// begin inline asm
	{
    .reg .pred p;
    and.b32 %r930, %r943, %r932;    setp.ne.u32 p, %r930, 0;
    vote.ballot.sync.b32 %r930, p, 0xffffffff;
    @!p not.b32 %r930, %r930;
}

	// end inline asm
	and.b32  	%r950, %r930, %r949;
	mov.b32 	%r935, 16;
	// begin inline asm
	{
    .reg .pred p;
    and.b32 %r933, %r943, %r935;    setp.ne.u32 p, %r933, 0;
    vote.ballot.sync.b32 %r933, p, 0xffffffff;
    @!p not.b32 %r933, %r933;
}

	// end inline asm
	and.b32  	%r951, %r933, %r950;
	mov.b32 	%r938, 32;
	// begin inline asm
	{
    .reg .pred p;
    and.b32 %r936, %r943, %r938;    setp.ne.u32 p, %r936, 0;
    vote.ballot.sync.b32 %r936, p, 0xffffffff;
    @!p not.b32 %r936, %r936;
}

	// end inline asm
	and.b32  	%r952, %r936, %r951;
	mov.b32 	%r941, 64;
	// begin inline asm
	{
    .reg .pred p;
    and.b32 %r939, %r943, %r941;    setp.ne.u32 p, %r939, 0;
    vote.ballot.sync.b32 %r939, p, 0xffffffff;
    @!p not.b32 %r939, %r939;
}

	// end inline asm
	and.b32  	%r953, %r939, %r952;
	mov.b32 	%r944, 128;
	// begin inline asm
	{
    .reg .pred p;
    and.b32 %r942, %r943, %r944;    setp.ne.u32 p, %r942, 0;
    vote.ballot.sync.b32 %r942, p, 0xffffffff;
    @!p not.b32 %r942, %r942;
}

	// end inline asm
	and.b32  	%r954, %r942, %r953;
	clz.b32 	%r955, %r954;
	sub.s32 	%r229, 31, %r955;
	and.b32  	%r956, %r878, %r954;
	popc.b32 	%r230, %r956;
	setp.ne.s32 	%p107, %r443, %r229;
	mov.b32 	%r2230, 0;
	@%p107 bra 	$L__BB11_183;
	shl.b32 	%r957, %r943, 2;
	add.s32 	%r958, %r219, %r957;
	atom.shared.add.u32 	%r2230, [%r958], %r230;
$L__BB11_183:
	ld.param.u32 	%r2097, [_ZN3cub18CUB_300001_SM_10006detail10radix_sort29DeviceRadixSortOnesweepKernelINS1_5radix10policy_hubIiiyE10Policy1000ELNS0_9SortOrderE1EiiyiiNS1_21identity_decomposer_tEEEvPT5_SB_PT3_PKSC_PT1_PKSG_PT2_PKSK_T4_iiT6__param_9];
	shfl.sync.idx.b32	%r984|%p108, %r2230, %r229, 31, -1;
	add.s32 	%r233, %r230, %r984;
	shr.u32 	%r985, %r2226, %r2097;
	and.b32  	%r981, %r985, %r221;
	mov.b32 	%r961, 1;
	// begin inline asm
	{
    .reg .pred p;
    and.b32 %r959, %r981, %r961;    setp.ne.u32 p, %r959, 0;
    vote.ballot.sync.b32 %r959, p, 0xffffffff;
    @!p not.b32 %r959, %r959;
}

	// end inline asm
	mov.b32 	%r964, 2;
	// begin inline asm
	{
    .reg .pred p;
    and.b32 %r962, %r981, %r964;    setp.ne.u32 p, %r962, 0;
    vote.ballot.sync.b32 %r962, p, 0xffffffff;
    @!p not.b32 %r962, %r962;
}

	// end inline asm
	and.b32  	%r986, %r962, %r959;
	mov.b32 	%r967, 4;
	// begin inline asm
	{
    .reg .pred p;
    and.b32 %r965, %r981, %r967;    setp.ne.u32 p, %r965, 0;
    vote.ballot.sync.b32 %r965, p, 0xffffffff;
    @!p not.b32 %r965, %r965;
}

	// end inline asm
	and.b32  	%r987, %r965, %r986;
	mov.b32 	%r970, 8;
	// begin inline asm
	{
    .reg .pred p;
    and.b32 %r968, %r981, %r970;    setp.ne.u32 p, %r968, 0;
    vote.ballot.sync.b32 %r968, p, 0xffffffff;
    @!p not.b32 %r968, %r968;
}

	// end inline asm
	and.b32  	%r988, %r968, %r987;
	mov.b32 	%r973, 16;
	// begin inline asm
	{
    .reg .pred p;
    and.b32 %r971, %r981, %r973;    setp.ne.u32 p, %r971, 0;
    vote.ballot.sync.b32 %r971, p, 0xffffffff;
    @!p not.b32 %r971, %r971;
}

	// end inline asm
	and.b32  	%r989, %r971, %r988;
	mov.b32 	%r976, 32;
	// begin inline asm
	{
    .reg .pred p;
    and.b32 %r974, %r981, %r976;    setp.ne.u32 p, %r974, 0;
    vote.ballot.sync.b32 %r974, p, 0xffffffff;
    @!p not.b32 %r974, %r974;
}

	// end inline asm
	and.b32  	%r990, %r974, %r989;
	mov.b32 	%r979, 64;
	// begin inline asm
	{
    .reg .pred p;
    and.b32 %r977, %r981, %r979;    setp.ne.u32 p, %r977, 0;
    vote.ballot.sync.b32 %r977, p, 0xffffffff;
    @!p not.b32 %r977, %r977;
}

	// end inline asm
	and.b32  	%r991, %r977, %r990;
	mov.b32 	%r982, 128;
	// begin inline asm
	{
    .reg .pred p;
    and.b32 %r980, %r981, %r982;    setp.ne.u32 p, %r980, 0;
    vote.ballot.sync.b32 %r980, p, 0xffffffff;
    @!p not.b32 %r980, %r980;
}

	// end inline asm
	and.b32  	%r992, %r980, %r991;
	clz.b32 	%r993, %r992;
	sub.s32 	%r235, 31, %r993;
	and.b32  	%r994, %r878, %r992;
	popc.b32 	%r236, %r994;
	setp.ne.s32 	%p109, %r443, %r235;
	mov.b32 	%r2231, 0;
	@%p109 bra 	$L__BB11_185;
	shl.b32 	%r995, %r981, 2;
	add.s32 	%r996, %r219, %r995;
	atom.shared.add.u32 	%r2231, [%r996], %r236;
$L__BB11_185:
	ld.param.u32 	%r2098, [_ZN3cub18CUB_300001_SM_10006detail10radix_sort29DeviceRadixSortOnesweepKernelINS1_5radix10policy_hubIiiyE10Policy1000ELNS0_9SortOrderE1EiiyiiNS1_21identity_decomposer_tEEEvPT5_SB_PT3_PKSC_PT1_PKSG_PT2_PKSK_T4_iiT6__param_9];
	shfl.sync.idx.b32	%r1022|%p110, %r2231, %r235, 31, -1;
	add.s32 	%r239, %r236, %r1022;
	shr.u32 	%r1023, %r2225, %r2098;
	and.b32  	%r1019, %r1023, %r221;
	mov.b32 	%r999, 1;
	// begin inline asm
	{
    .reg .pred p;
    and.b32 %r997, %r1019, %r999;    setp.ne.u32 p, %r997, 0;
    vote.ballot.sync.b32 %r997, p, 0xffffffff;
    @!p not.b32 %r997, %r997;
}

	// end inline asm
	mov.b32 	%r1002, 2;
	// begin inline asm
	{
    .reg .pred p;
    and.b32 %r1000, %r1019, %r1002;    setp.ne.u32 p, %r1000, 0;
    vote.ballot.sync.b32 %r1000, p, 0xffffffff;
    @!p not.b32 %r1000, %r1000;
}

	// end inline asm
	and.b32  	%r1024, %r1000, %r997;
	mov.b32 	%r1005, 4;
	// begin inline asm
	{
    .reg .pred p;
    and.b32 %r1003, %r1019, %r1005;    setp.ne.u32 p, %r1003, 0;
    vote.ballot.sync.b32 %r1003, p, 0xffffffff;
    @!p not.b32 %r1003, %r1003;
}

	// end inline asm
	and.b32  	%r1025, %r1003, %r1024;
	mov.b32 	%r1008, 8;
	// begin inline asm
	{
    .reg .pred p;
    and.b32 %r1006, %r1019, %r1008;    setp.ne.u32 p, %r1006, 0;
    vote.ballot.sync.b32 %r1006, p, 0xffffffff;
    @!p not.b32 %r1006, %r1006;
}

	// end inline asm
	and.b32  	%r1026, %r1006, %r1025;
	mov.b32 	%r1011, 16;
	// begin inline asm
	{
    .reg .pred p;
    and.b32 %r1009, %r1019, %r1011;    setp.ne.u32 p, %r1009, 0;
    vote.ballot.sync.b32 %r1009, p, 0xffffffff;
    @!p not.b32 %r1009, %r1009;
}

	// end inline asm
	and.b32  	%r1027, %r1009, %r1026;
	mov.b32 	%r1014, 32;
	// begin inline asm
	{
    .reg .pred p;
    and.b32 %r1012, %r1019, %r1014;    setp.ne.u32 p, %r1012, 0;
    vote.ballot.sync.b32 %r1012, p, 0xffffffff;
    @!p not.b32 %r1012, %r1012;
}

	// end inline asm
	and.b32  	%r1028, %r1012, %r1027;
	mov.b32 	%r1017, 64;
	// begin inline asm
	{
    .reg .pred p;
    and.b32 %r1015, %r1019, %r1017;    setp.ne.u32 p, %r1015, 0;
    vote.ballot.sync.b32 %r1015, p, 0xffffffff;
    @!p not.b32 %r1015, %r1015;
}

	// end inline asm
	and.b32  	%r1029, %r1015, %r1028;
	mov.b32 	%r1020, 128;
	// begin inline asm
	{
    .reg .pred p;
    and.b32 %r1018, %r1019, %r1020;    setp.ne.u32 p, %r1018, 0;
    vote.ballot.sync.b32 %r1018, p, 0xffffffff;
    @!p not.b32 %r1018, %r1018;
}

	// end inline asm
	and.b32  	%r1030, %r1018, %r1029;
	clz.b32 	%r1031, %r1030;
	sub.s32 	%r241, 31, %r1031;
	and.b32  	%r1032, %r878, %r1030;
	popc.b32 	%r242, %r1032;
	setp.ne.s32 	%p111, %r443, %r241;
	mov.b32 	%r2232, 0;
	@%p111 bra 	$L__BB11_187;
	shl.b32 	%r1033, %r1019, 2;
	add.s32 	%r1034, %r219, %r1033;
	atom.shared.add.u32 	%r2232, [%r1034], %r242;
$L__BB11_187:
	ld.param.u32 	%r2099, [_ZN3cub18CUB_300001_SM_10006detail10radix_sort29DeviceRadixSortOnesweepKernelINS1_5radix10policy_hubIiiyE10Policy1000ELNS0_9SortOrderE1EiiyiiNS1_21identity_decomposer_tEEEvPT5_SB_PT3_PKSC_PT1_PKSG_PT2_PKSK_T4_iiT6__param_9];
	shfl.sync.idx.b32	%r1060|%p112, %r2232, %r241, 31, -1;
	add.s32 	%r245, %r242, %r1060;
	shr.u32 	%r1061, %r2224, %r2099;
	and.b32  	%r1057, %r1061, %r221;
	mov.b32 	%r1037, 1;
	// begin inline asm
	{
    .reg .pred p;
    and.b32 %r1035, %r1057, %r1037;    setp.ne.u32 p, %r1035, 0;
    vote.ballot.sync.b32 %r1035, p, 0xffffffff;
    @!p not.b32 %r1035, %r1035;
}

	// end inline asm
	mov.b32 	%r1040, 2;
	// begin inline asm
	{
    .reg .pred p;
    and.b32 %r1038, %r1057, %r1040;    setp.ne.u32 p, %r1038, 0;
    vote.ballot.sync.b32 %r1038, p, 0xffffffff;
    @!p not.b32 %r1038, %r1038;
}

	// end inline asm
	and.b32  	%r1062, %r1038, %r1035;
	mov.b32 	%r1043, 4;
	// begin inline asm
	{
    .reg .pred p;
    and.b32 %r1041, %r1057, %r1043;    setp.ne.u32 p, %r1041, 0;
    vote.ballot.sync.b32 %r1041, p, 0xffffffff;
    @!p not.b32 %r1041, %r1041;
}

	// end inline asm
	and.b32  	%r1063, %r1041, %r1062;
	mov.b32 	%r1046, 8;
	// begin inline asm
	{
    .reg .pred p;
    and.b32 %r1044, %r1057, %r1046;    setp.ne.u32 p, %r1044, 0;
    vote.ballot.sync.b32 %r1044, p, 0xffffffff;
    @!p not.b32 %r1044, %r1044;
}

	// end inline asm
	and.b32  	%r1064, %r1044, %r1063;
	mov.b32 	%r1049, 16;
	// begin inline asm
	{
    .reg .pred p;
    and.b32 %r1047, %r1057, %r1049;    setp.ne.u32 p, %r1047, 0;
    vote.ballot.sync.b32 %r1047, p, 0xffffffff;
    @!p not.b32 %r1047, %r1047;
}

	// end inline asm
	and.b32  	%r1065, %r1047, %r1064;
	mov.b32 	%r1052, 32;
	// begin inline asm
	{
    .reg .pred p;
    and.b32 %r1050, %r1057, %r1052;    setp.ne.u32 p, %r1050, 0;
    vote.ballot.sync.b32 %r1050, p, 0xffffffff;
    @!p not.b32 %r1050, %r1050;
}

	// end inline asm
	and.b32  	%r1066, %r1050, %r1065;
	mov.b32 	%r1055, 64;
	// begin inline asm
	{
    .reg .pred p;
    and.b32 %r1053, %r1057, %r1055;    setp.ne.u32 p, %r1053, 0;
    vote.ballot.sync.b32 %r1053, p, 0xffffffff;
    @!p not.b32 %r1053, %r1053;
}

	// end inline asm
	and.b32  	%r1067, %r1053, %r1066;
	mov.b32 	%r1058, 128;
	// begin inline asm
	{
    .reg .pred p;
    and.b32 %r1056, %r1057, %r1058;    setp.ne.u32 p, %r1056, 0;
    vote.ballot.sync.b32 %r1056, p, 0xffffffff;
    @!p not.b32 %r1056, %r1056;
}

	// end inline asm
	and.b32  	%r1068, %r1056, %r1067;
	clz.b32 	%r1069, %r1068;
	sub.s32 	%r247, 31, %r1069;
	and.b32  	%r1070, %r878, %r1068;
	popc.b32 	%r248, %r1070;
	setp.ne.s32 	%p113, %r443, %r247;
	mov.b32 	%r2233, 0;
	@%p113 bra 	$L__BB11_189;
	shl.b32 	%r1071, %r1057, 2;
	add.s32 	%r1072, %r219, %r1071;
	atom.shared.add.u32 	%r2233, [%r1072], %r248;
$L__BB11_189:
	ld.param.u32 	%r2100, [_ZN3cub18CUB_300001_SM_10006detail10radix_sort29DeviceRadixSortOnesweepKernelINS1_5radix10policy_hubIiiyE10Policy1000ELNS0_9SortOrderE1EiiyiiNS1_21identity_decomposer_tEEEvPT5_SB_PT3_PKSC_PT1_PKSG_PT2_PKSK_T4_iiT6__param_9];
	shfl.sync.idx.b32	%r1098|%p114, %r2233, %r247, 31, -1;
	add.s32 	%r251, %r248, %r1098;
	shr.u32 	%r1099, %r2223, %r2100;
	and.b32  	%r1095, %r1099, %r221;
	mov.b32 	%r1075, 1;
	// begin inline asm
	{
    .reg .pred p;
    and.b32 %r1073, %r1095, %r1075;    setp.ne.u32 p, %r1073, 0;
    vote.ballot.sync.b32 %r1073, p, 0xffffffff;
    @!p not.b32 %r1073, %r1073;
}

	// end inline asm
	mov.b32 	%r1078, 2;
	// begin inline asm
	{
    .reg .pred p;
    and.b32 %r1076, %r1095, %r1078;    setp.ne.u32 p, %r1076, 0;
    vote.ballot.sync.b32 %r1076, p, 0xffffffff;
    @!p not.b32 %r1076, %r1076;
}

	// end inline asm
	and.b32  	%r1100, %r1076, %r1073;
	mov.b32 	%r1081, 4;
	// begin inline asm
	{
    .reg .pred p;
    and.b32 %r1079, %r1095, %r1081;    setp.ne.u32 p, %r1079, 0;
    vote.ballot.sync.b32 %r1079, p, 0xffffffff;
    @!p not.b32 %r1079, %r1079;
}

	// end inline asm
	and.b32  	%r1101, %r1079, %r1100;
	mov.b32 	%r1084, 8;
	// begin inline asm
	{
    .reg .pred p;
    and.b32 %r1082, %r1095, %r1084;    setp.ne.u32 p, %r1082, 0;
    vote.ballot.sync.b32 %r1082, p, 0xffffffff;
    @!p not.b32 %r1082, %r1082;
}

	// end inline asm
	and.b32  	%r1102, %r1082, %r1101;
	mov.b32 	%r1087, 16;
	// begin inline asm
	{
    .reg .pred p;
    and.b32 %r1085, %r1095, %r1087;    setp.ne.u32 p, %r1085, 0;
    vote.ballot.sync.b32 %r1085, p, 0xffffffff;
    @!p not.b32 %r1085, %r1085;
}

	// end inline asm
	and.b32  	%r1103, %r1085, %r1102;
	mov.b32 	%r1090, 32;
	// begin inline asm
	{
    .reg .pred p;
    and.b32 %r1088, %r1095, %r1090;    setp.ne.u32 p, %r1088, 0;
    vote.ballot.sync.b32 %r1088, p, 0xffffffff;
    @!p not.b32 %r1088, %r1088;
}

	// end inline asm
	and.b32  	%r1104, %r1088, %r1103;
	mov.b32 	%r1093, 64;
	// begin inline asm
	{
    .reg .pred p;
    and.b32 %r1091, %r1095, %r1093;    setp.ne.u32 p, %r1091, 0;
    vote.ballot.sync.b32 %r1091, p, 0xffffffff;
    @!p not.b32 %r1091, %r1091;
}

	// end inline asm
	and.b32  	%r1105, %r1091, %r1104;
	mov.b32 	%r1096, 128;
	// begin inline asm
	{
    .reg .pred p;
    and.b32 %r1094, %r1095, %r1096;    setp.ne.u32 p, %r1094, 0;
    vote.ballot.sync.b32 %r1094, p, 0xffffffff;
    @!p not.b32 %r1094, %r1094;
}

	// end inline asm
	and.b32  	%r1106, %r1094, %r1105;
	clz.b32 	%r1107, %r1106;
	sub.s32 	%r253, 31, %r1107;
	and.b32  	%r1108, %r878, %r1106;
	popc.b32 	%r254, %r1108;
	setp.ne.s32 	%p115, %r443, %r253;
	mov.b32 	%r2234, 0;
	@%p115 bra 	$L__BB11_191;
	shl.b32 	%r1109, %r1095, 2;
	add.s32 	%r1110, %r219, %r1109;
	atom.shared.add.u32 	%r2234, [%r1110], %r254;
$L__BB11_191:
	ld.param.u32 	%r2101, [_ZN3cub18CUB_300001_SM_10006detail10radix_sort29DeviceRadixSortOnesweepKernelINS1_5radix10policy_hubIiiyE10Policy1000ELNS0_9SortOrderE1EiiyiiNS1_21identity_decomposer_tEEEvPT5_SB_PT3_PKSC_PT1_PKSG_PT2_PKSK_T4_iiT6__param_9];
	shfl.sync.idx.b32	%r1136|%p116, %r2234, %r253, 31, -1;
	add.s32 	%r257, %r254, %r1136;
	shr.u32 	%r1137, %r2222, %r2101;
	and.b32  	%r1133, %r1137, %r221;
	mov.b32 	%r1113, 1;
	// begin inline asm
	{
    .reg .pred p;
    and.b32 %r1111, %r1133, %r1113;    setp.ne.u32 p, %r1111, 0;
    vote.ballot.sync.b32 %r1111, p, 0xffffffff;
    @!p not.b32 %r1111, %r1111;
}

	// end inline asm
	mov.b32 	%r1116, 2;
	// begin inline asm
	{
    .reg .pred p;
    and.b32 %r1114, %r1133, %r1116;    setp.ne.u32 p, %r1114, 0;
    vote.ballot.sync.b32 %r1114, p, 0xffffffff;
    @!p not.b32 %r1114, %r1114;
}

	// end inline asm
	and.b32  	%r1138, %r1114, %r1111;
	mov.b32 	%r1119, 4;
	// begin inline asm
	{
    .reg .pred p;
    and.b32 %r1117, %r1133, %r1119;    setp.ne.u32 p, %r1117, 0;
    vote.ballot.sync.b32 %r1117, p, 0xffffffff;
    @!p not.b32 %r1117, %r1117;
}

	// end inline asm
	and.b32  	%r1139, %r1117, %r1138;
	mov.b32 	%r1122, 8;
	// begin inline asm
	{
    .reg .pred p;
    and.b32 %r1120, %r1133, %r1122;    setp.ne.u32 p, %r1120, 0;
    vote.ballot.sync.b32 %r1120, p, 0xffffffff;
    @!p not.b32 %r1120, %r1120;
}

	// end inline asm
	and.b32  	%r1140, %r1120, %r1139;
	mov.b32 	%r1125, 16;
	// begin inline asm
	{
    .reg .pred p;
    and.b32 %r1123, %r1133, %r1125;    setp.ne.u32 p, %r1123, 0;
    vote.ballot.sync.b32 %r1123, p, 0xffffffff;
    @!p not.b32 %r1123, %r1123;
}

	// end inline asm
	and.b32  	%r1141, %r1123, %r1140;
	mov.b32 	%r1128, 32;
	// begin inline asm
	{
    .reg .pred p;
    and.b32 %r1126, %r1133, %r1128;    setp.ne.u32 p, %r1126, 0;
    vote.ballot.sync.b32 %r1126, p, 0xffffffff;
    @!p not.b32 %r1126, %r1126;
}

	// end inline asm
	and.b32  	%r1142, %r1126, %r1141;
	mov.b32 	%r1131, 64;
	// begin inline asm
	{
    .reg .pred p;
    and.b32 %r1129, %r1133, %r1131;    setp.ne.u32 p, %r1129, 0;
    vote.ballot.sync.b32 %r1129, p, 0xffffffff;
    @!p not.b32 %r1129, %r1129;
}

	// end inline asm
	and.b32  	%r1143, %r1129, %r1142;
	mov.b32 	%r1134, 128;
	// begin inline asm
	{
    .reg .pred p;
    and.b32 %r1132, %r1133, %r1134;    setp.ne.u32 p, %r1132, 0;
    vote.ballot.sync.b32 %r1132, p, 0xffffffff;
    @!p not.b32 %r1132, %r1132;
}

	// end inline asm
	and.b32  	%r1144, %r1132, %r1143;
	clz.b32 	%r1145, %r1144;
	sub.s32 	%r259, 31, %r1145;
	and.b32  	%r1146, %r878, %r1144;
	popc.b32 	%r260, %r1146;
	setp.ne.s32 	%p117, %r443, %r259;
	mov.b32 	%r2235, 0;
	@%p117 bra 	$L__BB11_193;
	shl.b32 	%r1147, %r1133, 2;
	add.s32 	%r1148, %r219, %r1147;
	atom.shared.add.u32 	%r2235, [%r1148], %r260;
$L__BB11_193:
	ld.param.u32 	%r2102, [_ZN3cub18CUB_300001_SM_10006detail10radix_sort29DeviceRadixSortOnesweepKernelINS1_5radix10policy_hubIiiyE10Policy1000ELNS0_9SortOrderE1EiiyiiNS1_21identity_decomposer_tEEEvPT5_SB_PT3_PKSC_PT1_PKSG_PT2_PKSK_T4_iiT6__param_9];
	shfl.sync.idx.b32	%r1174|%p118, %r2235, %r259, 31, -1;
	add.s32 	%r263, %r260, %r1174;
	shr.u32 	%r1175, %r2221, %r2102;
	and.b32  	%r1171, %r1175, %r221;
	mov.b32 	%r1151, 1;
	// begin inline asm
	{
    .reg .pred p;
    and.b32 %r1149, %r1171, %r1151;    setp.ne.u32 p, %r1149, 0;
    vote.ballot.sync.b32 %r1149, p, 0xffffffff;
    @!p not.b32 %r1149, %r1149;
}

	// end inline asm
	mov.b32 	%r1154, 2;
	// begin inline asm
	{
    .reg .pred p;
    and.b32 %r1152, %r1171, %r1154;    setp.ne.u32 p, %r1152, 0;
    vote.ballot.sync.b32 %r1152, p, 0xffffffff;
    @!p not.b32 %r1152, %r1152;
}

	// end inline asm
	and.b32  	%r1176, %r1152, %r1149;
	mov.b32 	%r1157, 4;
	// begin inline asm
	{
    .reg .pred p;
    and.b32 %r1155, %r1171, %r1157;    setp.ne.u32 p, %r1155, 0;
    vote.ballot.sync.b32 %r1155, p, 0xffffffff;
    @!p not.b32 %r1155, %r1155;
}

	// end inline asm
	and.b32  	%r1177, %r1155, %r1176;
	mov.b32 	%r1160, 8;
	// begin inline asm
	{
    .reg .pred p;
    and.b32 %r1158, %r1171, %r1160;    setp.ne.u32 p, %r1158, 0;
    vote.ballot.sync.b32 %r1158, p, 0xffffffff;
    @!p not.b32 %r1158, %r1158;
}

	// end inline asm
	and.b32  	%r1178, %r1158, %r1177;
	mov.b32 	%r1163, 16;
	// begin inline asm
	{
    .reg .pred p;
    and.b32 %r1161, %r1171, %r1163;    setp.ne.u32 p, %r1161, 0;
    vote.ballot.sync.b32 %r1161, p, 0xffffffff;
    @!p not.b32 %r1161, %r1161;
}

	// end inline asm
	and.b32  	%r1179, %r1161, %r1178;
	mov.b32 	%r1166, 32;
	// begin inline asm
	{
    .reg .pred p;
    and.b32 %r1164, %r1171, %r1166;    setp.ne.u32 p, %r1164, 0;
    vote.ballot.sync.b32 %r1164, p, 0xffffffff;
    @!p not.b32 %r1164, %r1164;
}

	// end inline asm
	and.b32  	%r1180, %r1164, %r1179;
	mov.b32 	%r1169, 64;
	// begin inline asm
	{
    .reg .pred p;
    and.b32 %r1167, %r1171, %r1169;    setp.ne.u32 p, %r1167, 0;
    vote.ballot.sync.b32 %r1167, p, 0xffffffff;
    @!p not.b32 %r1167, %r1167;
}

	// end inline asm
	and.b32  	%r1181, %r1167, %r1180;
	mov.b32 	%r1172, 128;
	// begin inline asm
	{
    .reg .pred p;
    and.b32 %r1170, %r1171, %r1172;    setp.ne.u32 p, %r1170, 0;
    vote.ballot.sync.b32 %r1170, p, 0xffffffff;
    @!p not.b32 %r1170, %r1170;
}

	// end inline asm
	and.b32  	%r1182, %r1170, %r1181;
	clz.b32 	%r1183, %r1182;
	sub.s32 	%r265, 31, %r1183;
	and.b32  	%r1184, %r878, %r1182;
	popc.b32 	%r266, %r1184;
	setp.ne.s32 	%p119, %r443, %r265;
	mov.b32 	%r2236, 0;
	@%p119 bra 	$L__BB11_195;
	shl.b32 	%r1185, %r1171, 2;
	add.s32 	%r1186, %r219, %r1185;
	atom.shared.add.u32 	%r2236, [%r1186], %r266;
$L__BB11_195:
	ld.param.u32 	%r2103, [_ZN3cub18CUB_300001_SM_10006detail10radix_sort29DeviceRadixSortOnesweepKernelINS1_5radix10policy_hubIiiyE10Policy1000ELNS0_9SortOrderE1EiiyiiNS1_21identity_decomposer_tEEEvPT5_SB_PT3_PKSC_PT1_PKSG_PT2_PKSK_T4_iiT6__param_9];
	shfl.sync.idx.b32	%r1212|%p120, %r2236, %r265, 31, -1;
	add.s32 	%r269, %r266, %r1212;
	shr.u32 	%r1213, %r2220, %r2103;
	and.b32  	%r1209, %r1213, %r221;
	mov.b32 	%r1189, 1;
	// begin inline asm
	{
    .reg .pred p;
    and.b32 %r1187, %r1209, %r1189;    setp.ne.u32 p, %r1187, 0;
    vote.ballot.sync.b32 %r1187, p, 0xffffffff;
    @!p not.b32 %r1187, %r1187;
}

	// end inline asm
	mov.b32 	%r1192, 2;
	// begin inline asm
	{
    .reg .pred p;
    and.b32 %r1190, %r1209, %r1192;    setp.ne.u32 p, %r1190, 0;
    vote.ballot.sync.b32 %r1190, p, 0xffffffff;
    @!p not.b32 %r1190, %r1190;
}

	// end inline asm
	and.b32  	%r1214, %r1190, %r1187;
	mov.b32 	%r1195, 4;
	// begin inline asm
	{
    .reg .pred p;
    and.b32 %r1193, %r1209, %r1195;    setp.ne.u32 p, %r1193, 0;
    vote.ballot.sync.b32 %r1193, p, 0xffffffff;
    @!p not.b32 %r1193, %r1193;
}

	// end inline asm
	and.b32  	%r1215, %r1193, %r1214;
	mov.b32 	%r1198, 8;
	// begin inline asm
	{
    .reg .pred p;
    and.b32 %r1196, %r1209, %r1198;    setp.ne.u32 p, %r1196, 0;
    vote.ballot.sync.b32 %r1196, p, 0xffffffff;
    @!p not.b32 %r1196, %r1196;
}

	// end inline asm
	and.b32  	%r1216, %r1196, %r1215;
	mov.b32 	%r1201, 16;
	// begin inline asm
	{
    .reg .pred p;
    and.b32 %r1199, %r1209, %r1201;    setp.ne.u32 p, %r1199, 0;
    vote.ballot.sync.b32 %r1199, p, 0xffffffff;
    @!p not.b32 %r1199, %r1199;
}

	// end inline asm
	and.b32  	%r1217, %r1199, %r1216;
	mov.b32 	%r1204, 32;
	// begin inline asm
	{
    .reg .pred p;
    and.b32 %r1202, %r1209, %r1204;    setp.ne.u32 p, %r1202, 0;
    vote.ballot.sync.b32 %r1202, p, 0xffffffff;
    @!p not.b32 %r1202, %r1202;
}

	// end inline asm
	and.b32  	%r1218, %r1202, %r1217;
	mov.b32 	%r1207, 64;
	// begin inline asm
	{
    .reg .pred p;
    and.b32 %r1205, %r1209, %r1207;    setp.ne.u32 p, %r1205, 0;
    vote.ballot.sync.b32 %r1205, p, 0xffffffff;
    @!p not.b32 %r1205, %r1205;
}

	// end inline asm
	and.b32  	%r1219, %r1205, %r1218;
	mov.b32 	%r1210, 128;
	// begin inline asm
	{
    .reg .pred p;
    and.b32 %r1208, %r1209, %r1210;    setp.ne.u32 p, %r1208, 0;
    vote.ballot.sync.b32 %r1208, p, 0xffffffff;
    @!p not.b32 %r1208, %r1208;
}

	// end inline asm
	and.b32  	%r1220, %r1208, %r1219;
	clz.b32 	%r1221, %r1220;
	sub.s32 	%r271, 31, %r1221;
	and.b32  	%r1222, %r878, %r1220;
	popc.b32 	%r272, %r1222;
	setp.ne.s32 	%p121, %r443, %r271;
	mov.b32 	%r2237, 0;
	@%p121 bra 	$L__BB11_197;
	shl.b32 	%r1223, %r1209, 2;
	add.s32 	%r1224, %r219, %r1223;
	atom.shared.add.u32 	%r2237, [%r1224], %r272;
$L__BB11_197:
	ld.param.u32 	%r2104, [_ZN3cub18CUB_300001_SM_10006detail10radix_sort29DeviceRadixSortOnesweepKernelINS1_5radix10policy_hubIiiyE10Policy1000ELNS0_9SortOrderE1EiiyiiNS1_21identity_decomposer_tEEEvPT5_SB_PT3_PKSC_PT1_PKSG_PT2_PKSK_T4_iiT6__param_9];
	shfl.sync.idx.b32	%r1250|%p122, %r2237, %r271, 31, -1;
	add.s32 	%r275, %r272, %r1250;
	shr.u32 	%r1251, %r2219, %r2104;
	and.b32  	%r1247, %r1251, %r221;
	mov.b32 	%r1227, 1;
	// begin inline asm
	{
    .reg .pred p;
    and.b32 %r1225, %r1247, %r1227;    setp.ne.u32 p, %r1225, 0;
    vote.ballot.sync.b32 %r1225, p, 0xffffffff;
    @!p not.b32 %r1225, %r1225;
}

	// end inline asm
	mov.b32 	%r1230, 2;
	// begin inline asm
	{
    .reg .pred p;
    and.b32 %r1228, %r1247, %r1230;    setp.ne.u32 p, %r1228, 0;
    vote.ballot.sync.b32 %r1228, p, 0xffffffff;
    @!p not.b32 %r1228, %r1228;
}

	// end inline asm
	and.b32  	%r1252, %r1228, %r1225;
	mov.b32 	%r1233, 4;
	// begin inline asm
	{
    .reg .pred p;
    and.b32 %r1231, %r1247, %r1233;    setp.ne.u32 p, %r1231, 0;
    vote.ballot.sync.b32 %r1231, p, 0xffffffff;
    @!p not.b32 %r1231, %r1231;
}

	// end inline asm
	and.b32  	%r1253, %r1231, %r1252;
	mov.b32 	%r1236, 8;
	// begin inline asm
	{
    .reg .pred p;
    and.b32 %r1234, %r1247, %r1236;    setp.ne.u32 p, %r1234, 0;
    vote.ballot.sync.b32 %r1234, p, 0xffffffff;
    @!p not.b32 %r1234, %r1234;
}

	// end inline asm
	and.b32  	%r1254, %r1234, %r1253;
	mov.b32 	%r1239, 16;
	// begin inline asm
	{
    .reg .pred p;
    and.b32 %r1237, %r1247, %r1239;    setp.ne.u32 p, %r1237, 0;
    vote.ballot.sync.b32 %r1237, p, 0xffffffff;
    @!p not.b32 %r1237, %r1237;
}

	// end inline asm
	and.b32  	%r1255, %r1237, %r1254;
	mov.b32 	%r1242, 32;
	// begin inline asm
	{
    .reg .pred p;
    and.b32 %r1240, %r1247, %r1242;    setp.ne.u32 p, %r1240, 0;
    vote.ballot.sync.b32 %r1240, p, 0xffffffff;
    @!p not.b32 %r1240, %r1240;
}

	// end inline asm
	and.b32  	%r1256, %r1240, %r1255;
	mov.b32 	%r1245, 64;
	// begin inline asm
	{
    .reg .pred p;
    and.b32 %r1243, %r1247, %r1245;    setp.ne.u32 p, %r1243, 0;
    vote.ballot.sync.b32 %r1243, p, 0xffffffff;
    @!p not.b32 %r1243, %r1243;
}

	// end inline asm
	and.b32  	%r1257, %r1243, %r1256;
	mov.b32 	%r1248, 128;
	// begin inline asm
	{
    .reg .pred p;
    and.b32 %r1246, %r1247, %r1248;    setp.ne.u32 p, %r1246, 0;
    vote.ballot.sync.b32 %r1246, p, 0xffffffff;
    @!p not.b32 %r1246, %r1246;
}

	// end inline asm
	and.b32  	%r1258, %r1246, %r1257;
	clz.b32 	%r1259, %r1258;
	sub.s32 	%r277, 31, %r1259;
	and.b32  	%r1260, %r878, %r1258;
	popc.b32 	%r278, %r1260;
	setp.ne.s32 	%p123, %r443, %r277;
	mov.b32 	%r2238, 0;
	@%p123 bra 	$L__BB11_199;
	shl.b32 	%r1265, %r1247, 2;
	add.s32 	%r1266, %r219, %r1265;
	atom.shared.add.u32 	%r2238, [%r1266], %r278;
$L__BB11_199:
	ld.param.u32 	%r2105, [_ZN3cub18CUB_300001_SM_10006detail10radix_sort29DeviceRadixSortOnesweepKernelINS1_5radix10policy_hubIiiyE10Policy1000ELNS0_9SortOrderE1EiiyiiNS1_21identity_decomposer_tEEEvPT5_SB_PT3_PKSC_PT1_PKSG_PT2_PKSK_T4_iiT6__param_9];
	shfl.sync.idx.b32	%r1292|%p124, %r2238, %r277, 31, -1;
	add.s32 	%r281, %r278, %r1292;
	shr.u32 	%r1293, %r2218, %r2105;
	and.b32  	%r1289, %r1293, %r221;
	mov.b32 	%r1269, 1;
	// begin inline asm
	{
    .reg .pred p;
    and.b32 %r1267, %r1289, %r1269;    setp.ne.u32 p, %r1267, 0;
    vote.ballot.sync.b32 %r1267, p, 0xffffffff;
    @!p not.b32 %r1267, %r1267;
}

	// end inline asm
	mov.b32 	%r1272, 2;
	// begin inline asm
	{
    .reg .pred p;
    and.b32 %r1270, %r1289, %r1272;    setp.ne.u32 p, %r1270, 0;
    vote.ballot.sync.b32 %r1270, p, 0xffffffff;
    @!p not.b32 %r1270, %r1270;
}

	// end inline asm
	and.b32  	%r1294, %r1270, %r1267;
	mov.b32 	%r1275, 4;
	// begin inline asm
	{
    .reg .pred p;
    and.b32 %r1273, %r1289, %r1275;    setp.ne.u32 p, %r1273, 0;
    vote.ballot.sync.b32 %r1273, p, 0xffffffff;
    @!p not.b32 %r1273, %r1273;
}

	// end inline asm
	and.b32  	%r1295, %r1273, %r1294;
	mov.b32 	%r1278, 8;
	// begin inline asm
	{
    .reg .pred p;
    and.b32 %r1276, %r1289, %r1278;    setp.ne.u32 p, %r1276, 0;
    vote.ballot.sync.b32 %r1276, p, 0xffffffff;
    @!p not.b32 %r1276, %r1276;
}

	// end inline asm
	and.b32  	%r1296, %r1276, %r1295;
	mov.b32 	%r1281, 16;
	// begin inline asm
	{
    .reg .pred p;
    and.b32 %r1279, %r1289, %r1281;    setp.ne.u32 p, %r1279, 0;
    vote.ballot.sync.b32 %r1279, p, 0xffffffff;
    @!p not.b32 %r1279, %r1279;
}

	// end inline asm
	and.b32  	%r1297, %r1279, %r1296;
	mov.b32 	%r1284, 32;
	// begin inline asm
	{
    .reg .pred p;
    and.b32 %r1282, %r1289, %r1284;    setp.ne.u32 p, %r1282, 0;
    vote.ballot.sync.b32 %r1282, p, 0xffffffff;
    @!p not.b32 %r1282, %r1282;
}

	// end inline asm
	and.b32  	%r1298, %r1282, %r1297;
	mov.b32 	%r1287, 64;
	// begin inline asm
	{
    .reg .pred p;
    and.b32 %r1285, %r1289, %r1287;    setp.ne.u32 p, %r1285, 0;
    vote.ballot.sync.b32 %r1285, p, 0xffffffff;
    @!p not.b32 %r1285, %r1285;
}

	// end inline asm
	and.b32  	%r1299, %r1285, %r1298;
	mov.b32 	%r1290, 128;
	// begin inline asm
	{
    .reg .pred p;
    and.b32 %r1288, %r1289, %r1290;    setp.ne.u32 p, %r1288, 0;
    vote.ballot.sync.b32 %r1288, p, 0xffffffff;
    @!p not.b32 %r1288, %r1288;
}

	// end inline asm
	and.b32  	%r1300, %r1288, %r1299;
	clz.b32 	%r1301, %r1300;
	sub.s32 	%r283, 31, %r1301;
	and.b32  	%r1302, %r878, %r1300;
	popc.b32 	%r284, %r1302;
	setp.ne.s32 	%p125, %r443, %r283;
	mov.b32 	%r2239, 0;
	@%p125 bra 	$L__BB11_201;
	shl.b32 	%r1307, %r1289, 2;
	add.s32 	%r1308, %r219, %r1307;
	atom.shared.add.u32 	%r2239, [%r1308], %r284;
$L__BB11_201:
	ld.param.u32 	%r2106, [_ZN3cub18CUB_300001_SM_10006detail10radix_sort29DeviceRadixSortOnesweepKernelINS1_5radix10policy_hubIiiyE10Policy1000ELNS0_9SortOrderE1EiiyiiNS1_21identity_decomposer_tEEEvPT5_SB_PT3_PKSC_PT1_PKSG_PT2_PKSK_T4_iiT6__param_9];
	shfl.sync.idx.b32	%r1334|%p126, %r2239, %r283, 31, -1;
	add.s32 	%r287, %r284, %r1334;
	shr.u32 	%r1335, %r2217, %r2106;
	and.b32  	%r1331, %r1335, %r221;
	mov.b32 	%r1311, 1;
	// begin inline asm
	{
    .reg .pred p;
    and.b32 %r1309, %r1331, %r1311;    setp.ne.u32 p, %r1309, 0;
    vote.ballot.sync.b32 %r1309, p, 0xffffffff;
    @!p not.b32 %r1309, %r1309;
}

	// end inline asm
	mov.b32 	%r1314, 2;
	// begin inline asm
	{
    .reg .pred p;
    and.b32 %r1312, %r1331, %r1314;    setp.ne.u32 p, %r1312, 0;
    vote.ballot.sync.b32 %r1312, p, 0xffffffff;
    @!p not.b32 %r1312, %r1312;
}

	// end inline asm
	and.b32  	%r1336, %r1312, %r1309;
	mov.b32 	%r1317, 4;
	// begin inline asm
	{
    .reg .pred p;
    and.b32 %r1315, %r1331, %r1317;    setp.ne.u32 p, %r1315, 0;
    vote.ballot.sync.b32 %r1315, p, 0xffffffff;
    @!p not.b32 %r1315, %r1315;
}

	// end inline asm
	and.b32  	%r1337, %r1315, %r1336;
	mov.b32 	%r1320, 8;
	// begin inline asm
	{
    .reg .pred p;
    and.b32 %r1318, %r1331, %r1320;    setp.ne.u32 p, %r1318, 0;
    vote.ballot.sync.b32 %r1318, p, 0xffffffff;
    @!p not.b32 %r1318, %r1318;
}

	// end inline asm
	and.b32  	%r1338, %r1318, %r1337;
	mov.b32 	%r1323, 16;
	// begin inline asm
	{
    .reg .pred p;
    and.b32 %r1321, %r1331, %r1323;    setp.ne.u32 p, %r1321, 0;
    vote.ballot.sync.b32 %r1321, p, 0xffffffff;
    @!p not.b32 %r1321, %r1321;
}

	// end inline asm
	and.b32  	%r1339, %r1321, %r1338;
	mov.b32 	%r1326, 32;
	// begin inline asm
	{
    .reg .pred p;
    and.b32 %r1324, %r1331, %r1326;    setp.ne.u32 p, %r1324, 0;
    vote.ballot.sync.b32 %r1324, p, 0xffffffff;
    @!p not.b32 %r1324, %r1324;
}

	// end inline asm
	and.b32  	%r1340, %r1324, %r1339;
	mov.b32 	%r1329, 64;
	// begin inline asm
	{
    .reg .pred p;
    and.b32 %r1327, %r1331, %r1329;    setp.ne.u32 p, %r1327, 0;
    vote.ballot.sync.b32 %r1327, p, 0xffffffff;
    @!p not.b32 %r1327, %r1327;
}

	// end inline asm
	and.b32  	%r1341, %r1327, %r1340;
	mov.b32 	%r1332, 128;
	// begin inline asm
	{
    .reg .pred p;
    and.b32 %r1330, %r1331, %r1332;    setp.ne.u32 p, %r1330, 0;
    vote.ballot.sync.b32 %r1330, p, 0xffffffff;
    @!p not.b32 %r1330, %r1330;
}

	// end inline asm
	and.b32  	%r1342, %r1330, %r1341;
	clz.b32 	%r1343, %r1342;
	sub.s32 	%r289, 31, %r1343;
	and.b32  	%r1344, %r878, %r1342;
	popc.b32 	%r290, %r1344;
	setp.ne.s32 	%p127, %r443, %r289;
	mov.b32 	%r2240, 0;
	@%p127 bra 	$L__BB11_203;
	shl.b32 	%r1349, %r1331, 2;
	add.s32 	%r1350, %r219, %r1349;
	atom.shared.add.u32 	%r2240, [%r1350], %r290;
$L__BB11_203:
	ld.param.u32 	%r2107, [_ZN3cub18CUB_300001_SM_10006detail10radix_sort29DeviceRadixSortOnesweepKernelINS1_5radix10policy_hubIiiyE10Policy1000ELNS0_9SortOrderE1EiiyiiNS1_21identity_decomposer_tEEEvPT5_SB_PT3_PKSC_PT1_PKSG_PT2_PKSK_T4_iiT6__param_9];
	shfl.sync.idx.b32	%r1376|%p128, %r2240, %r289, 31, -1;
	add.s32 	%r293, %r290, %r1376;
	shr.u32 	%r1377, %r2216, %r2107;
	and.b32  	%r1373, %r1377, %r221;
	mov.b32 	%r1353, 1;
	// begin inline asm
	{
    .reg .pred p;
    and.b32 %r1351, %r1373, %r1353;    setp.ne.u32 p, %r1351, 0;
    vote.ballot.sync.b32 %r1351, p, 0xffffffff;
    @!p not.b32 %r1351, %r1351;
}

	// end inline asm
	mov.b32 	%r1356, 2;
	// begin inline asm
	{
    .reg .pred p;
    and.b32 %r1354, %r1373, %r1356;    setp.ne.u32 p, %r1354, 0;
    vote.ballot.sync.b32 %r1354, p, 0xffffffff;
    @!p not.b32 %r1354, %r1354;
}

	// end inline asm
	and.b32  	%r1378, %r1354, %r1351;
	mov.b32 	%r1359, 4;
	// begin inline asm
	{
    .reg .pred p;
    and.b32 %r1357, %r1373, %r1359;    setp.ne.u32 p, %r1357, 0;
    vote.ballot.sync.b32 %r1357, p, 0xffffffff;
    @!p not.b32 %r1357, %r1357;
}

	// end inline asm
	and.b32  	%r1379, %r1357, %r1378;
	mov.b32 	%r1362, 8;
	// begin inline asm
	{
    .reg .pred p;
    and.b32 %r1360, %r1373, %r1362;    setp.ne.u32 p, %r1360, 0;
    vote.ballot.sync.b32 %r1360, p, 0xffffffff;
    @!p not.b32 %r1360, %r1360;
}

	// end inline asm
	and.b32  	%r1380, %r1360, %r1379;
	mov.b32 	%r1365, 16;
	// begin inline asm
	{
    .reg .pred p;
    and.b32 %r1363, %r1373, %r1365;    setp.ne.u32 p, %r1363, 0;
    vote.ballot.sync.b32 %r1363, p, 0xffffffff;
    @!p not.b32 %r1363, %r1363;
}

	// end inline asm
	and.b32  	%r1381, %r1363, %r1380;
	mov.b32 	%r1368, 32;
	// begin inline asm
	{
    .reg .pred p;
    and.b32 %r1366, %r1373, %r1368;    setp.ne.u32 p, %r1366, 0;
    vote.ballot.sync.b32 %r1366, p, 0xffffffff;
    @!p not.b32 %r1366, %r1366;
}

	// end inline asm
	and.b32  	%r1382, %r1366, %r1381;
	mov.b32 	%r1371, 64;
	// begin inline asm
	{
    .reg .pred p;
    and.b32 %r1369, %r1373, %r1371;    setp.ne.u32 p, %r1369, 0;
    vote.ballot.sync.b32 %r1369, p, 0xffffffff;
    @!p not.b32 %r1369, %r1369;
}

	// end inline asm
	and.b32  	%r1383, %r1369, %r1382;
	mov.b32 	%r1374, 128;
	// begin inline asm
	{
    .reg .pred p;
    and.b32 %r1372, %r1373, %r1374;    setp.ne.u32 p, %r1372, 0;
    vote.ballot.sync.b32 %r1372, p, 0xffffffff;
    @!p not.b32 %r1372, %r1372;
}

	// end inline asm
	and.b32  	%r1384, %r1372, %r1383;
	clz.b32 	%r1385, %r1384;
	sub.s32 	%r295, 31, %r1385;
	and.b32  	%r1386, %r878, %r1384;
	popc.b32 	%r296, %r1386;
	setp.ne.s32 	%p129, %r443, %r295;
	mov.b32 	%r2241, 0;
	@%p129 bra 	$L__BB11_205;
	shl.b32 	%r1391, %r1373, 2;
	add.s32 	%r1392, %r219, %r1391;
	atom.shared.add.u32 	%r2241, [%r1392], %r296;
$L__BB11_205:
	ld.param.u32 	%r2108, [_ZN3cub18CUB_300001_SM_10006detail10radix_sort29DeviceRadixSortOnesweepKernelINS1_5radix10policy_hubIiiyE10Policy1000ELNS0_9SortOrderE1EiiyiiNS1_21identity_decomposer_tEEEvPT5_SB_PT3_PKSC_PT1_PKSG_PT2_PKSK_T4_iiT6__param_9];
	shfl.sync.idx.b32	%r1418|%p130, %r2241, %r295, 31, -1;
	add.s32 	%r299, %r296, %r1418;
	shr.u32 	%r1419, %r2215, %r2108;
	and.b32  	%r1415, %r1419, %r221;
	mov.b32 	%r1395, 1;
	// begin inline asm
	{
    .reg .pred p;
    and.b32 %r1393, %r1415, %r1395;    setp.ne.u32 p, %r1393, 0;
    vote.ballot.sync.b32 %r1393, p, 0xffffffff;
    @!p not.b32 %r1393, %r1393;
}

	// end inline asm
	mov.b32 	%r1398, 2;
	// begin inline asm
	{
    .reg .pred p;
    and.b32 %r1396, %r1415, %r1398;    setp.ne.u32 p, %r1396, 0;
    vote.ballot.sync.b32 %r1396, p, 0xffffffff;
    @!p not.b32 %r1396, %r1396;
}

	// end inline asm
	and.b32  	%r1420, %r1396, %r1393;
	mov.b32 	%r1401, 4;
	// begin inline asm
	{
    .reg .pred p;
    and.b32 %r1399, %r1415, %r1401;    setp.ne.u32 p, %r1399, 0;
    vote.ballot.sync.b32 %r1399, p, 0xffffffff;
    @!p not.b32 %r1399, %r1399;
}

	// end inline asm
	and.b32  	%r1421, %r1399, %r1420;
	mov.b32 	%r1404, 8;
	// begin inline asm
	{
    .reg .pred p;
    and.b32 %r1402, %r1415, %r1404;    setp.ne.u32 p, %r1402, 0;
    vote.ballot.sync.b32 %r1402, p, 0xffffffff;
    @!p not.b32 %r1402, %r1402;
}

	// end inline asm
	and.b32  	%r1422, %r1402, %r1421;
	mov.b32 	%r1407, 16;
	// begin inline asm
	{
    .reg .pred p;
    and.b32 %r1405, %r1415, %r1407;    setp.ne.u32 p, %r1405, 0;
    vote.ballot.sync.b32 %r1405, p, 0xffffffff;
    @!p not.b32 %r1405, %r1405;
}

	// end inline asm
	and.b32  	%r1423, %r1405, %r1422;
	mov.b32 	%r1410, 32;
	// begin inline asm
	{
    .reg .pred p;
    and.b32 %r1408, %r1415, %r1410;    setp.ne.u32 p, %r1408, 0;
    vote.ballot.sync.b32 %r1408, p, 0xffffffff;
    @!p not.b32 %r1408, %r1408;
}

	// end inline asm
	and.b32  	%r1424, %r1408, %r1423;
	mov.b32 	%r1413, 64;
	// begin inline asm
	{
    .reg .pred p;
    and.b32 %r1411, %r1415, %r1413;    setp.ne.u32 p, %r1411, 0;
    vote.ballot.sync.b32 %r1411, p, 0xffffffff;
    @!p not.b32 %r1411, %r1411;
}

	// end inline asm
	and.b32  	%r1425, %r1411, %r1424;
	mov.b32 	%r1416, 128;
	// begin inline asm
	{
    .reg .pred p;
    and.b32 %r1414, %r1415, %r1416;    setp.ne.u32 p, %r1414, 0;
    vote.ballot.sync.b32 %r1414, p, 0xffffffff;
    @!p not.b32 %r1414, %r1414;
}

	// end inline asm
	and.b32  	%r1426, %r1414, %r1425;
	clz.b32 	%r1427, %r1426;
	sub.s32 	%r301, 31, %r1427;
	and.b32  	%r1428, %r878, %r1426;
	popc.b32 	%r302, %r1428;
	setp.ne.s32 	%p131, %r443, %r301;
	mov.b32 	%r2242, 0;
	@%p131 bra 	$L__BB11_207;
	shl.b32 	%r1433, %r1415, 2;
	add.s32 	%r1434, %r219, %r1433;
	atom.shared.add.u32 	%r2242, [%r1434], %r302;
$L__BB11_207:
	ld.param.u32 	%r2109, [_ZN3cub18CUB_300001_SM_10006detail10radix_sort29DeviceRadixSortOnesweepKernelINS1_5radix10policy_hubIiiyE10Policy1000ELNS0_9SortOrderE1EiiyiiNS1_21identity_decomposer_tEEEvPT5_SB_PT3_PKSC_PT1_PKSG_PT2_PKSK_T4_iiT6__param_9];
	shfl.sync.idx.b32	%r1460|%p132, %r2242, %r301, 31, -1;
	add.s32 	%r305, %r302, %r1460;
	shr.u32 	%r1461, %r2214, %r2109;
	and.b32  	%r1457, %r1461, %r221;
	mov.b32 	%r1437, 1;
	// begin inline asm
	{
    .reg .pred p;
    and.b32 %r1435, %r1457, %r1437;    setp.ne.u32 p, %r1435, 0;
    vote.ballot.sync.b32 %r1435, p, 0xffffffff;
    @!p not.b32 %r1435, %r1435;
}

	// end inline asm
	mov.b32 	%r1440, 2;
	// begin inline asm
	{
    .reg .pred p;
    and.b32 %r1438, %r1457, %r1440;    setp.ne.u32 p, %r1438, 0;
    vote.ballot.sync.b32 %r1438, p, 0xffffffff;
    @!p not.b32 %r1438, %r1438;
}

	// end inline asm
	and.b32  	%r1462, %r1438, %r1435;
	mov.b32 	%r1443, 4;
	// begin inline asm
	{
    .reg .pred p;
    and.b32 %r1441, %r1457, %r1443;    setp.ne.u32 p, %r1441, 0;
    vote.ballot.sync.b32 %r1441, p, 0xffffffff;
    @!p not.b32 %r1441, %r1441;
}

	// end inline asm
	and.b32  	%r1463, %r1441, %r1462;
	mov.b32 	%r1446, 8;
	// begin inline asm
	{
    .reg .pred p;
    and.b32 %r1444, %r1457, %r1446;    setp.ne.u32 p, %r1444, 0;
    vote.ballot.sync.b32 %r1444, p, 0xffffffff;
    @!p not.b32 %r1444, %r1444;
}

	// end inline asm
	and.b32  	%r1464, %r1444, %r1463;
	mov.b32 	%r1449, 16;
	// begin inline asm
	{
    .reg .pred p;
    and.b32 %r1447, %r1457, %r1449;    setp.ne.u32 p, %r1447, 0;
    vote.ballot.sync.b32 %r1447, p, 0xffffffff;
    @!p not.b32 %r1447, %r1447;
}

	// end inline asm
	and.b32  	%r1465, %r1447, %r1464;
	mov.b32 	%r1452, 32;
	// begin inline asm
	{
    .reg .pred p;
    and.b32 %r1450, %r1457, %r1452;    setp.ne.u32 p, %r1450, 0;
    vote.ballot.sync.b32 %r1450, p, 0xffffffff;
    @!p not.b32 %r1450, %r1450;
}

	// end inline asm
	and.b32  	%r1466, %r1450, %r1465;
	mov.b32 	%r1455, 64;
	// begin inline asm
	{
    .reg .pred p;
    and.b32 %r1453, %r1457, %r1455;    setp.ne.u32 p, %r1453, 0;
    vote.ballot.sync.b32 %r1453, p, 0xffffffff;
    @!p not.b32 %r1453, %r1453;
}

	// end inline asm
	and.b32  	%r1467, %r1453, %r1466;
	mov.b32 	%r1458, 128;
	// begin inline asm
	{
    .reg .pred p;
    and.b32 %r1456, %r1457, %r1458;    setp.ne.u32 p, %r1456, 0;
    vote.ballot.sync.b32 %r1456, p, 0xffffffff;
    @!p not.b32 %r1456, %r1456;
}

	// end inline asm
	and.b32  	%r1468, %r1456, %r1467;
	clz.b32 	%r1469, %r1468;
	sub.s32 	%r307, 31, %r1469;
	and.b32  	%r1470, %r878, %r1468;
	popc.b32 	%r308, %r1470;
	setp.ne.s32 	%p133, %r443, %r307;
	mov.b32 	%r2243, 0;
	@%p133 bra 	$L__BB11_209;
	shl.b32 	%r1475, %r1457, 2;
	add.s32 	%r1476, %r219, %r1475;
	atom.shared.add.u32 	%r2243, [%r1476], %r308;
$L__BB11_209:
	ld.param.u32 	%r2110, [_ZN3cub18CUB_300001_SM_10006detail10radix_sort29DeviceRadixSortOnesweepKernelINS1_5radix10policy_hubIiiyE10Policy1000ELNS0_9SortOrderE1EiiyiiNS1_21identity_decomposer_tEEEvPT5_SB_PT3_PKSC_PT1_PKSG_PT2_PKSK_T4_iiT6__param_9];
	shfl.sync.idx.b32	%r1502|%p134, %r2243, %r307, 31, -1;
	add.s32 	%r311, %r308, %r1502;
	shr.u32 	%r1503, %r2213, %r2110;
	and.b32  	%r1499, %r1503, %r221;
	mov.b32 	%r1479, 1;
	// begin inline asm
	{
    .reg .pred p;
    and.b32 %r1477, %r1499, %r1479;    setp.ne.u32 p, %r1477, 0;
    vote.ballot.sync.b32 %r1477, p, 0xffffffff;
    @!p not.b32 %r1477, %r1477;
}

	// end inline asm
	mov.b32 	%r1482, 2;
	// begin inline asm
	{
    .reg .pred p;
    and.b32 %r1480, %r1499, %r1482;    setp.ne.u32 p, %r1480, 0;
    vote.ballot.sync.b32 %r1480, p, 0xffffffff;
    @!p not.b32 %r1480, %r1480;
}

	// end inline asm
	and.b32  	%r1504, %r1480, %r1477;
	mov.b32 	%r1485, 4;
	// begin inline asm
	{
    .reg .pred p;
    and.b32 %r1483, %r1499, %r1485;    setp.ne.u32 p, %r1483, 0;
    vote.ballot.sync.b32 %r1483, p, 0xffffffff;
    @!p not.b32 %r1483, %r1483;
}

	// end inline asm
	and.b32  	%r1505, %r1483, %r1504;
	mov.b32 	%r1488, 8;
	// begin inline asm
	{
    .reg .pred p;
    and.b32 %r1486, %r1499, %r1488;    setp.ne.u32 p, %r1486, 0;
    vote.ballot.sync.b32 %r1486, p, 0xffffffff;
    @!p not.b32 %r1486, %r1486;
}

	// end inline asm
	and.b32  	%r1506, %r1486, %r1505;
	mov.b32 	%r1491, 16;
	// begin inline asm
	{
    .reg .pred p;
    and.b32 %r1489, %r1499, %r1491;    setp.ne.u32 p, %r1489, 0;
    vote.ballot.sync.b32 %r1489, p, 0xffffffff;
    @!p not.b32 %r1489, %r1489;
}

	// end inline asm
	and.b32  	%r1507, %r1489, %r1506;
	mov.b32 	%r1494, 32;
	// begin inline asm
	{
    .reg .pred p;
    and.b32 %r1492, %r1499, %r1494;    setp.ne.u32 p, %r1492, 0;
    vote.ballot.sync.b32 %r1492, p, 0xffffffff;
    @!p not.b32 %r1492, %r1492;
}

	// end inline asm
	and.b32  	%r1508, %r1492, %r1507;
	mov.b32 	%r1497, 64;
	// begin inline asm
	{
    .reg .pred p;
    and.b32 %r1495, %r1499, %r1497;    setp.ne.u32 p, %r1495, 0;
    vote.ballot.sync.b32 %r1495, p, 0xffffffff;
    @!p not.b32 %r1495, %r1495;
}

	// end inline asm
	and.b32  	%r1509, %r1495, %r1508;
	mov.b32 	%r1500, 128;
	// begin inline asm
	{
    .reg .pred p;
    and.b32 %r1498, %r1499, %r1500;    setp.ne.u32 p, %r1498, 0;
    vote.ballot.sync.b32 %r1498, p, 0xffffffff;
    @!p not.b32 %r1498, %r1498;
}

	// end inline asm
	and.b32  	%r1510, %r1498, %r1509;
	clz.b32 	%r1511, %r1510;
	sub.s32 	%r313, 31, %r1511;
	and.b32  	%r1512, %r878, %r1510;
	popc.b32 	%r314, %r1512;
	setp.ne.s32 	%p135, %r443, %r313;
	mov.b32 	%r2244, 0;
	@%p135 bra 	$L__BB11_211;
	shl.b32 	%r1517, %r1499, 2;
	add.s32 	%r1518, %r219, %r1517;
	atom.shared.add.u32 	%r2244, [%r1518], %r314;
$L__BB11_211:
	ld.param.u32 	%r2111, [_ZN3cub18CUB_300001_SM_10006detail10radix_sort29DeviceRadixSortOnesweepKernelINS1_5radix10policy_hubIiiyE10Policy1000ELNS0_9SortOrderE1EiiyiiNS1_21identity_decomposer_tEEEvPT5_SB_PT3_PKSC_PT1_PKSG_PT2_PKSK_T4_iiT6__param_9];
	shfl.sync.idx.b32	%r1544|%p136, %r2244, %r313, 31, -1;
	add.s32 	%r317, %r314, %r1544;
	shr.u32 	%r1545, %r2212, %r2111;
	and.b32  	%r1541, %r1545, %r221;
	mov.b32 	%r1521, 1;
	// begin inline asm
	{
    .reg .pred p;
    and.b32 %r1519, %r1541, %r1521;    setp.ne.u32 p, %r1519, 0;
    vote.ballot.sync.b32 %r1519, p, 0xffffffff;
    @!p not.b32 %r1519, %r1519;
}

	// end inline asm
	mov.b32 	%r1524, 2;
	// begin inline asm
	{
    .reg .pred p;
    and.b32 %r1522, %r1541, %r1524;    setp.ne.u32 p, %r1522, 0;
    vote.ballot.sync.b32 %r1522, p, 0xffffffff;
    @!p not.b32 %r1522, %r1522;
}

	// end inline asm
	and.b32  	%r1546, %r1522, %r1519;
	mov.b32 	%r1527, 4;
	// begin inline asm
	{
    .reg .pred p;
    and.b32 %r1525, %r1541, %r1527;    setp.ne.u32 p, %r1525, 0;
    vote.ballot.sync.b32 %r1525, p, 0xffffffff;
    @!p not.b32 %r1525, %r1525;
}

	// end inline asm
	and.b32  	%r1547, %r1525, %r1546;
	mov.b32 	%r1530, 8;
	// begin inline asm
	{
    .reg .pred p;
    and.b32 %r1528, %r1541, %r1530;    setp.ne.u32 p, %r1528, 0;
    vote.ballot.sync.b32 %r1528, p, 0xffffffff;
    @!p not.b32 %r1528, %r1528;
}

	// end inline asm
	and.b32  	%r1548, %r1528, %r1547;
	mov.b32 	%r1533, 16;
	// begin inline asm
	{
    .reg .pred p;
    and.b32 %r1531, %r1541, %r1533;    setp.ne.u32 p, %r1531, 0;
    vote.ballot.sync.b32 %r1531, p, 0xffffffff;
    @!p not.b32 %r1531, %r1531;
}

	// end inline asm
	and.b32  	%r1549, %r1531, %r1548;
	mov.b32 	%r1536, 32;
	// begin inline asm
	{
    .reg .pred p;
    and.b32 %r1534, %r1541, %r1536;    setp.ne.u32 p, %r1534, 0;
    vote.ballot.sync.b32 %r1534, p, 0xffffffff;
    @!p not.b32 %r1534, %r1534;
}

	// end inline asm
	and.b32  	%r1550, %r1534, %r1549;
	mov.b32 	%r1539, 64;
	// begin inline asm
	{
    .reg .pred p;
    and.b32 %r1537, %r1541, %r1539;    setp.ne.u32 p, %r1537, 0;
    vote.ballot.sync.b32 %r1537, p, 0xffffffff;
    @!p not.b32 %r1537, %r1537;
}

	// end inline asm
	and.b32  	%r1551, %r1537, %r1550;
	mov.b32 	%r1542, 128;
	// begin inline asm
	{
    .reg .pred p;
    and.b32 %r1540, %r1541, %r1542;    setp.ne.u32 p, %r1540, 0;
    vote.ballot.sync.b32 %r1540, p, 0xffffffff;
    @!p not.b32 %r1540, %r1540;
}

	// end inline asm
	and.b32  	%r1552, %r1540, %r1551;
	clz.b32 	%r1553, %r1552;
	sub.s32 	%r319, 31, %r1553;
	and.b32  	%r1554, %r878, %r1552;
	popc.b32 	%r320, %r1554;
	setp.ne.s32 	%p137, %r443, %r319;
	mov.b32 	%r2245, 0;
	@%p137 bra 	$L__BB11_213;
	shl.b32 	%r1559, %r1541, 2;
	add.s32 	%r1560, %r219, %r1559;
	atom.shared.add.u32 	%r2245, [%r1560], %r320;
$L__BB11_213:
	setp.gt.u32 	%p138, %r1, 255;
	shfl.sync.idx.b32	%r1561|%p139, %r2245, %r319, 31, -1;
	add.s32 	%r1562, %r320, %r1561;
	bar.sync 	0;
	shl.b32 	%r1563, %r227, 2;
	add.s32 	%r323, %r783, %r1563;
	st.shared.u32 	[%r323+-4], %r2228;
	shl.b32 	%r1565, %r233, 2;
	add.s32 	%r324, %r783, %r1565;
	st.shared.u32 	[%r324+-4], %r2227;
	shl.b32 	%r1566, %r239, 2;
	add.s32 	%r325, %r783, %r1566;
	st.shared.u32 	[%r325+-4], %r2226;
	shl.b32 	%r1567, %r245, 2;
	add.s32 	%r326, %r783, %r1567;
	st.shared.u32 	[%r326+-4], %r2225;
	shl.b32 	%r1568, %r251, 2;
	add.s32 	%r327, %r783, %r1568;
	st.shared.u32 	[%r327+-4], %r2224;
	shl.b32 	%r1569, %r257, 2;
	add.s32 	%r328, %r783, %r1569;
	st.shared.u32 	[%r328+-4], %r2223;
	shl.b32 	%r1570, %r263, 2;
	add.s32 	%r329, %r783, %r1570;
	st.shared.u32 	[%r329+-4], %r2222;
	shl.b32 	%r1571, %r269, 2;
	add.s32 	%r330, %r783, %r1571;
	st.shared.u32 	[%r330+-4], %r2221;
	shl.b32 	%r1572, %r275, 2;
	add.s32 	%r331, %r783, %r1572;
	st.shared.u32 	[%r331+-4], %r2220;
	shl.b32 	%r1573, %r281, 2;
	add.s32 	%r332, %r783, %r1573;
	st.shared.u32 	[%r332+-4], %r2219;
	shl.b32 	%r1574, %r287, 2;
	add.s32 	%r333, %r783, %r1574;
	st.shared.u32 	[%r333+-4], %r2218;
	shl.b32 	%r1575, %r293, 2;
	add.s32 	%r334, %r783, %r1575;
	st.shared.u32 	[%r334+-4], %r2217;
	shl.b32 	%r1576, %r299, 2;
	add.s32 	%r335, %r783, %r1576;
	st.shared.u32 	[%r335+-4], %r2216;
	shl.b32 	%r1577, %r305, 2;
	add.s32 	%r336, %r783, %r1577;
	st.shared.u32 	[%r336+-4], %r2215;
	shl.b32 	%r1578, %r311, 2;
	add.s32 	%r337, %r783, %r1578;
	st.shared.u32 	[%r337+-4], %r2214;
	shl.b32 	%r1579, %r317, 2;
	add.s32 	%r338, %r783, %r1579;
	st.shared.u32 	[%r338+-4], %r2213;
	shl.b32 	%r1580, %r1562, 2;
	add.s32 	%r339, %r783, %r1580;
	st.shared.u32 	[%r339+-4], %r2212;
	shl.b32 	%r1581, %r1, 3;
	add.s32 	%r1582, %r783, %r1581;
	add.s32 	%r340, %r1582, 26112;
	@%p138 bra 	$L__BB11_221;
	ld.param.u64 	%rd437, [_ZN3cub18CUB_300001_SM_10006detail10radix_sort29DeviceRadixSortOnesweepKernelINS1_5radix10policy_hubIiiyE10Policy1000ELNS0_9SortOrderE1EiiyiiNS1_21identity_decomposer_tEEEvPT5_SB_PT3_PKSC_PT1_PKSG_PT2_PKSK_T4_iiT6__param_3];
	cvta.to.global.u64 	%rd93, %rd437;
	shl.b64 	%rd94, %rd9, 3;
	add.s64 	%rd95, %rd93, %rd94;
	ld.global.u64 	%rd96, [%rd95];
	cvt.s64.s32 	%rd97, %r218;
	sub.s64 	%rd456, %rd96, %rd97;
	st.shared.u64 	[%r340], %rd456;
	setp.lt.s32 	%p140, %r3, 1;
	mov.u32 	%r2249, %r2174;
	@%p140 bra 	$L__BB11_220;
	mov.b32 	%r2247, -1;
	mov.u32 	%r2246, %r3;
	mov.u32 	%r2249, %r2174;
$L__BB11_216:
	ld.param.u64 	%rd430, [_ZN3cub18CUB_300001_SM_10006detail10radix_sort29DeviceRadixSortOnesweepKernelINS1_5radix10policy_hubIiiyE10Policy1000ELNS0_9SortOrderE1EiiyiiNS1_21identity_decomposer_tEEEvPT5_SB_PT3_PKSC_PT1_PKSG_PT2_PKSK_T4_iiT6__param_0];
	add.s32 	%r344, %r2246, -1;
	shl.b32 	%r1584, %r344, 8;
	add.s32 	%r1585, %r1584, %r1;
	cvta.to.global.u64 	%rd98, %rd430;
	mul.wide.s32 	%rd99, %r1585, 4;
	add.s64 	%rd19, %rd98, %rd99;
$L__BB11_217:
	membar.cta;
	ld.volatile.global.u32 	%r345, [%rd19];
	setp.eq.s32 	%p141, %r345, 0;
	@%p141 bra 	$L__BB11_217;
	and.b32  	%r1586, %r345, 1073741823;
	add.s32 	%r2249, %r1586, %r2249;
	setp.gt.s32 	%p142, %r345, -1;
	vote.sync.ballot.b32 	%r2247, %p142, %r2247;
	setp.gt.u32 	%p144, %r2246, 1;
	and.pred  	%p145, %p142, %p144;
	mov.u32 	%r2246, %r344;
	@%p145 bra 	$L__BB11_216;
	ld.shared.u64 	%rd456, [%r340];
$L__BB11_220:
	ld.param.u64 	%rd431, [_ZN3cub18CUB_300001_SM_10006detail10radix_sort29DeviceRadixSortOnesweepKernelINS1_5radix10policy_hubIiiyE10Policy1000ELNS0_9SortOrderE1EiiyiiNS1_21identity_decomposer_tEEEvPT5_SB_PT3_PKSC_PT1_PKSG_PT2_PKSK_T4_iiT6__param_0];
	or.b32  	%r1587, %r2249, -2147483648;
	cvta.to.global.u64 	%rd100, %rd431;
	shl.b32 	%r1588, %r3, 8;
	add.s32 	%r1589, %r1588, %r1;
	mul.wide.s32 	%rd101, %r1589, 4;
	add.s64 	%rd102, %rd100, %rd101;
	st.volatile.global.u32 	[%rd102], %r1587;
	sub.s32 	%r1590, %r2249, %r2174;
	cvt.s64.s32 	%rd103, %r1590;
	add.s64 	%rd104, %rd456, %rd103;
	st.shared.u64 	[%r340], %rd104;
$L__BB11_221:
	ld.param.u32 	%r2087, [_ZN3cub18CUB_300001_SM_10006detail10radix_sort29DeviceRadixSortOnesweepKernelINS1_5radix10policy_hubIiiyE10Policy1000ELNS0_9SortOrderE1EiiyiiNS1_21identity_decomposer_tEEEvPT5_SB_PT3_PKSC_PT1_PKSG_PT2_PKSK_T4_iiT6__param_8];
	ld.param.u64 	%rd434, [_ZN3cub18CUB_300001_SM_10006detail10radix_sort29DeviceRadixSortOnesweepKernelINS1_5radix10policy_hubIiiyE10Policy1000ELNS0_9SortOrderE1EiiyiiNS1_21identity_decomposer_tEEEvPT5_SB_PT3_PKSC_PT1_PKSG_PT2_PKSK_T4_iiT6__param_2];
	setp.gt.u32 	%p146, %r1, 255;
	mad.lo.s32 	%r349, %r3, 6528, 6528;
	setp.lt.s32 	%p147, %r349, %r2087;
	setp.eq.s64 	%p148, %rd434, 0;
	or.pred  	%p149, %p148, %p147;
	or.pred  	%p150, %p146, %p149;
	@%p150 bra 	$L__BB11_223;
	ld.param.u64 	%rd435, [_ZN3cub18CUB_300001_SM_10006detail10radix_sort29DeviceRadixSortOnesweepKernelINS1_5radix10policy_hubIiiyE10Policy1000ELNS0_9SortOrderE1EiiyiiNS1_21identity_decomposer_tEEEvPT5_SB_PT3_PKSC_PT1_PKSG_PT2_PKSK_T4_iiT6__param_2];
	ld.shared.u64 	%rd105, [%r340];
	cvt.s64.s32 	%rd106, %r2174;
	cvt.s64.s32 	%rd107, %r218;
	add.s64 	%rd108, %rd107, %rd106;
	add.s64 	%rd109, %rd108, %rd105;
	cvta.to.global.u64 	%rd110, %rd435;
	shl.b64 	%rd111, %rd9, 3;
	add.s64 	%rd112, %rd110, %rd111;
	st.global.u64 	[%rd112], %rd109;
$L__BB11_223:
	ld.param.u32 	%r2088, [_ZN3cub18CUB_300001_SM_10006detail10radix_sort29DeviceRadixSortOnesweepKernelINS1_5radix10policy_hubIiiyE10Policy1000ELNS0_9SortOrderE1EiiyiiNS1_21identity_decomposer_tEEEvPT5_SB_PT3_PKSC_PT1_PKSG_PT2_PKSK_T4_iiT6__param_8];
	ld.param.u64 	%rd438, [_ZN3cub18CUB_300001_SM_10006detail10radix_sort29DeviceRadixSortOnesweepKernelINS1_5radix10policy_hubIiiyE10Policy1000ELNS0_9SortOrderE1EiiyiiNS1_21identity_decomposer_tEEEvPT5_SB_PT3_PKSC_PT1_PKSG_PT2_PKSK_T4_iiT6__param_4];
	cvta.to.global.u64 	%rd22, %rd438;
	shl.b32 	%r1591, %r1, 2;
	add.s32 	%r350, %r783, %r1591;
	setp.gt.s32 	%p151, %r349, %r2088;
	bar.sync 	0;
	@%p151 bra 	$L__BB11_225;
	ld.param.u32 	%r2112, [_ZN3cub18CUB_300001_SM_10006detail10radix_sort29DeviceRadixSortOnesweepKernelINS1_5radix10policy_hubIiiyE10Policy1000ELNS0_9SortOrderE1EiiyiiNS1_21identity_decomposer_tEEEvPT5_SB_PT3_PKSC_PT1_PKSG_PT2_PKSK_T4_iiT6__param_9];
	ld.shared.u32 	%r1593, [%r350];
	shr.u32 	%r1594, %r1593, %r2112;
	and.b32  	%r1595, %r1594, %r221;
	shl.b32 	%r1596, %r1595, 3;
	add.s32 	%r1598, %r783, 26112;
	add.s32 	%r1599, %r1598, %r1596;
	ld.shared.u64 	%rd113, [%r1599];
	add.s64 	%rd114, %rd113, %rd9;
	xor.b32  	%r1600, %r1593, 2147483647;
	shl.b64 	%rd115, %rd114, 2;
	add.s64 	%rd116, %rd22, %rd115;
	st.global.u32 	[%rd116], %r1600;
	bar.warp.sync 	-1;
	ld.shared.u32 	%r1601, [%r350+1536];
	shr.u32 	%r1602, %r1601, %r2112;
	and.b32  	%r1603, %r1602, %r221;
	shl.b32 	%r1604, %r1603, 3;
	add.s32 	%r1605, %r1598, %r1604;
	ld.shared.u64 	%rd117, [%r1605];
	add.s64 	%rd118, %rd117, %rd9;
	xor.b32  	%r1606, %r1601, 2147483647;
	shl.b64 	%rd119, %rd118, 2;
	add.s64 	%rd120, %rd22, %rd119;
	st.global.u32 	[%rd120+1536], %r1606;
	bar.warp.sync 	-1;
	ld.shared.u32 	%r1607, [%r350+3072];
	shr.u32 	%r1608, %r1607, %r2112;
	and.b32  	%r1609, %r1608, %r221;
	shl.b32 	%r1610, %r1609, 3;
	add.s32 	%r1611, %r1598, %r1610;
	ld.shared.u64 	%rd121, [%r1611];
	add.s64 	%rd122, %rd121, %rd9;
	xor.b32  	%r1612, %r1607, 2147483647;
	shl.b64 	%rd123, %rd122, 2;
	add.s64 	%rd124, %rd22, %rd123;
	st.global.u32 	[%rd124+3072], %r1612;
	bar.warp.sync 	-1;
	ld.shared.u32 	%r1613, [%r350+4608];
	shr.u32 	%r1614, %r1613, %r2112;
	and.b32  	%r1615, %r1614, %r221;
	shl.b32 	%r1616, %r1615, 3;
	add.s32 	%r1617, %r1598, %r1616;
	ld.shared.u64 	%rd125, [%r1617];
	add.s64 	%rd126, %rd125, %rd9;
	xor.b32  	%r1618, %r1613, 2147483647;
	shl.b64 	%rd127, %rd126, 2;
	add.s64 	%rd128, %rd22, %rd127;
	st.global.u32 	[%rd128+4608], %r1618;
	bar.warp.sync 	-1;
	ld.shared.u32 	%r1619, [%r350+6144];
	shr.u32 	%r1620, %r1619, %r2112;
	and.b32  	%r1621, %r1620, %r221;
	shl.b32 	%r1622, %r1621, 3;
	add.s32 	%r1623, %r1598, %r1622;
	ld.shared.u64 	%rd129, [%r1623];
	add.s64 	%rd130, %rd129, %rd9;
	xor.b32  	%r1624, %r1619, 2147483647;
	shl.b64 	%rd131, %rd130, 2;
	add.s64 	%rd132, %rd22, %rd131;
	st.global.u32 	[%rd132+6144], %r1624;
	bar.warp.sync 	-1;
	ld.shared.u32 	%r1625, [%r350+7680];
	shr.u32 	%r1626, %r1625, %r2112;
	and.b32  	%r1627, %r1626, %r221;
	shl.b32 	%r1628, %r1627, 3;
	add.s32 	%r1629, %r1598, %r1628;
	ld.shared.u64 	%rd133, [%r1629];
	add.s64 	%rd134, %rd133, %rd9;
	xor.b32  	%r1630, %r1625, 2147483647;
	shl.b64 	%rd135, %rd134, 2;
	add.s64 	%rd136, %rd22, %rd135;
	st.global.u32 	[%rd136+7680], %r1630;
	bar.warp.sync 	-1;
	ld.shared.u32 	%r1631, [%r350+9216];
	shr.u32 	%r1632, %r1631, %r2112;
	and.b32  	%r1633, %r1632, %r221;
	shl.b32 	%r1634, %r1633, 3;
	add.s32 	%r1635, %r1598, %r1634;
	ld.shared.u64 	%rd137, [%r1635];
	add.s64 	%rd138, %rd137, %rd9;
	xor.b32  	%r1636, %r1631, 2147483647;
	shl.b64 	%rd139, %rd138, 2;
	add.s64 	%rd140, %rd22, %rd139;
	st.global.u32 	[%rd140+9216], %r1636;
	bar.warp.sync 	-1;
	ld.shared.u32 	%r1637, [%r350+10752];
	shr.u32 	%r1638, %r1637, %r2112;
	and.b32  	%r1639, %r1638, %r221;
	shl.b32 	%r1640, %r1639, 3;
	add.s32 	%r1641, %r1598, %r1640;
	ld.shared.u64 	%rd141, [%r1641];
	add.s64 	%rd142, %rd141, %rd9;
	xor.b32  	%r1642, %r1637, 2147483647;
	shl.b64 	%rd143, %rd142, 2;
	add.s64 	%rd144, %rd22, %rd143;
	st.global.u32 	[%rd144+10752], %r1642;
	bar.warp.sync 	-1;
	ld.shared.u32 	%r1643, [%r350+12288];
	shr.u32 	%r1644, %r1643, %r2112;
	and.b32  	%r1645, %r1644, %r221;
	shl.b32 	%r1646, %r1645, 3;
	add.s32 	%r1647, %r1598, %r1646;
	ld.shared.u64 	%rd145, [%r1647];
	add.s64 	%rd146, %rd145, %rd9;
	xor.b32  	%r1648, %r1643, 2147483647;
	shl.b64 	%rd147, %rd146, 2;
	add.s64 	%rd148, %rd22, %rd147;
	st.global.u32 	[%rd148+12288], %r1648;
	bar.warp.sync 	-1;
	ld.shared.u32 	%r1649, [%r350+13824];
	shr.u32 	%r1650, %r1649, %r2112;
	and.b32  	%r1651, %r1650, %r221;
	shl.b32 	%r1652, %r1651, 3;
	add.s32 	%r1653, %r1598, %r1652;
	ld.shared.u64 	%rd149, [%r1653];
	add.s64 	%rd150, %rd149, %rd9;
	xor.b32  	%r1654, %r1649, 2147483647;
	shl.b64 	%rd151, %rd150, 2;
	add.s64 	%rd152, %rd22, %rd151;
	st.global.u32 	[%rd152+13824], %r1654;
	bar.warp.sync 	-1;
	ld.shared.u32 	%r1655, [%r350+15360];
	shr.u32 	%r1656, %r1655, %r2112;
	and.b32  	%r1657, %r1656, %r221;
	shl.b32 	%r1658, %r1657, 3;
	add.s32 	%r1659, %r1598, %r1658;
	ld.shared.u64 	%rd153, [%r1659];
	add.s64 	%rd154, %rd153, %rd9;
	xor.b32  	%r1660, %r1655, 2147483647;
	shl.b64 	%rd155, %rd154, 2;
	add.s64 	%rd156, %rd22, %rd155;
	st.global.u32 	[%rd156+15360], %r1660;
	bar.warp.sync 	-1;
	ld.shared.u32 	%r1661, [%r350+16896];
	shr.u32 	%r1662, %r1661, %r2112;
	and.b32  	%r1663, %r1662, %r221;
	shl.b32 	%r1664, %r1663, 3;
	add.s32 	%r1665, %r1598, %r1664;
	ld.shared.u64 	%rd157, [%r1665];
	add.s64 	%rd158, %rd157, %rd9;
	xor.b32  	%r1666, %r1661, 2147483647;
	shl.b64 	%rd159, %rd158, 2;
	add.s64 	%rd160, %rd22, %rd159;
	st.global.u32 	[%rd160+16896], %r1666;
	bar.warp.sync 	-1;
	ld.shared.u32 	%r1667, [%r350+18432];
	shr.u32 	%r1668, %r1667, %r2112;
	and.b32  	%r1669, %r1668, %r221;
	shl.b32 	%r1670, %r1669, 3;
	add.s32 	%r1671, %r1598, %r1670;
	ld.shared.u64 	%rd161, [%r1671];
	add.s64 	%rd162, %rd161, %rd9;
	xor.b32  	%r1672, %r1667, 2147483647;
	shl.b64 	%rd163, %rd162, 2;
	add.s64 	%rd164, %rd22, %rd163;
	st.global.u32 	[%rd164+18432], %r1672;
	bar.warp.sync 	-1;
	ld.shared.u32 	%r1673, [%r350+19968];
	shr.u32 	%r1674, %r1673, %r2112;
	and.b32  	%r1675, %r1674, %r221;
	shl.b32 	%r1676, %r1675, 3;
	add.s32 	%r1677, %r1598, %r1676;
	ld.shared.u64 	%rd165, [%r1677];
	add.s64 	%rd166, %rd165, %rd9;
	xor.b32  	%r1678, %r1673, 2147483647;
	shl.b64 	%rd167, %rd166, 2;
	add.s64 	%rd168, %rd22, %rd167;
	st.global.u32 	[%rd168+19968], %r1678;
	bar.warp.sync 	-1;
	ld.shared.u32 	%r1679, [%r350+21504];
	shr.u32 	%r1680, %r1679, %r2112;
	and.b32  	%r1681, %r1680, %r221;
	shl.b32 	%r1682, %r1681, 3;
	add.s32 	%r1683, %r1598, %r1682;
	ld.shared.u64 	%rd169, [%r1683];
	add.s64 	%rd170, %rd169, %rd9;
	xor.b32  	%r1684, %r1679, 2147483647;
	shl.b64 	%rd171, %rd170, 2;
	add.s64 	%rd172, %rd22, %rd171;
	st.global.u32 	[%rd172+21504], %r1684;
	bar.warp.sync 	-1;
	ld.shared.u32 	%r1685, [%r350+23040];
	shr.u32 	%r1686, %r1685, %r2112;
	and.b32  	%r1687, %r1686, %r221;
	shl.b32 	%r1688, %r1687, 3;
	add.s32 	%r1689, %r1598, %r1688;
	ld.shared.u64 	%rd173, [%r1689];
	add.s64 	%rd174, %rd173, %rd9;
	xor.b32  	%r1690, %r1685, 2147483647;
	shl.b64 	%rd175, %rd174, 2;
	add.s64 	%rd176, %rd22, %rd175;
	st.global.u32 	[%rd176+23040], %r1690;
	bar.warp.sync 	-1;
	ld.shared.u32 	%r1691, [%r350+24576];
	shr.u32 	%r1692, %r1691, %r2112;
	and.b32  	%r1693, %r1692, %r221;
	shl.b32 	%r1694, %r1693, 3;
	add.s32 	%r1695, %r1598, %r1694;
	ld.shared.u64 	%rd177, [%r1695];
	add.s64 	%rd178, %rd177, %rd9;
	xor.b32  	%r1696, %r1691, 2147483647;
	shl.b64 	%rd179, %rd178, 2;
	add.s64 	%rd180, %rd22, %rd179;
	st.global.u32 	[%rd180+24576], %r1696;
	bar.warp.sync 	-1;
	bra.uni 	$L__BB11_260;
$L__BB11_225:
	ld.param.u32 	%r2089, [_ZN3cub18CUB_300001_SM_10006detail10radix_sort29DeviceRadixSortOnesweepKernelINS1_5radix10policy_hubIiiyE10Policy1000ELNS0_9SortOrderE1EiiyiiNS1_21identity_decomposer_tEEEvPT5_SB_PT3_PKSC_PT1_PKSG_PT2_PKSK_T4_iiT6__param_8];
	mad.lo.s32 	%r351, %r3, -6528, %r2089;
	setp.ge.s32 	%p152, %r1, %r351;
	@%p152 bra 	$L__BB11_227;
	ld.param.u32 	%r2113, [_ZN3cub18CUB_300001_SM_10006detail10radix_sort29DeviceRadixSortOnesweepKernelINS1_5radix10policy_hubIiiyE10Policy1000ELNS0_9SortOrderE1EiiyiiNS1_21identity_decomposer_tEEEvPT5_SB_PT3_PKSC_PT1_PKSG_PT2_PKSK_T4_iiT6__param_9];
	ld.shared.u32 	%r1697, [%r350];
	shr.u32 	%r1698, %r1697, %r2113;
	and.b32  	%r1699, %r1698, %r221;
	shl.b32 	%r1700, %r1699, 3;
	add.s32 	%r1702, %r783, %r1700;
	ld.shared.u64 	%rd181, [%r1702+26112];
	xor.b32  	%r1703, %r1697, 2147483647;
	add.s64 	%rd182, %rd181, %rd9;
	shl.b64 	%rd183, %rd182, 2;
	add.s64 	%rd184, %rd22, %rd183;
	st.global.u32 	[%rd184], %r1703;
$L__BB11_227:
	bar.warp.sync 	-1;
	add.s32 	%r1704, %r1, 384;
	setp.ge.s32 	%p153, %r1704, %r351;
	@%p153 bra 	$L__BB11_229;
	ld.param.u32 	%r2114, [_ZN3cub18CUB_300001_SM_10006detail10radix_sort29DeviceRadixSortOnesweepKernelINS1_5radix10policy_hubIiiyE10Policy1000ELNS0_9SortOrderE1EiiyiiNS1_21identity_decomposer_tEEEvPT5_SB_PT3_PKSC_PT1_PKSG_PT2_PKSK_T4_iiT6__param_9];
	ld.shared.u32 	%r1705, [%r350+1536];
	shr.u32 	%r1706, %r1705, %r2114;
	and.b32  	%r1707, %r1706, %r221;
	shl.b32 	%r1708, %r1707, 3;
	add.s32 	%r1710, %r783, %r1708;
	ld.shared.u64 	%rd185, [%r1710+26112];
	xor.b32  	%r1711, %r1705, 2147483647;
	add.s64 	%rd186, %rd185, %rd9;
	shl.b64 	%rd187, %rd186, 2;
	add.s64 	%rd188, %rd22, %rd187;
	st.global.u32 	[%rd188+1536], %r1711;
$L__BB11_229:
	bar.warp.sync 	-1;
	add.s32 	%r1712, %r1, 768;
	setp.ge.s32 	%p154, %r1712, %r351;
	@%p154 bra 	$L__BB11_231;
	ld.param.u32 	%r2115, [_ZN3cub18CUB_300001_SM_10006detail10radix_sort29DeviceRadixSortOnesweepKernelINS1_5radix10policy_hubIiiyE10Policy1000ELNS0_9SortOrderE1EiiyiiNS1_21identity_decomposer_tEEEvPT5_SB_PT3_PKSC_PT1_PKSG_PT2_PKSK_T4_iiT6__param_9];
	ld.shared.u32 	%r1713, [%r350+3072];
	shr.u32 	%r1714, %r1713, %r2115;
	and.b32  	%r1715, %r1714, %r221;
	shl.b32 	%r1716, %r1715, 3;
	add.s32 	%r1718, %r783, %r1716;
	ld.shared.u64 	%rd189, [%r1718+26112];
	xor.b32  	%r1719, %r1713, 2147483647;
	add.s64 	%rd190, %rd189, %rd9;
	shl.b64 	%rd191, %rd190, 2;
	add.s64 	%rd192, %rd22, %rd191;
	st.global.u32 	[%rd192+3072], %r1719;
$L__BB11_231:
	bar.warp.sync 	-1;
	add.s32 	%r1720, %r1, 1152;
	setp.ge.s32 	%p155, %r1720, %r351;
	@%p155 bra 	$L__BB11_233;
	ld.param.u32 	%r2116, [_ZN3cub18CUB_300001_SM_10006detail10radix_sort29DeviceRadixSortOnesweepKernelINS1_5radix10policy_hubIiiyE10Policy1000ELNS0_9SortOrderE1EiiyiiNS1_21identity_decomposer_tEEEvPT5_SB_PT3_PKSC_PT1_PKSG_PT2_PKSK_T4_iiT6__param_9];
	ld.shared.u32 	%r1721, [%r350+4608];
	shr.u32 	%r1722, %r1721, %r2116;
	and.b32  	%r1723, %r1722, %r221;
	shl.b32 	%r1724, %r1723, 3;
	add.s32 	%r1726, %r783, %r1724;
	ld.shared.u64 	%rd193, [%r1726+26112];
	xor.b32  	%r1727, %r1721, 2147483647;
	add.s64 	%rd194, %rd193, %rd9;
	shl.b64 	%rd195, %rd194, 2;
	add.s64 	%rd196, %rd22, %rd195;
	st.global.u32 	[%rd196+4608], %r1727;
$L__BB11_233:
	bar.warp.sync 	-1;
	add.s32 	%r1728, %r1, 1536;
	setp.ge.s32 	%p156, %r1728, %r351;
	@%p156 bra 	$L__BB11_235;
	ld.param.u32 	%r2117, [_ZN3cub18CUB_300001_SM_10006detail10radix_sort29DeviceRadixSortOnesweepKernelINS1_5radix10policy_hubIiiyE10Policy1000ELNS0_9SortOrderE1EiiyiiNS1_21identity_decomposer_tEEEvPT5_SB_PT3_PKSC_PT1_PKSG_PT2_PKSK_T4_iiT6__param_9];
	ld.shared.u32 	%r1729, [%r350+6144];
	shr.u32 	%r1730, %r1729, %r2117;
	and.b32  	%r1731, %r1730, %r221;
	shl.b32 	%r1732, %r1731, 3;
	add.s32 	%r1734, %r783, %r1732;
	ld.shared.u64 	%rd197, [%r1734+26112];
	xor.b32  	%r1735, %r1729, 2147483647;
	add.s64 	%rd198, %rd197, %rd9;
	shl.b64 	%rd199, %rd198, 2;
	add.s64 	%rd200, %rd22, %rd199;
	st.global.u32 	[%rd200+6144], %r1735;
$L__BB11_235:
	bar.warp.sync 	-1;
	add.s32 	%r1736, %r1, 1920;
	setp.ge.s32 	%p157, %r1736, %r351;
	@%p157 bra 	$L__BB11_237;
	ld.param.u32 	%r2118, [_ZN3cub18CUB_300001_SM_10006detail10radix_sort29DeviceRadixSortOnesweepKernelINS1_5radix10policy_hubIiiyE10Policy1000ELNS0_9SortOrderE1EiiyiiNS1_21identity_decomposer_tEEEvPT5_SB_PT3_PKSC_PT1_PKSG_PT2_PKSK_T4_iiT6__param_9];
	ld.shared.u32 	%r1737, [%r350+7680];
	shr.u32 	%r1738, %r1737, %r2118;
	and.b32  	%r1739, %r1738, %r221;
	shl.b32 	%r1740, %r1739, 3;
	add.s32 	%r1742, %r783, %r1740;
	ld.shared.u64 	%rd201, [%r1742+26112];
	xor.b32  	%r1743, %r1737, 2147483647;
	add.s64 	%rd202, %rd201, %rd9;
	shl.b64 	%rd203, %rd202, 2;
	add.s64 	%rd204, %rd22, %rd203;
	st.global.u32 	[%rd204+7680], %r1743;
$L__BB11_237:
	bar.warp.sync 	-1;
	add.s32 	%r1744, %r1, 2304;
	setp.ge.s32 	%p158, %r1744, %r351;
	@%p158 bra 	$L__BB11_239;
	ld.param.u32 	%r2119, [_ZN3cub18CUB_300001_SM_10006detail10radix_sort29DeviceRadixSortOnesweepKernelINS1_5radix10policy_hubIiiyE10Policy1000ELNS0_9SortOrderE1EiiyiiNS1_21identity_decomposer_tEEEvPT5_SB_PT3_PKSC_PT1_PKSG_PT2_PKSK_T4_iiT6__param_9];
	ld.shared.u32 	%r1745, [%r350+9216];
	shr.u32 	%r1746, %r1745, %r2119;
	and.b32  	%r1747, %r1746, %r221;
	shl.b32 	%r1748, %r1747, 3;
	add.s32 	%r1750, %r783, %r1748;
	ld.shared.u64 	%rd205, [%r1750+26112];
	xor.b32  	%r1751, %r1745, 2147483647;
	add.s64 	%rd206, %rd205, %rd9;
	shl.b64 	%rd207, %rd206, 2;
	add.s64 	%rd208, %rd22, %rd207;
	st.global.u32 	[%rd208+9216], %r1751;
$L__BB11_239:
	bar.warp.sync 	-1;
	add.s32 	%r1752, %r1, 2688;
	setp.ge.s32 	%p159, %r1752, %r351;
	@%p159 bra 	$L__BB11_241;
	ld.param.u32 	%r2120, [_ZN3cub18CUB_300001_SM_10006detail10radix_sort29DeviceRadixSortOnesweepKernelINS1_5radix10policy_hubIiiyE10Policy1000ELNS0_9SortOrderE1EiiyiiNS1_21identity_decomposer_tEEEvPT5_SB_PT3_PKSC_PT1_PKSG_PT2_PKSK_T4_iiT6__param_9];
	ld.shared.u32 	%r1753, [%r350+10752];
	shr.u32 	%r1754, %r1753, %r2120;
	and.b32  	%r1755, %r1754, %r221;
	shl.b32 	%r1756, %r1755, 3;
	add.s32 	%r1758, %r783, %r1756;
	ld.shared.u64 	%rd209, [%r1758+26112];
	xor.b32  	%r1759, %r1753, 2147483647;
	add.s64 	%rd210, %rd209, %rd9;
	shl.b64 	%rd211, %rd210, 2;
	add.s64 	%rd212, %rd22, %rd211;
	st.global.u32 	[%rd212+10752], %r1759;
$L__BB11_241:
	bar.warp.sync 	-1;
	or.b32  	%r1760, %r1, 3072;
	setp.ge.s32 	%p160, %r1760, %r351;
	@%p160 bra 	$L__BB11_243;
	ld.param.u32 	%r2121, [_ZN3cub18CUB_300001_SM_10006detail10radix_sort29DeviceRadixSortOnesweepKernelINS1_5radix10policy_hubIiiyE10Policy1000ELNS0_9SortOrderE1EiiyiiNS1_21identity_decomposer_tEEEvPT5_SB_PT3_PKSC_PT1_PKSG_PT2_PKSK_T4_iiT6__param_9];
	ld.shared.u32 	%r1761, [%r350+12288];
	shr.u32 	%r1762, %r1761, %r2121;
	and.b32  	%r1763, %r1762, %r221;
	shl.b32 	%r1764, %r1763, 3;
	add.s32 	%r1766, %r783, %r1764;
	ld.shared.u64 	%rd213, [%r1766+26112];
	xor.b32  	%r1767, %r1761, 2147483647;
	add.s64 	%rd214, %rd213, %rd9;
	shl.b64 	%rd215, %rd214, 2;
	add.s64 	%rd216, %rd22, %rd215;
	st.global.u32 	[%rd216+12288], %r1767;
$L__BB11_243:
	bar.warp.sync 	-1;
	add.s32 	%r1768, %r1, 3456;
	setp.ge.s32 	%p161, %r1768, %r351;
	@%p161 bra 	$L__BB11_245;
	ld.param.u32 	%r2122, [_ZN3cub18CUB_300001_SM_10006detail10radix_sort29DeviceRadixSortOnesweepKernelINS1_5radix10policy_hubIiiyE10Policy1000ELNS0_9SortOrderE1EiiyiiNS1_21identity_decomposer_tEEEvPT5_SB_PT3_PKSC_PT1_PKSG_PT2_PKSK_T4_iiT6__param_9];
	ld.shared.u32 	%r1769, [%r350+13824];
	shr.u32 	%r1770, %r1769, %r2122;
	and.b32  	%r1771, %r1770, %r221;
	shl.b32 	%r1772, %r1771, 3;
	add.s32 	%r1774, %r783, %r1772;
	ld.shared.u64 	%rd217, [%r1774+26112];
	xor.b32  	%r1775, %r1769, 2147483647;
	add.s64 	%rd218, %rd217, %rd9;
	shl.b64 	%rd219, %rd218, 2;
	add.s64 	%rd220, %rd22, %rd219;
	st.global.u32 	[%rd220+13824], %r1775;
$L__BB11_245:
	bar.warp.sync 	-1;
	add.s32 	%r1776, %r1, 3840;
	setp.ge.s32 	%p162, %r1776, %r351;
	@%p162 bra 	$L__BB11_247;
	ld.param.u32 	%r2123, [_ZN3cub18CUB_300001_SM_10006detail10radix_sort29DeviceRadixSortOnesweepKernelINS1_5radix10policy_hubIiiyE10Policy1000ELNS0_9SortOrderE1EiiyiiNS1_21identity_decomposer_tEEEvPT5_SB_PT3_PKSC_PT1_PKSG_PT2_PKSK_T4_iiT6__param_9];
	ld.shared.u32 	%r1777, [%r350+15360];
	shr.u32 	%r1778, %r1777, %r2123;
	and.b32  	%r1779, %r1778, %r221;
	shl.b32 	%r1780, %r1779, 3;
	add.s32 	%r1782, %r783, %r1780;
	ld.shared.u64 	%rd221, [%r1782+26112];
	xor.b32  	%r1783, %r1777, 2147483647;
	add.s64 	%rd222, %rd221, %rd9;
	shl.b64 	%rd223, %rd222, 2;
	add.s64 	%rd224, %rd22, %rd223;
	st.global.u32 	[%rd224+15360], %r1783;
$L__BB11_247:
	bar.warp.sync 	-1;
	add.s32 	%r1784, %r1, 4224;
	setp.ge.s32 	%p163, %r1784, %r351;
	@%p163 bra 	$L__BB11_249;
	ld.param.u32 	%r2124, [_ZN3cub18CUB_300001_SM_10006detail10radix_sort29DeviceRadixSortOnesweepKernelINS1_5radix10policy_hubIiiyE10Policy1000ELNS0_9SortOrderE1EiiyiiNS1_21identity_decomposer_tEEEvPT5_SB_PT3_PKSC_PT1_PKSG_PT2_PKSK_T4_iiT6__param_9];
	ld.shared.u32 	%r1785, [%r350+16896];
	shr.u32 	%r1786, %r1785, %r2124;
	and.b32  	%r1787, %r1786, %r221;
	shl.b32 	%r1788, %r1787, 3;
	add.s32 	%r1790, %r783, %r1788;
	ld.shared.u64 	%rd225, [%r1790+26112];
	xor.b32  	%r1791, %r1785, 2147483647;
	add.s64 	%rd226, %rd225, %rd9;
	shl.b64 	%rd227, %rd226, 2;
	add.s64 	%rd228, %rd22, %rd227;
	st.global.u32 	[%rd228+16896], %r1791;
$L__BB11_249:
	bar.warp.sync 	-1;
	add.s32 	%r1792, %r1, 4608;
	setp.ge.s32 	%p164, %r1792, %r351;
	@%p164 bra 	$L__BB11_251;
	ld.param.u32 	%r2125, [_ZN3cub18CUB_300001_SM_10006detail10radix_sort29DeviceRadixSortOnesweepKernelINS1_5radix10policy_hubIiiyE10Policy1000ELNS0_9SortOrderE1EiiyiiNS1_21identity_decomposer_tEEEvPT5_SB_PT3_PKSC_PT1_PKSG_PT2_PKSK_T4_iiT6__param_9];
	ld.shared.u32 	%r1793, [%r350+18432];
	shr.u32 	%r1794, %r1793, %r2125;
	and.b32  	%r1795, %r1794, %r221;
	shl.b32 	%r1796, %r1795, 3;
	add.s32 	%r1798, %r783, %r1796;
	ld.shared.u64 	%rd229, [%r1798+26112];
	xor.b32  	%r1799, %r1793, 2147483647;
	add.s64 	%rd230, %rd229, %rd9;
	shl.b64 	%rd231, %rd230, 2;
	add.s64 	%rd232, %rd22, %rd231;
	st.global.u32 	[%rd232+18432], %r1799;
$L__BB11_251:
	bar.warp.sync 	-1;
	add.s32 	%r1800, %r1, 4992;
	setp.ge.s32 	%p165, %r1800, %r351;
	@%p165 bra 	$L__BB11_253;
	ld.param.u32 	%r2126, [_ZN3cub18CUB_300001_SM_10006detail10radix_sort29DeviceRadixSortOnesweepKernelINS1_5radix10policy_hubIiiyE10Policy1000ELNS0_9SortOrderE1EiiyiiNS1_21identity_decomposer_tEEEvPT5_SB_PT3_PKSC_PT1_PKSG_PT2_PKSK_T4_iiT6__param_9];
	ld.shared.u32 	%r1801, [%r350+19968];
	shr.u32 	%r1802, %r1801, %r2126;
	and.b32  	%r1803, %r1802, %r221;
	shl.b32 	%r1804, %r1803, 3;
	add.s32 	%r1806, %r783, %r1804;
	ld.shared.u64 	%rd233, [%r1806+26112];
	xor.b32  	%r1807, %r1801, 2147483647;
	add.s64 	%rd234, %rd233, %rd9;
	shl.b64 	%rd235, %rd234, 2;
	add.s64 	%rd236, %rd22, %rd235;
	st.global.u32 	[%rd236+19968], %r1807;
$L__BB11_253:
	bar.warp.sync 	-1;
	add.s32 	%r1808, %r1, 5376;
	setp.ge.s32 	%p166, %r1808, %r351;
	@%p166 bra 	$L__BB11_255;
	ld.param.u32 	%r2127, [_ZN3cub18CUB_300001_SM_10006detail10radix_sort29DeviceRadixSortOnesweepKernelINS1_5radix10policy_hubIiiyE10Policy1000ELNS0_9SortOrderE1EiiyiiNS1_21identity_decomposer_tEEEvPT5_SB_PT3_PKSC_PT1_PKSG_PT2_PKSK_T4_iiT6__param_9];
	ld.shared.u32 	%r1809, [%r350+21504];
	shr.u32 	%r1810, %r1809, %r2127;
	and.b32  	%r1811, %r1810, %r221;
	shl.b32 	%r1812, %r1811, 3;
	add.s32 	%r1814, %r783, %r1812;
	ld.shared.u64 	%rd237, [%r1814+26112];
	xor.b32  	%r1815, %r1809, 2147483647;
	add.s64 	%rd238, %rd237, %rd9;
	shl.b64 	%rd239, %rd238, 2;
	add.s64 	%rd240, %rd22, %rd239;
	st.global.u32 	[%rd240+21504], %r1815;
$L__BB11_255:
	bar.warp.sync 	-1;
	add.s32 	%r1816, %r1, 5760;
	setp.ge.s32 	%p167, %r1816, %r351;
	@%p167 bra 	$L__BB11_257;
	ld.param.u32 	%r2128, [_ZN3cub18CUB_300001_SM_10006detail10radix_sort29DeviceRadixSortOnesweepKernelINS1_5radix10policy_hubIiiyE10Policy1000ELNS0_9SortOrderE1EiiyiiNS1_21identity_decomposer_tEEEvPT5_SB_PT3_PKSC_PT1_PKSG_PT2_PKSK_T4_iiT6__param_9];
	ld.shared.u32 	%r1817, [%r350+23040];
	shr.u32 	%r1818, %r1817, %r2128;
	and.b32  	%r1819, %r1818, %r221;
	shl.b32 	%r1820, %r1819, 3;
	add.s32 	%r1822, %r783, %r1820;
	ld.shared.u64 	%rd241, [%r1822+26112];
	xor.b32  	%r1823, %r1817, 2147483647;
	add.s64 	%rd242, %rd241, %rd9;
	shl.b64 	%rd243, %rd242, 2;
	add.s64 	%rd244, %rd22, %rd243;
	st.global.u32 	[%rd244+23040], %r1823;
$L__BB11_257:
	bar.warp.sync 	-1;
	or.b32  	%r1824, %r1, 6144;
	setp.ge.s32 	%p168, %r1824, %r351;
	@%p168 bra 	$L__BB11_259;
	ld.param.u32 	%r2129, [_ZN3cub18CUB_300001_SM_10006detail10radix_sort29DeviceRadixSortOnesweepKernelINS1_5radix10policy_hubIiiyE10Policy1000ELNS0_9SortOrderE1EiiyiiNS1_21identity_decomposer_tEEEvPT5_SB_PT3_PKSC_PT1_PKSG_PT2_PKSK_T4_iiT6__param_9];
	ld.shared.u32 	%r1825, [%r350+24576];
	shr.u32 	%r1826, %r1825, %r2129;
	and.b32  	%r1827, %r1826, %r221;
	shl.b32 	%r1828, %r1827, 3;
	add.s32 	%r1830, %r783, %r1828;
	ld.shared.u64 	%rd245, [%r1830+26112];
	xor.b32  	%r1831, %r1825, 2147483647;
	add.s64 	%rd246, %rd245, %rd9;
	shl.b64 	%rd247, %rd246, 2;
	add.s64 	%rd248, %rd22, %rd247;
	st.global.u32 	[%rd248+24576], %r1831;
$L__BB11_259:
	bar.warp.sync 	-1;
$L__BB11_260:
	ld.param.u32 	%r2130, [_ZN3cub18CUB_300001_SM_10006detail10radix_sort29DeviceRadixSortOnesweepKernelINS1_5radix10policy_hubIiiyE10Policy1000ELNS0_9SortOrderE1EiiyiiNS1_21identity_decomposer_tEEEvPT5_SB_PT3_PKSC_PT1_PKSG_PT2_PKSK_T4_iiT6__param_9];
	ld.param.u32 	%r2090, [_ZN3cub18CUB_300001_SM_10006detail10radix_sort29DeviceRadixSortOnesweepKernelINS1_5radix10policy_hubIiiyE10Policy1000ELNS0_9SortOrderE1EiiyiiNS1_21identity_decomposer_tEEEvPT5_SB_PT3_PKSC_PT1_PKSG_PT2_PKSK_T4_iiT6__param_8];
	setp.gt.s32 	%p169, %r349, %r2090;
	ld.shared.u32 	%r1832, [%r350];
	shr.u32 	%r1833, %r1832, %r2130;
	and.b32  	%r352, %r1833, %r221;
	ld.shared.u32 	%r1834, [%r350+1536];
	shr.u32 	%r1835, %r1834, %r2130;
	and.b32  	%r353, %r1835, %r221;
	ld.shared.u32 	%r1836, [%r350+3072];
	shr.u32 	%r1837, %r1836, %r2130;
	and.b32  	%r354, %r1837, %r221;
	ld.shared.u32 	%r1838, [%r350+4608];
	shr.u32 	%r1839, %r1838, %r2130;
	and.b32  	%r355, %r1839, %r221;
	ld.shared.u32 	%r1840, [%r350+6144];
	shr.u32 	%r1841, %r1840, %r2130;
	and.b32  	%r356, %r1841, %r221;
	ld.shared.u32 	%r1842, [%r350+7680];
	shr.u32 	%r1843, %r1842, %r2130;
	and.b32  	%r357, %r1843, %r221;
	ld.shared.u32 	%r1844, [%r350+9216];
	shr.u32 	%r1845, %r1844, %r2130;
	and.b32  	%r358, %r1845, %r221;
	ld.shared.u32 	%r1846, [%r350+10752];
	shr.u32 	%r1847, %r1846, %r2130;
	and.b32  	%r359, %r1847, %r221;
	ld.shared.u32 	%r1848, [%r350+12288];
	shr.u32 	%r1849, %r1848, %r2130;
	and.b32  	%r360, %r1849, %r221;
	ld.shared.u32 	%r1850, [%r350+13824];
	shr.u32 	%r1851, %r1850, %r2130;
	and.b32  	%r361, %r1851, %r221;
	ld.shared.u32 	%r1852, [%r350+15360];
	shr.u32 	%r1853, %r1852, %r2130;
	and.b32  	%r362, %r1853, %r221;
	ld.shared.u32 	%r1854, [%r350+16896];
	shr.u32 	%r1855, %r1854, %r2130;
	and.b32  	%r363, %r1855, %r221;
	ld.shared.u32 	%r1856, [%r350+18432];
	shr.u32 	%r1857, %r1856, %r2130;
	and.b32  	%r364, %r1857, %r221;
	ld.shared.u32 	%r1858, [%r350+19968];
	shr.u32 	%r1859, %r1858, %r2130;
	and.b32  	%r365, %r1859, %r221;
	ld.shared.u32 	%r1860, [%r350+21504];
	shr.u32 	%r1861, %r1860, %r2130;
	and.b32  	%r366, %r1861, %r221;
	ld.shared.u32 	%r1862, [%r350+23040];
	shr.u32 	%r1863, %r1862, %r2130;
	and.b32  	%r367, %r1863, %r221;
	ld.shared.u32 	%r1864, [%r350+24576];
	shr.u32 	%r1865, %r1864, %r2130;
	and.b32  	%r368, %r1865, %r221;
	@%p169 bra 	$L__BB11_262;
	ld.param.u64 	%rd443, [_ZN3cub18CUB_300001_SM_10006detail10radix_sort29DeviceRadixSortOnesweepKernelINS1_5radix10policy_hubIiiyE10Policy1000ELNS0_9SortOrderE1EiiyiiNS1_21identity_decomposer_tEEEvPT5_SB_PT3_PKSC_PT1_PKSG_PT2_PKSK_T4_iiT6__param_7];
	cvta.to.global.u64 	%rd249, %rd443;
	and.b32  	%r1869, %r1, 31;
	or.b32  	%r1870, %r647, %r1869;
	cvt.u64.u32 	%rd250, %r1870;
	mul.lo.s32 	%r1871, %r3, 6528;
	cvt.s64.s32 	%rd251, %r1871;
	add.s64 	%rd252, %rd250, %rd251;
	shl.b64 	%rd253, %rd252, 2;
	add.s64 	%rd254, %rd249, %rd253;
	ld.global.u32 	%r2266, [%rd254];
	ld.global.u32 	%r2267, [%rd254+128];
	ld.global.u32 	%r2268, [%rd254+256];
	ld.global.u32 	%r2269, [%rd254+384];
	ld.global.u32 	%r2270, [%rd254+512];
	ld.global.u32 	%r2271, [%rd254+640];
	ld.global.u32 	%r2272, [%rd254+768];
	ld.global.u32 	%r2273, [%rd254+896];
	ld.global.u32 	%r2274, [%rd254+1024];
	ld.global.u32 	%r2275, [%rd254+1152];
	ld.global.u32 	%r2276, [%rd254+1280];
	ld.global.u32 	%r2277, [%rd254+1408];
	ld.global.u32 	%r2278, [%rd254+1536];
	ld.global.u32 	%r2279, [%rd254+1664];
	ld.global.u32 	%r2280, [%rd254+1792];
	ld.global.u32 	%r2281, [%rd254+1920];
	ld.global.u32 	%r2282, [%rd254+2048];
	bra.uni 	$L__BB11_296;
$L__BB11_262:
	ld.param.u32 	%r2091, [_ZN3cub18CUB_300001_SM_10006detail10radix_sort29DeviceRadixSortOnesweepKernelINS1_5radix10policy_hubIiiyE10Policy1000ELNS0_9SortOrderE1EiiyiiNS1_21identity_decomposer_tEEEvPT5_SB_PT3_PKSC_PT1_PKSG_PT2_PKSK_T4_iiT6__param_8];
	ld.param.u64 	%rd444, [_ZN3cub18CUB_300001_SM_10006detail10radix_sort29DeviceRadixSortOnesweepKernelINS1_5radix10policy_hubIiiyE10Policy1000ELNS0_9SortOrderE1EiiyiiNS1_21identity_decomposer_tEEEvPT5_SB_PT3_PKSC_PT1_PKSG_PT2_PKSK_T4_iiT6__param_7];
	cvta.to.global.u64 	%rd255, %rd444;
	add.s64 	%rd23, %rd255, %rd63;
	cvt.u32.u64 	%r1874, %rd7;
	sub.s32 	%r386, %r2091, %r649;
	setp.ge.s32 	%p170, %r1874, %r386;
	@%p170 bra 	$L__BB11_264;
	ld.global.u32 	%r2266, [%rd23];
$L__BB11_264:
	add.s32 	%r1877, %r1874, 32;
	setp.ge.s32 	%p171, %r1877, %r386;
	@%p171 bra 	$L__BB11_266;
	ld.global.u32 	%r2267, [%rd23+128];
$L__BB11_266:
	add.s32 	%r1880, %r1874, 64;
	setp.ge.s32 	%p172, %r1880, %r386;
	@%p172 bra 	$L__BB11_268;
	ld.global.u32 	%r2268, [%rd23+256];
$L__BB11_268:
	add.s32 	%r1883, %r1874, 96;
	setp.ge.s32 	%p173, %r1883, %r386;
	@%p173 bra 	$L__BB11_270;
	ld.global.u32 	%r2269, [%rd23+384];
$L__BB11_270:
	add.s32 	%r1886, %r1874, 128;
	setp.ge.s32 	%p174, %r1886, %r386;
	@%p174 bra 	$L__BB11_272;
	ld.global.u32 	%r2270, [%rd23+512];
$L__BB11_272:
	add.s32 	%r1889, %r1874, 160;
	setp.ge.s32 	%p175, %r1889, %r386;
	@%p175 bra 	$L__BB11_274;
	ld.global.u32 	%r2271, [%rd23+640];
$L__BB11_274:
	add.s32 	%r1892, %r1874, 192;
	setp.ge.s32 	%p176, %r1892, %r386;
	@%p176 bra 	$L__BB11_276;
	ld.global.u32 	%r2272, [%rd23+768];
$L__BB11_276:
	add.s32 	%r1895, %r1874, 224;
	setp.ge.s32 	%p177, %r1895, %r386;
	@%p177 bra 	$L__BB11_278;
	ld.param.u64 	%rd445, [_ZN3cub18CUB_300001_SM_10006detail10radix_sort29DeviceRadixSortOnesweepKernelINS1_5radix10policy_hubIiiyE10Policy1000ELNS0_9SortOrderE1EiiyiiNS1_21identity_decomposer_tEEEvPT5_SB_PT3_PKSC_PT1_PKSG_PT2_PKSK_T4_iiT6__param_7];
	cvta.to.global.u64 	%rd259, %rd445;
	cvt.s64.s32 	%rd260, %r649;
	add.s64 	%rd261, %rd7, %rd260;
	shl.b64 	%rd262, %rd261, 2;
	add.s64 	%rd263, %rd259, %rd262;
	ld.global.u32 	%r2273, [%rd263+896];
$L__BB11_278:
	add.s32 	%r1899, %r1874, 256;
	setp.ge.s32 	%p178, %r1899, %r386;
	@%p178 bra 	$L__BB11_280;
	ld.param.u64 	%rd446, [_ZN3cub18CUB_300001_SM_10006detail10radix_sort29DeviceRadixSortOnesweepKernelINS1_5radix10policy_hubIiiyE10Policy1000ELNS0_9SortOrderE1EiiyiiNS1_21identity_decomposer_tEEEvPT5_SB_PT3_PKSC_PT1_PKSG_PT2_PKSK_T4_iiT6__param_7];
	cvta.to.global.u64 	%rd264, %rd446;
	cvt.s64.s32 	%rd265, %r649;
	add.s64 	%rd266, %rd7, %rd265;
	shl.b64 	%rd267, %rd266, 2;
	add.s64 	%rd268, %rd264, %rd267;
	ld.global.u32 	%r2274, [%rd268+1024];
$L__BB11_280:
	add.s32 	%r1903, %r1874, 288;
	setp.ge.s32 	%p179, %r1903, %r386;
	@%p179 bra 	$L__BB11_282;
	ld.param.u64 	%rd447, [_ZN3cub18CUB_300001_SM_10006detail10radix_sort29DeviceRadixSortOnesweepKernelINS1_5radix10policy_hubIiiyE10Policy1000ELNS0_9SortOrderE1EiiyiiNS1_21identity_decomposer_tEEEvPT5_SB_PT3_PKSC_PT1_PKSG_PT2_PKSK_T4_iiT6__param_7];
	cvta.to.global.u64 	%rd269, %rd447;
	cvt.s64.s32 	%rd270, %r649;
	add.s64 	%rd271, %rd7, %rd270;
	shl.b64 	%rd272, %rd271, 2;
	add.s64 	%rd273, %rd269, %rd272;
	ld.global.u32 	%r2275, [%rd273+1152];
$L__BB11_282:
	add.s32 	%r1907, %r1874, 320;
	setp.ge.s32 	%p180, %r1907, %r386;
	@%p180 bra 	$L__BB11_284;
	ld.param.u64 	%rd448, [_ZN3cub18CUB_300001_SM_10006detail10radix_sort29DeviceRadixSortOnesweepKernelINS1_5radix10policy_hubIiiyE10Policy1000ELNS0_9SortOrderE1EiiyiiNS1_21identity_decomposer_tEEEvPT5_SB_PT3_PKSC_PT1_PKSG_PT2_PKSK_T4_iiT6__param_7];
	cvta.to.global.u64 	%rd274, %rd448;
	cvt.s64.s32 	%rd275, %r649;
	add.s64 	%rd276, %rd7, %rd275;
	shl.b64 	%rd277, %rd276, 2;
	add.s64 	%rd278, %rd274, %rd277;
	ld.global.u32 	%r2276, [%rd278+1280];
$L__BB11_284:
	add.s32 	%r1911, %r1874, 352;
	setp.ge.s32 	%p181, %r1911, %r386;
	@%p181 bra 	$L__BB11_286;
	ld.param.u64 	%rd449, [_ZN3cub18CUB_300001_SM_10006detail10radix_sort29DeviceRadixSortOnesweepKernelINS1_5radix10policy_hubIiiyE10Policy1000ELNS0_9SortOrderE1EiiyiiNS1_21identity_decomposer_tEEEvPT5_SB_PT3_PKSC_PT1_PKSG_PT2_PKSK_T4_iiT6__param_7];
	cvta.to.global.u64 	%rd279, %rd449;
	mul.lo.s32 	%r1912, %r3, 6528;
	cvt.s64.s32 	%rd280, %r1912;
	add.s64 	%rd281, %rd7, %rd280;
	shl.b64 	%rd282, %rd281, 2;
	add.s64 	%rd283, %rd279, %rd282;
	ld.global.u32 	%r2277, [%rd283+1408];
$L__BB11_286:
	add.s32 	%r1915, %r1874, 384;
	setp.ge.s32 	%p182, %r1915, %r386;
	@%p182 bra 	$L__BB11_288;
	ld.param.u64 	%rd450, [_ZN3cub18CUB_300001_SM_10006detail10radix_sort29DeviceRadixSortOnesweepKernelINS1_5radix10policy_hubIiiyE10Policy1000ELNS0_9SortOrderE1EiiyiiNS1_21identity_decomposer_tEEEvPT5_SB_PT3_PKSC_PT1_PKSG_PT2_PKSK_T4_iiT6__param_7];
	cvta.to.global.u64 	%rd284, %rd450;
	mul.lo.s32 	%r1916, %r3, 6528;
	cvt.s64.s32 	%rd285, %r1916;
	add.s64 	%rd286, %rd7, %rd285;
	shl.b64 	%rd287, %rd286, 2;
	add.s64 	%rd288, %rd284, %rd287;
	ld.global.u32 	%r2278, [%rd288+1536];
$L__BB11_288:
	cvt.u32.u64 	%r1918, %rd7;
	add.s32 	%r1919, %r1918, 416;
	setp.ge.s32 	%p183, %r1919, %r386;
	@%p183 bra 	$L__BB11_290;
	ld.param.u64 	%rd451, [_ZN3cub18CUB_300001_SM_10006detail10radix_sort29DeviceRadixSortOnesweepKernelINS1_5radix10policy_hubIiiyE10Policy1000ELNS0_9SortOrderE1EiiyiiNS1_21identity_decomposer_tEEEvPT5_SB_PT3_PKSC_PT1_PKSG_PT2_PKSK_T4_iiT6__param_7];
	cvta.to.global.u64 	%rd289, %rd451;
	mul.lo.s32 	%r1920, %r3, 6528;
	cvt.s64.s32 	%rd290, %r1920;
	add.s64 	%rd291, %rd7, %rd290;
	shl.b64 	%rd292, %rd291, 2;
	add.s64 	%rd293, %rd289, %rd292;
	ld.global.u32 	%r2279, [%rd293+1664];
$L__BB11_290:
	cvt.u32.u64 	%r1922, %rd7;
	add.s32 	%r1923, %r1922, 448;
	setp.ge.s32 	%p184, %r1923, %r386;
	@%p184 bra 	$L__BB11_292;
	ld.param.u64 	%rd452, [_ZN3cub18CUB_300001_SM_10006detail10radix_sort29DeviceRadixSortOnesweepKernelINS1_5radix10policy_hubIiiyE10Policy1000ELNS0_9SortOrderE1EiiyiiNS1_21identity_decomposer_tEEEvPT5_SB_PT3_PKSC_PT1_PKSG_PT2_PKSK_T4_iiT6__param_7];
	cvta.to.global.u64 	%rd294, %rd452;
	mul.lo.s32 	%r1924, %r3, 6528;
	cvt.s64.s32 	%rd295, %r1924;
	add.s64 	%rd296, %rd7, %rd295;
	shl.b64 	%rd297, %rd296, 2;
	add.s64 	%rd298, %rd294, %rd297;
	ld.global.u32 	%r2280, [%rd298+1792];
$L__BB11_292:
	cvt.u32.u64 	%r1926, %rd7;
	add.s32 	%r1927, %r1926, 480;
	setp.ge.s32 	%p185, %r1927, %r386;
	@%p185 bra 	$L__BB11_294;
	ld.param.u64 	%rd453, [_ZN3cub18CUB_300001_SM_10006detail10radix_sort29DeviceRadixSortOnesweepKernelINS1_5radix10policy_hubIiiyE10Policy1000ELNS0_9SortOrderE1EiiyiiNS1_21identity_decomposer_tEEEvPT5_SB_PT3_PKSC_PT1_PKSG_PT2_PKSK_T4_iiT6__param_7];
	cvta.to.global.u64 	%rd299, %rd453;
	mul.lo.s32 	%r1928, %r3, 6528;
	cvt.s64.s32 	%rd300, %r1928;
	add.s64 	%rd301, %rd7, %rd300;
	shl.b64 	%rd302, %rd301, 2;
	add.s64 	%rd303, %rd299, %rd302;
	ld.global.u32 	%r2281, [%rd303+1920];
$L__BB11_294:
	cvt.u32.u64 	%r1930, %rd7;
	add.s32 	%r1931, %r1930, 512;
	setp.ge.s32 	%p186, %r1931, %r386;
	@%p186 bra 	$L__BB11_296;
	ld.param.u64 	%rd454, [_ZN3cub18CUB_300001_SM_10006detail10radix_sort29DeviceRadixSortOnesweepKernelINS1_5radix10policy_hubIiiyE10Policy1000ELNS0_9SortOrderE1EiiyiiNS1_21identity_decomposer_tEEEvPT5_SB_PT3_PKSC_PT1_PKSG_PT2_PKSK_T4_iiT6__param_7];
	cvta.to.global.u64 	%rd304, %rd454;
	mov.u32 	%r1932, %tid.x;
	and.b32  	%r1933, %r1932, 992;
	mul.lo.s32 	%r1934, %r1933, 17;
	and.b32  	%r1935, %r1932, 31;
	or.b32  	%r1936, %r1934, %r1935;
	cvt.u64.u32 	%rd305, %r1936;
	mul.lo.s32 	%r1937, %r3, 6528;
	cvt.s64.s32 	%rd306, %r1937;
	add.s64 	%rd307, %rd305, %rd306;
	shl.b64 	%rd308, %rd307, 2;
	add.s64 	%rd309, %rd304, %rd308;
	ld.global.u32 	%r2282, [%rd309+2048];
$L__BB11_296:
	ld.param.u32 	%r2092, [_ZN3cub18CUB_300001_SM_10006detail10radix_sort29DeviceRadixSortOnesweepKernelINS1_5radix10policy_hubIiiyE10Policy1000ELNS0_9SortOrderE1EiiyiiNS1_21identity_decomposer_tEEEvPT5_SB_PT3_PKSC_PT1_PKSG_PT2_PKSK_T4_iiT6__param_8];
	ld.param.u64 	%rd441, [_ZN3cub18CUB_300001_SM_10006detail10radix_sort29DeviceRadixSortOnesweepKernelINS1_5radix10policy_hubIiiyE10Policy1000ELNS0_9SortOrderE1EiiyiiNS1_21identity_decomposer_tEEEvPT5_SB_PT3_PKSC_PT1_PKSG_PT2_PKSK_T4_iiT6__param_6];
	cvta.to.global.u64 	%rd24, %rd441;
	mov.u32 	%r437, %tid.x;
	cvt.u64.u32 	%rd25, %r437;
	shl.b32 	%r1938, %r437, 2;
	mov.u32 	%r1939, _ZZN3cub18CUB_300001_SM_10006detail10radix_sort29DeviceRadixSortOnesweepKernelINS1_5radix10policy_hubIiiyE10Policy1000ELNS0_9SortOrderE1EiiyiiNS1_21identity_decomposer_tEEEvPT5_SB_PT3_PKSC_PT1_PKSG_PT2_PKSK_T4_iiT6_E1s;
	add.s32 	%r438, %r1939, %r1938;
	mad.lo.s32 	%r1940, %r3, 6528, 6528;
	setp.gt.s32 	%p187, %r1940, %r2092;
	bar.sync 	0;
	st.shared.u32 	[%r323+-4], %r2266;
	st.shared.u32 	[%r324+-4], %r2267;
	st.shared.u32 	[%r325+-4], %r2268;
	st.shared.u32 	[%r326+-4], %r2269;
	st.shared.u32 	[%r327+-4], %r2270;
	st.shared.u32 	[%r328+-4], %r2271;
	st.shared.u32 	[%r329+-4], %r2272;
	st.shared.u32 	[%r330+-4], %r2273;
	st.shared.u32 	[%r331+-4], %r2274;
	st.shared.u32 	[%r332+-4], %r2275;
	st.shared.u32 	[%r333+-4], %r2276;
	st.shared.u32 	[%r334+-4], %r2277;
	st.shared.u32 	[%r335+-4], %r2278;
	st.shared.u32 	[%r336+-4], %r2279;
	st.shared.u32 	[%r337+-4], %r2280;
	st.shared.u32 	[%r338+-4], %r2281;
	st.shared.u32 	[%r339+-4], %r2282;
	bar.sync 	0;
	@%p187 bra 	$L__BB11_298;
	ld.shared.u32 	%r1941, [%r438];
	shl.b32 	%r1942, %r352, 3;
	add.s32 	%r1944, %r1939, 26112;
	add.s32 	%r1945, %r1944, %r1942;
	ld.shared.u64 	%rd310, [%r1945];
	add.s64 	%rd311, %rd310, %rd25;
	shl.b64 	%rd312, %rd311, 2;
	add.s64 	%rd313, %rd24, %rd312;
	st.global.u32 	[%rd313], %r1941;
	bar.warp.sync 	-1;
	ld.shared.u32 	%r1946, [%r438+1536];
	shl.b32 	%r1947, %r353, 3;
	add.s32 	%r1948, %r1944, %r1947;
	ld.shared.u64 	%rd314, [%r1948];
	add.s64 	%rd315, %rd314, %rd25;
	shl.b64 	%rd316, %rd315, 2;
	add.s64 	%rd317, %rd24, %rd316;
	st.global.u32 	[%rd317+1536], %r1946;
	bar.warp.sync 	-1;
	ld.shared.u32 	%r1949, [%r438+3072];
	shl.b32 	%r1950, %r354, 3;
	add.s32 	%r1951, %r1944, %r1950;
	ld.shared.u64 	%rd318, [%r1951];
	add.s64 	%rd319, %rd318, %rd25;
	shl.b64 	%rd320, %rd319, 2;
	add.s64 	%rd321, %rd24, %rd320;
	st.global.u32 	[%rd321+3072], %r1949;
	bar.warp.sync 	-1;
	ld.shared.u32 	%r1952, [%r438+4608];
	shl.b32 	%r1953, %r355, 3;
	add.s32 	%r1954, %r1944, %r1953;
	ld.shared.u64 	%rd322, [%r1954];
	add.s64 	%rd323, %rd322, %rd25;
	shl.b64 	%rd324, %rd323, 2;
	add.s64 	%rd325, %rd24, %rd324;
	st.global.u32 	[%rd325+4608], %r1952;
	bar.warp.sync 	-1;
	ld.shared.u32 	%r1955, [%r438+6144];
	shl.b32 	%r1956, %r356, 3;
	add.s32 	%r1957, %r1944, %r1956;
	ld.shared.u64 	%rd326, [%r1957];
	add.s64 	%rd327, %rd326, %rd25;
	shl.b64 	%rd328, %rd327, 2;
	add.s64 	%rd329, %rd24, %rd328;
	st.global.u32 	[%rd329+6144], %r1955;
	bar.warp.sync 	-1;
	ld.shared.u32 	%r1958, [%r438+7680];
	shl.b32 	%r1959, %r357, 3;
	add.s32 	%r1960, %r1944, %r1959;
	ld.shared.u64 	%rd330, [%r1960];
	add.s64 	%rd331, %rd330, %rd25;
	shl.b64 	%rd332, %rd331, 2;
	add.s64 	%rd333, %rd24, %rd332;
	st.global.u32 	[%rd333+7680], %r1958;
	bar.warp.sync 	-1;
	ld.shared.u32 	%r1961, [%r438+9216];
	shl.b32 	%r1962, %r358, 3;
	add.s32 	%r1963, %r1944, %r1962;
	ld.shared.u64 	%rd334, [%r1963];
	add.s64 	%rd335, %rd334, %rd25;
	shl.b64 	%rd336, %rd335, 2;
	add.s64 	%rd337, %rd24, %rd336;
	st.global.u32 	[%rd337+9216], %r1961;
	bar.warp.sync 	-1;
	ld.shared.u32 	%r1964, [%r438+10752];
	shl.b32 	%r1965, %r359, 3;
	add.s32 	%r1966, %r1944, %r1965;
	ld.shared.u64 	%rd338, [%r1966];
	add.s64 	%rd339, %rd338, %rd25;
	shl.b64 	%rd340, %rd339, 2;
	add.s64 	%rd341, %rd24, %rd340;
	st.global.u32 	[%rd341+10752], %r1964;
	bar.warp.sync 	-1;
	ld.shared.u32 	%r1967, [%r438+12288];
	shl.b32 	%r1968, %r360, 3;
	add.s32 	%r1969, %r1944, %r1968;
	ld.shared.u64 	%rd342, [%r1969];
	add.s64 	%rd343, %rd342, %rd25;
	shl.b64 	%rd344, %rd343, 2;
	add.s64 	%rd345, %rd24, %rd344;
	st.global.u32 	[%rd345+12288], %r1967;
	bar.warp.sync 	-1;
	ld.shared.u32 	%r1970, [%r438+13824];
	shl.b32 	%r1971, %r361, 3;
	add.s32 	%r1972, %r1944, %r1971;
	ld.shared.u64 	%rd346, [%r1972];
	add.s64 	%rd347, %rd346, %rd25;
	shl.b64 	%rd348, %rd347, 2;
	add.s64 	%rd349, %rd24, %rd348;
	st.global.u32 	[%rd349+13824], %r1970;
	bar.warp.sync 	-1;
	ld.shared.u32 	%r1973, [%r438+15360];
	shl.b32 	%r1974, %r362, 3;
	add.s32 	%r1975, %r1944, %r1974;
	ld.shared.u64 	%rd350, [%r1975];
	add.s64 	%rd351, %rd350, %rd25;
	shl.b64 	%rd352, %rd351, 2;
	add.s64 	%rd353, %rd24, %rd352;
	st.global.u32 	[%rd353+15360], %r1973;
	bar.warp.sync 	-1;
	ld.shared.u32 	%r1976, [%r438+16896];
	shl.b32 	%r1977, %r363, 3;
	add.s32 	%r1978, %r1944, %r1977;
	ld.shared.u64 	%rd354, [%r1978];
	add.s64 	%rd355, %rd354, %rd25;
	shl.b64 	%rd356, %rd355, 2;
	add.s64 	%rd357, %rd24, %rd356;
	st.global.u32 	[%rd357+16896], %r1976;
	bar.warp.sync 	-1;
	ld.shared.u32 	%r1979, [%r438+18432];
	shl.b32 	%r1980, %r364, 3;
	add.s32 	%r1981, %r1944, %r1980;
	ld.shared.u64 	%rd358, [%r1981];
	add.s64 	%rd359, %rd358, %rd25;
	shl.b64 	%rd360, %rd359, 2;
	add.s64 	%rd361, %rd24, %rd360;
	st.global.u32 	[%rd361+18432], %r1979;
	bar.warp.sync 	-1;
	ld.shared.u32 	%r1982, [%r438+19968];
	shl.b32 	%r1983, %r365, 3;
	add.s32 	%r1984, %r1944, %r1983;
	ld.shared.u64 	%rd362, [%r1984];
	add.s64 	%rd363, %rd362, %rd25;
	shl.b64 	%rd364, %rd363, 2;
	add.s64 	%rd365, %rd24, %rd364;
	st.global.u32 	[%rd365+19968], %r1982;
	bar.warp.sync 	-1;
	ld.shared.u32 	%r1985, [%r438+21504];
	shl.b32 	%r1986, %r366, 3;
	add.s32 	%r1987, %r1944, %r1986;
	ld.shared.u64 	%rd366, [%r1987];
	add.s64 	%rd367, %rd366, %rd25;
	shl.b64 	%rd368, %rd367, 2;
	add.s64 	%rd369, %rd24, %rd368;
	st.global.u32 	[%rd369+21504], %r1985;
	bar.warp.sync 	-1;
	ld.shared.u32 	%r1988, [%r438+23040];
	shl.b32 	%r1989, %r367, 3;
	add.s32 	%r1990, %r1944, %r1989;
	ld.shared.u64 	%rd370, [%r1990];
	add.s64 	%rd371, %rd370, %rd25;
	shl.b64 	%rd372, %rd371, 2;
	add.s64 	%rd373, %rd24, %rd372;
	st.global.u32 	[%rd373+23040], %r1988;
	bar.warp.sync 	-1;
	ld.shared.u32 	%r1991, [%r438+24576];
	shl.b32 	%r1992, %r368, 3;
	add.s32 	%r1993, %r1944, %r1992;
	ld.shared.u64 	%rd374, [%r1993];
	add.s64 	%rd375, %rd374, %rd25;
	shl.b64 	%rd376, %rd375, 2;
	add.s64 	%rd377, %rd24, %rd376;
	st.global.u32 	[%rd377+24576], %r1991;
	bar.warp.sync 	-1;
	bra.uni 	$L__BB11_333;
$L__BB11_298:
	ld.param.u32 	%r2093, [_ZN3cub18CUB_300001_SM_10006detail10radix_sort29DeviceRadixSortOnesweepKernelINS1_5radix10policy_hubIiiyE10Policy1000ELNS0_9SortOrderE1EiiyiiNS1_21identity_decomposer_tEEEvPT5_SB_PT3_PKSC_PT1_PKSG_PT2_PKSK_T4_iiT6__param_8];
	mad.lo.s32 	%r439, %r3, -6528, %r2093;
	shl.b32 	%r1994, %r352, 3;
	add.s32 	%r1996, %r1939, %r1994;
	ld.shared.u64 	%rd26, [%r1996+26112];
	setp.ge.s32 	%p188, %r437, %r439;
	@%p188 bra 	$L__BB11_300;
	ld.shared.u32 	%r1997, [%r438];
	add.s64 	%rd378, %rd26, %rd25;
	shl.b64 	%rd379, %rd378, 2;
	add.s64 	%rd380, %rd24, %rd379;
	st.global.u32 	[%rd380], %r1997;
$L__BB11_300:
	bar.warp.sync 	-1;
	shl.b32 	%r1998, %r353, 3;
	add.s32 	%r2000, %r1939, %r1998;
	ld.shared.u64 	%rd27, [%r2000+26112];
	add.s32 	%r2001, %r437, 384;
	setp.ge.s32 	%p189, %r2001, %r439;
	@%p189 bra 	$L__BB11_302;
	ld.shared.u32 	%r2002, [%r438+1536];
	add.s64 	%rd381, %rd27, %rd25;
	shl.b64 	%rd382, %rd381, 2;
	add.s64 	%rd383, %rd24, %rd382;
	st.global.u32 	[%rd383+1536], %r2002;
$L__BB11_302:
	bar.warp.sync 	-1;
	shl.b32 	%r2003, %r354, 3;
	add.s32 	%r2005, %r1939, %r2003;
	ld.shared.u64 	%rd28, [%r2005+26112];
	add.s32 	%r2006, %r437, 768;
	setp.ge.s32 	%p190, %r2006, %r439;
	@%p190 bra 	$L__BB11_304;
	ld.shared.u32 	%r2007, [%r438+3072];
	add.s64 	%rd384, %rd28, %rd25;
	shl.b64 	%rd385, %rd384, 2;
	add.s64 	%rd386, %rd24, %rd385;
	st.global.u32 	[%rd386+3072], %r2007;
$L__BB11_304:
	bar.warp.sync 	-1;
	shl.b32 	%r2008, %r355, 3;
	add.s32 	%r2010, %r1939, %r2008;
	ld.shared.u64 	%rd29, [%r2010+26112];
	add.s32 	%r2011, %r437, 1152;
	setp.ge.s32 	%p191, %r2011, %r439;
	@%p191 bra 	$L__BB11_306;
	ld.shared.u32 	%r2012, [%r438+4608];
	add.s64 	%rd387, %rd29, %rd25;
	shl.b64 	%rd388, %rd387, 2;
	add.s64 	%rd389, %rd24, %rd388;
	st.global.u32 	[%rd389+4608], %r2012;
$L__BB11_306:
	bar.warp.sync 	-1;
	shl.b32 	%r2013, %r356, 3;
	add.s32 	%r2015, %r1939, %r2013;
	ld.shared.u64 	%rd30, [%r2015+26112];
	add.s32 	%r2016, %r437, 1536;
	setp.ge.s32 	%p192, %r2016, %r439;
	@%p192 bra 	$L__BB11_308;
	ld.shared.u32 	%r2017, [%r438+6144];
	add.s64 	%rd390, %rd30, %rd25;
	shl.b64 	%rd391, %rd390, 2;
	add.s64 	%rd392, %rd24, %rd391;
	st.global.u32 	[%rd392+6144], %r2017;
$L__BB11_308:
	bar.warp.sync 	-1;
	shl.b32 	%r2018, %r357, 3;
	add.s32 	%r2020, %r1939, %r2018;
	ld.shared.u64 	%rd31, [%r2020+26112];
	add.s32 	%r2021, %r437, 1920;
	setp.ge.s32 	%p193, %r2021, %r439;
	@%p193 bra 	$L__BB11_310;
	ld.shared.u32 	%r2022, [%r438+7680];
	add.s64 	%rd393, %rd31, %rd25;
	shl.b64 	%rd394, %rd393, 2;
	add.s64 	%rd395, %rd24, %rd394;
	st.global.u32 	[%rd395+7680], %r2022;
$L__BB11_310:
	bar.warp.sync 	-1;
	shl.b32 	%r2023, %r358, 3;
	add.s32 	%r2025, %r1939, %r2023;
	ld.shared.u64 	%rd32, [%r2025+26112];
	add.s32 	%r2026, %r437, 2304;
	setp.ge.s32 	%p194, %r2026, %r439;
	@%p194 bra 	$L__BB11_312;
	ld.shared.u32 	%r2027, [%r438+9216];
	add.s64 	%rd396, %rd32, %rd25;
	shl.b64 	%rd397, %rd396, 2;
	add.s64 	%rd398, %rd24, %rd397;
	st.global.u32 	[%rd398+9216], %r2027;
$L__BB11_312:
	bar.warp.sync 	-1;
	shl.b32 	%r2028, %r359, 3;
	add.s32 	%r2030, %r1939, %r2028;
	ld.shared.u64 	%rd33, [%r2030+26112];
	add.s32 	%r2031, %r437, 2688;
	setp.ge.s32 	%p195, %r2031, %r439;
	@%p195 bra 	$L__BB11_314;
	ld.shared.u32 	%r2032, [%r438+10752];
	add.s64 	%rd399, %rd33, %rd25;
	shl.b64 	%rd400, %rd399, 2;
	add.s64 	%rd401, %rd24, %rd400;
	st.global.u32 	[%rd401+10752], %r2032;
$L__BB11_314:
	bar.warp.sync 	-1;
	shl.b32 	%r2033, %r360, 3;
	add.s32 	%r2035, %r1939, %r2033;
	ld.shared.u64 	%rd34, [%r2035+26112];
	or.b32  	%r2036, %r437, 3072;
	setp.ge.s32 	%p196, %r2036, %r439;
	@%p196 bra 	$L__BB11_316;
	ld.shared.u32 	%r2037, [%r438+12288];
	add.s64 	%rd402, %rd34, %rd25;
	shl.b64 	%rd403, %rd402, 2;
	add.s64 	%rd404, %rd24, %rd403;
	st.global.u32 	[%rd404+12288], %r2037;
$L__BB11_316:
	bar.warp.sync 	-1;
	shl.b32 	%r2038, %r361, 3;
	add.s32 	%r2040, %r1939, %r2038;
	ld.shared.u64 	%rd35, [%r2040+26112];
	add.s32 	%r2041, %r437, 3456;
	setp.ge.s32 	%p197, %r2041, %r439;
	@%p197 bra 	$L__BB11_318;
	ld.shared.u32 	%r2042, [%r438+13824];
	add.s64 	%rd405, %rd35, %rd25;
	shl.b64 	%rd406, %rd405, 2;
	add.s64 	%rd407, %rd24, %rd406;
	st.global.u32 	[%rd407+13824], %r2042;
$L__BB11_318:
	bar.warp.sync 	-1;
	shl.b32 	%r2043, %r362, 3;
	add.s32 	%r2045, %r1939, %r2043;
	ld.shared.u64 	%rd36, [%r2045+26112];
	add.s32 	%r2046, %r437, 3840;
	setp.ge.s32 	%p198, %r2046, %r439;
	@%p198 bra 	$L__BB11_320;
	ld.shared.u32 	%r2047, [%r438+15360];
	add.s64 	%rd408, %rd36, %rd25;
	shl.b64 	%rd409, %rd408, 2;
	add.s64 	%rd410, %rd24, %rd409;
	st.global.u32 	[%rd410+15360], %r2047;
$L__BB11_320:
	bar.warp.sync 	-1;
	shl.b32 	%r2048, %r363, 3;
	add.s32 	%r2050, %r1939, %r2048;
	ld.shared.u64 	%rd37, [%r2050+26112];
	add.s32 	%r2051, %r437, 4224;
	setp.ge.s32 	%p199, %r2051, %r439;
	@%p199 bra 	$L__BB11_322;
	ld.shared.u32 	%r2052, [%r438+16896];
	add.s64 	%rd411, %rd37, %rd25;
	shl.b64 	%rd412, %rd411, 2;
	add.s64 	%rd413, %rd24, %rd412;
	st.global.u32 	[%rd413+16896], %r2052;
$L__BB11_322:
	bar.warp.sync 	-1;
	shl.b32 	%r2053, %r364, 3;
	add.s32 	%r2055, %r1939, %r2053;
	ld.shared.u64 	%rd38, [%r2055+26112];
	add.s32 	%r2056, %r437, 4608;
	setp.ge.s32 	%p200, %r2056, %r439;
	@%p200 bra 	$L__BB11_324;
	ld.shared.u32 	%r2057, [%r438+18432];
	add.s64 	%rd414, %rd38, %rd25;
	shl.b64 	%rd415, %rd414, 2;
	add.s64 	%rd416, %rd24, %rd415;
	st.global.u32 	[%rd416+18432], %r2057;
$L__BB11_324:
	bar.warp.sync 	-1;
	shl.b32 	%r2058, %r365, 3;
	add.s32 	%r2060, %r1939, %r2058;
	ld.shared.u64 	%rd39, [%r2060+26112];
	add.s32 	%r2061, %r437, 4992;
	setp.ge.s32 	%p201, %r2061, %r439;
	@%p201 bra 	$L__BB11_326;
	ld.shared.u32 	%r2062, [%r438+19968];
	add.s64 	%rd417, %rd39, %rd25;
	shl.b64 	%rd418, %rd417, 2;
	add.s64 	%rd419, %rd24, %rd418;
	st.global.u32 	[%rd419+19968], %r2062;
$L__BB11_326:
	bar.warp.sync 	-1;
	shl.b32 	%r2063, %r366, 3;
	add.s32 	%r2065, %r1939, %r2063;
	ld.shared.u64 	%rd40, [%r2065+26112];
	add.s32 	%r2066, %r437, 5376;
	setp.ge.s32 	%p202, %r2066, %r439;
	@%p202 bra 	$L__BB11_328;
	ld.shared.u32 	%r2067, [%r438+21504];
	add.s64 	%rd420, %rd40, %rd25;
	shl.b64 	%rd421, %rd420, 2;
	add.s64 	%rd422, %rd24, %rd421;
	st.global.u32 	[%rd422+21504], %r2067;
$L__BB11_328:
	bar.warp.sync 	-1;
	shl.b32 	%r2068, %r367, 3;
	add.s32 	%r2070, %r1939, %r2068;
	ld.shared.u64 	%rd41, [%r2070+26112];
	add.s32 	%r2071, %r437, 5760;
	setp.ge.s32 	%p203, %r2071, %r439;
	@%p203 bra 	$L__BB11_330;
	ld.shared.u32 	%r2072, [%r438+23040];
	add.s64 	%rd423, %rd41, %rd25;
	shl.b64 	%rd424, %rd423, 2;
	add.s64 	%rd425, %rd24, %rd424;
	st.global.u32 	[%rd425+23040], %r2072;
$L__BB11_330:
	bar.warp.sync 	-1;
	shl.b32 	%r2073, %r368, 3;
	add.s32 	%r2075, %r1939, %r2073;
	ld.shared.u64 	%rd426, [%r2075+26112];
	add.s64 	%rd42, %rd426, %rd25;
	or.b32  	%r2076, %r437, 6144;
	setp.ge.s32 	%p204, %r2076, %r439;
	@%p204 bra 	$L__BB11_332;
	ld.shared.u32 	%r2077, [%r438+24576];
	shl.b64 	%rd427, %rd42, 2;
	add.s64 	%rd428, %rd24, %rd427;
	st.global.u32 	[%rd428+24576], %r2077;
$L__BB11_332:
	bar.warp.sync 	-1;
$L__BB11_333:
	ret;

}


// ===== COMPILED SASS (sm_100) =====

	.target	sm_100

	.elftype	@"ET_EXEC"


//--------------------- .note.nv.tkinfo           --------------------------
	.section	.note.nv.tkinfo,"",@"SHT_NOTE"
	.sectionflags	@"SHF_NOTE_NV_TKINFO"
	.tkinfo
        /*0018*/ 	.word	0x00000002
        /*0030*/ 	.string	""
        /*0030*/ 	.string	"ptxas"
        /*0030*/ 	.string	"Cuda compilation tools, release 13.0, V13.0.88"
        /*0030*/ 	.string	"Build cuda_13.0.r13.0/compiler.36424714_0"
        /*0030*/ 	.string	"-arch sm_100 -m 64 "



//--------------------- .note.nv.cuinfo           --------------------------
	.section	.note.nv.cuinfo,"",@"SHT_NOTE"
	.sectionflags	@"SHF_NOTE_NV_CUINFO"
        /*0018*/ 	.short	0x0002
        /*001a*/ 	.short	0x0064
        /*001c*/ 	.short	0x0082
	.zero		2


//--------------------- .nv.info                  --------------------------
	.section	.nv.info,"",@"SHT_CUDA_INFO"
	.align	4


	//----- nvinfo : EIATTR_REGCOUNT
	.align		4
        /*0000*/ 	.byte	0x04, 0x2f
        /*0002*/ 	.short	(.L_46 - .L_45)
	.align		4
.L_45:
        /*0004*/ 	.word	index@(_Z14countingKerneliPiS_S_S_)
        /*0008*/ 	.word	0x00000016


	//----- nvinfo : EIATTR_FRAME_SIZE
	.align		4
.L_46:
        /*000c*/ 	.byte	0x04, 0x11
        /*000e*/ 	.short	(.L_48 - .L_47)
	.align		4
.L_47:
        /*0010*/ 	.word	index@(_Z14countingKerneliPiS_S_S_)
        /*0014*/ 	.word	0x00000000


	//----- nvinfo : EIATTR_REGCOUNT
	.align		4
.L_48:
        /*0018*/ 	.byte	0x04, 0x2f
        /*001a*/ 	.short	(.L_50 - .L_49)
	.align		4
.L_49:
        /*001c*/ 	.word	index@(_Z33expansionSortingContractionKernelPiS_S_S_S_PfiiiS_S_S0_iiiS_S_S0_)
        /*0020*/ 	.word	0x00000028


	//----- nvinfo : EIATTR_FRAME_SIZE
	.align		4
.L_50:
        /*0024*/ 	.byte	0x04, 0x11
        /*0026*/ 	.short	(.L_52 - .L_51)
	.align		4
.L_51:
        /*0028*/ 	.word	index@(_Z33expansionSortingContractionKernelPiS_S_S_S_PfiiiS_S_S0_iiiS_S_S0_)
        /*002c*/ 	.word	0x00000000


	//----- nvinfo : EIATTR_REGCOUNT
	.align		4
.L_52:
        /*0030*/ 	.byte	0x04, 0x2f
        /*0032*/ 	.short	(.L_54 - .L_53)
	.align		4
.L_53:
        /*0034*/ 	.word	index@(_ZN3cub18CUB_300001_SM_10006detail11EmptyKernelIvEEvv)
        /*0038*/ 	.word	0x00000004


	//----- nvinfo : EIATTR_FRAME_SIZE
	.align		4
.L_54:
        /*003c*/ 	.byte	0x04, 0x11
        /*003e*/ 	.short	(.L_56 - .L_55)
	.align		4
.L_55:
        /*0040*/ 	.word	index@(_ZN3cub18CUB_300001_SM_10006detail11EmptyKernelIvEEvv)
        /*0044*/ 	.word	0x00000000


	//----- nvinfo : EIATTR_REGCOUNT
	.align		4
.L_56:
        /*0048*/ 	.byte	0x04, 0x2f
        /*004a*/ 	.short	(.L_58 - .L_57)
	.align		4
.L_57:
        /*004c*/ 	.word	index@(_ZN3cub18CUB_300001_SM_10006detail8for_each13static_kernelINS2_12policy_hub_t12policy_500_tEmN6thrust24THRUST_300001_SM_1000_NS8cuda_cub20__uninitialized_fill7functorINS7_10device_ptrIiEEiEEEEvT0_T1_)
        /*0050*/ 	.word	0x00000008


	//----- nvinfo : EIATTR_FRAME_SIZE
	.align		4
.L_58:
        /*0054*/ 	.byte	0x04, 0x11
        /*0056*/ 	.short	(.L_60 - .L_59)
	.align		4
.L_59:
        /*0058*/ 	.word	index@(_ZN3cub18CUB_300001_SM_10006detail8for_each13static_kernelINS2_12policy_hub_t12policy_500_tEmN6thrust24THRUST_300001_SM_1000_NS8cuda_cub20__uninitialized_fill7functorINS7_10device_ptrIiEEiEEEEvT0_T1_)
        /*005c*/ 	.word	0x00000000


	//----- nvinfo : EIATTR_REGCOUNT
	.align		4
.L_60:
        /*0060*/ 	.byte	0x04, 0x2f
        /*0062*/ 	.short	(.L_62 - .L_61)
	.align		4
.L_61:
        /*0064*/ 	.word	index@(_ZN3cub18CUB_300001_SM_10006detail8for_each13static_kernelINS2_12policy_hub_t12policy_500_tElN6thrust24THRUST_300001_SM_1000_NS8cuda_cub10__tabulate7functorINS7_6detail15normal_iteratorINS7_10device_ptrIiEEEENS7_6system6detail7generic6detail22compute_sequence_valueIivEElEEEEvT0_T1_)
        /*0068*/ 	.word	0x0000000a


	//----- nvinfo : EIATTR_FRAME_SIZE
	.align		4
.L_62:
        /*006c*/ 	.byte	0x04, 0x11
        /*006e*/ 	.short	(.L_64 - .L_63)
	.align		4
.L_63:
        /*0070*/ 	.word	index@(_ZN3cub18CUB_300001_SM_10006detail8for_each13static_kernelINS2_12policy_hub_t12policy_500_tElN6thrust24THRUST_300001_SM_1000_NS8cuda_cub10__tabulate7functorINS7_6detail15normal_iteratorINS7_10device_ptrIiEEEENS7_6system6detail7generic6detail22compute_sequence_valueIivEElEEEEvT0_T1_)
        /*0074*/ 	.word	0x00000000


	//----- nvinfo : EIATTR_REGCOUNT
	.align		4
.L_64:
        /*0078*/ 	.byte	0x04, 0x2f
        /*007a*/ 	.short	(.L_66 - .L_65)
	.align		4
.L_65:
        /*007c*/ 	.word	index@(_ZN3cub18CUB_300001_SM_10006detail4scan20DeviceScanInitKernelINS0_13ScanTileStateIiLb1EEEEEvT_i)
        /*0080*/ 	.word	0x00000008


	//----- nvinfo : EIATTR_FRAME_SIZE
	.align		4
.L_66:
        /*0084*/ 	.byte	0x04, 0x11
        /*0086*/ 	.short	(.L_68 - .L_67)
	.align		4
.L_67:
        /*0088*/ 	.word	index@(_ZN3cub18CUB_300001_SM_10006detail4scan20DeviceScanInitKernelINS0_13ScanTileStateIiLb1EEEEEvT_i)
        /*008c*/ 	.word	0x00000000


	//----- nvinfo : EIATTR_REGCOUNT
	.align		4
.L_68:
        /*0090*/ 	.byte	0x04, 0x2f
        /*0092*/ 	.short	(.L_70 - .L_69)
	.align		4
.L_69:
        /*0094*/ 	.word	index@(_ZN3cub18CUB_300001_SM_10006detail4scan16DeviceScanKernelINS2_10policy_hubIiiijN4cuda3std3__44plusIvEEE10Policy1000EN6thrust24THRUST_300001_SM_1000_NS6detail15normal_iteratorINSD_10device_ptrIiEEEESI_NS0_13ScanTileStateIiLb1EEES9_NS1_10InputValueIiPiEEjiLb0EiEEvT0_T1_T2_iT3_T4_T5_)
        /*0098*/ 	.word	0x00000038


	//----- nvinfo : EIATTR_FRAME_SIZE
	.align		4
.L_70:
        /*009c*/ 	.byte	0x04, 0x11
        /*009e*/ 	.short	(.L_72 - .L_71)
	.align		4
.L_71:
        /*00a0*/ 	.word	index@(_ZN3cub18CUB_300001_SM_10006detail4scan16DeviceScanKernelINS2_10policy_hubIiiijN4cuda3std3__44plusIvEEE10Policy1000EN6thrust24THRUST_300001_SM_1000_NS6detail15normal_iteratorINSD_10device_ptrIiEEEESI_NS0_13ScanTileStateIiLb1EEES9_NS1_10InputValueIiPiEEjiLb0EiEEvT0_T1_T2_iT3_T4_T5_)
        /*00a4*/ 	.word	0x00000000


	//----- nvinfo : EIATTR_REGCOUNT
	.align		4
.L_72:
        /*00a8*/ 	.byte	0x04, 0x2f
        /*00aa*/ 	.short	(.L_74 - .L_73)
	.align		4
.L_73:
        /*00ac*/ 	.word	index@(_ZN3cub18CUB_300001_SM_10006detail4scan16DeviceScanKernelINS2_10policy_hubIiiimN4cuda3std3__44plusIvEEE10Policy1000EN6thrust24THRUST_300001_SM_1000_NS6detail15normal_iteratorINSD_10device_ptrIiEEEESI_NS0_13ScanTileStateIiLb1EEES9_NS1_10InputValueIiPiEEmiLb0EiEEvT0_T1_T2_iT3_T4_T5_)
        /*00b0*/ 	.word	0x00000030


	//----- nvinfo : EIATTR_FRAME_SIZE
	.align		4
.L_74:
        /*00b4*/ 	.byte	0x04, 0x11
        /*00b6*/ 	.short	(.L_76 - .L_75)
	.align		4
.L_75:
        /*00b8*/ 	.word	index@(_ZN3cub18CUB_300001_SM_10006detail4scan16DeviceScanKernelINS2_10policy_hubIiiimN4cuda3std3__44plusIvEEE10Policy1000EN6thrust24THRUST_300001_SM_1000_NS6detail15normal_iteratorINSD_10device_ptrIiEEEESI_NS0_13ScanTileStateIiLb1EEES9_NS1_10InputValueIiPiEEmiLb0EiEEvT0_T1_T2_iT3_T4_T5_)
        /*00bc*/ 	.word	0x00000000


	//----- nvinfo : EIATTR_REGCOUNT
	.align		4
.L_76:
        /*00c0*/ 	.byte	0x04, 0x2f
        /*00c2*/ 	.short	(.L_78 - .L_77)
	.align		4
.L_77:
        /*00c4*/ 	.word	index@(_ZN3cub18CUB_300001_SM_10006detail10radix_sort31DeviceRadixSortSingleTileKernelINS1_5radix10policy_hubIiiyE10Policy1000ELNS0_9SortOrderE1EiiyNS1_21identity_decomposer_tEEEvPKT1_PSA_PKT2_PSE_T3_iiT4_)
        /*00c8*/ 	.word	0x00000099


	//----- nvinfo : EIATTR_FRAME_SIZE
	.align		4
.L_78:
        /*00cc*/ 	.byte	0x04, 0x11
        /*00ce*/ 	.short	(.L_80 - .L_79)
	.align		4
.L_79:
        /*00d0*/ 	.word	index@(_ZN3cub18CUB_300001_SM_10006detail10radix_sort31DeviceRadixSortSingleTileKernelINS1_5radix10policy_hubIiiyE10Policy1000ELNS0_9SortOrderE1EiiyNS1_21identity_decomposer_tEEEvPKT1_PSA_PKT2_PSE_T3_iiT4_)
        /*00d4*/ 	.word	0x00000000


	//----- nvinfo : EIATTR_REGCOUNT
	.align		4
.L_80:
        /*00d8*/ 	.byte	0x04, 0x2f
        /*00da*/ 	.short	(.L_82 - .L_81)
	.align		4
.L_81:
        /*00dc*/ 	.word	index@(_ZN3cub18CUB_300001_SM_10006detail10radix_sort30DeviceRadixSortHistogramKernelINS1_5radix10policy_hubIiiyE10Policy1000ELNS0_9SortOrderE1EiyNS1_21identity_decomposer_tEEEvPT2_PKT1_SA_iiT3_)
        /*00e0*/ 	.word	0x00000020


	//----- nvinfo : EIATTR_FRAME_SIZE
	.align		4
.L_82:
        /*00e4*/ 	.byte	0x04, 0x11
        /*00e6*/ 	.short	(.L_84 - .L_83)
	.align		4
.L_83:
        /*00e8*/ 	.word	index@(_ZN3cub18CUB_300001_SM_10006detail10radix_sort30DeviceRadixSortHistogramKernelINS1_5radix10policy_hubIiiyE10Policy1000ELNS0_9SortOrderE1EiyNS1_21identity_decomposer_tEEEvPT2_PKT1_SA_iiT3_)
        /*00ec*/ 	.word	0x00000000


	//----- nvinfo : EIATTR_REGCOUNT
	.align		4
.L_84:
        /*00f0*/ 	.byte	0x04, 0x2f
        /*00f2*/ 	.short	(.L_86 - .L_85)
	.align		4
.L_85:
        /*00f4*/ 	.word	index@(_ZN3cub18CUB_300001_SM_10006detail10radix_sort33DeviceRadixSortExclusiveSumKernelINS1_5radix10policy_hubIiiyE10Policy1000EyEEvPT0_)
        /*00f8*/ 	.word	0x00000020


	//----- nvinfo : EIATTR_FRAME_SIZE
	.align		4
.L_86:
        /*00fc*/ 	.byte	0x04, 0x11
        /*00fe*/ 	.short	(.L_88 - .L_87)
	.align		4
.L_87:
        /*0100*/ 	.word	index@(_ZN3cub18CUB_300001_SM_10006detail10radix_sort33DeviceRadixSortExclusiveSumKernelINS1_5radix10policy_hubIiiyE10Policy1000EyEEvPT0_)
        /*0104*/ 	.word	0x00000000


	//----- nvinfo : EIATTR_REGCOUNT
	.align		4
.L_88:
        /*0108*/ 	.byte	0x04, 0x2f
        /*010a*/ 	.short	(.L_90 - .L_89)
	.align		4
.L_89:
        /*010c*/ 	.word	index@(_ZN3cub18CUB_300001_SM_10006detail10radix_sort29DeviceRadixSortOnesweepKernelINS1_5radix10policy_hubIiiyE10Policy1000ELNS0_9SortOrderE1EiiyiiNS1_21identity_decomposer_tEEEvPT5_SB_PT3_PKSC_PT1_PKSG_PT2_PKSK_T4_iiT6_)
        /*0110*/ 	.word	0x00000049


	//----- nvinfo : EIATTR_FRAME_SIZE
	.align		4
.L_90:
        /*0114*/ 	.byte	0x04, 0x11
        /*0116*/ 	.short	(.L_92 - .L_91)
	.align		4
.L_91:
        /*0118*/ 	.word	index@(_ZN3cub18CUB_300001_SM_10006detail10radix_sort29DeviceRadixSortOnesweepKernelINS1_5radix10policy_hubIiiyE10Policy1000ELNS0_9SortOrderE1EiiyiiNS1_21identity_decomposer_tEEEvPT5_SB_PT3_PKSC_PT1_PKSG_PT2_PKSK_T4_iiT6_)
        /*011c*/ 	.word	0x00000000


	//----- nvinfo : EIATTR_MIN_STACK_SIZE
	.align		4
.L_92:
        /*0120*/ 	.byte	0x04, 0x12
        /*0122*/ 	.short	(.L_94 - .L_93)
	.align		4
.L_93:
        /*0124*/ 	.word	index@(_ZN3cub18CUB_300001_SM_10006detail10radix_sort29DeviceRadixSortOnesweepKernelINS1_5radix10policy_hubIiiyE10Policy1000ELNS0_9SortOrderE1EiiyiiNS1_21identity_decomposer_tEEEvPT5_SB_PT3_PKSC_PT1_PKSG_PT2_PKSK_T4_iiT6_)
        /*0128*/ 	.word	0x00000000


	//----- nvinfo : EIATTR_MIN_STACK_SIZE
	.align		4
.L_94:
        /*012c*/ 	.byte	0x04, 0x12
        /*012e*/ 	.short	(.L_96 - .L_95)
	.align		4
.L_95:
        /*0130*/ 	.word	index@(_ZN3cub18CUB_300001_SM_10006detail10radix_sort33DeviceRadixSortExclusiveSumKernelINS1_5radix10policy_hubIiiyE10Policy1000EyEEvPT0_)
        /*0134*/ 	.word	0x00000000


	//----- nvinfo : EIATTR_MIN_STACK_SIZE
	.align		4
.L_96:
        /*0138*/ 	.byte	0x04, 0x12
        /*013a*/ 	.short	(.L_98 - .L_97)
	.align		4
.L_97:
        /*013c*/ 	.word	index@(_ZN3cub18CUB_300001_SM_10006detail10radix_sort30DeviceRadixSortHistogramKernelINS1_5radix10policy_hubIiiyE10Policy1000ELNS0_9SortOrderE1EiyNS1_21identity_decomposer_tEEEvPT2_PKT1_SA_iiT3_)
        /*0140*/ 	.word	0x00000000


	//----- nvinfo : EIATTR_MIN_STACK_SIZE
	.align		4
.L_98:
        /*0144*/ 	.byte	0x04, 0x12
        /*0146*/ 	.short	(.L_100 - .L_99)
	.align		4
.L_99:
        /*0148*/ 	.word	index@(_ZN3cub18CUB_300001_SM_10006detail10radix_sort31DeviceRadixSortSingleTileKernelINS1_5radix10policy_hubIiiyE10Policy1000ELNS0_9SortOrderE1EiiyNS1_21identity_decomposer_tEEEvPKT1_PSA_PKT2_PSE_T3_iiT4_)
        /*014c*/ 	.word	0x00000000


	//----- nvinfo : EIATTR_MIN_STACK_SIZE
	.align		4
.L_100:
        /*0150*/ 	.byte	0x04, 0x12
        /*0152*/ 	.short	(.L_102 - .L_101)
	.align		4
.L_101:
        /*0154*/ 	.word	index@(_ZN3cub18CUB_300001_SM_10006detail4scan16DeviceScanKernelINS2_10policy_hubIiiimN4cuda3std3__44plusIvEEE10Policy1000EN6thrust24THRUST_300001_SM_1000_NS6detail15normal_iteratorINSD_10device_ptrIiEEEESI_NS0_13ScanTileStateIiLb1EEES9_NS1_10InputValueIiPiEEmiLb0EiEEvT0_T1_T2_iT3_T4_T5_)
        /*0158*/ 	.word	0x00000000


	//----- nvinfo : EIATTR_MIN_STACK_SIZE
	.align		4
.L_102:
        /*015c*/ 	.byte	0x04, 0x12
        /*015e*/ 	.short	(.L_104 - .L_103)
	.align		4
.L_103:
        /*0160*/ 	.word	index@(_ZN3cub18CUB_300001_SM_10006detail4scan16DeviceScanKernelINS2_10policy_hubIiiijN4cuda3std3__44plusIvEEE10Policy1000EN6thrust24THRUST_300001_SM_1000_NS6detail15normal_iteratorINSD_10device_ptrIiEEEESI_NS0_13ScanTileStateIiLb1EEES9_NS1_10InputValueIiPiEEjiLb0EiEEvT0_T1_T2_iT3_T4_T5_)
        /*0164*/ 	.word	0x00000000


	//----- nvinfo : EIATTR_MIN_STACK_SIZE
	.align		4
.L_104:
        /*0168*/ 	.byte	0x04, 0x12
        /*016a*/ 	.short	(.L_106 - .L_105)
	.align		4
.L_105:
        /*016c*/ 	.word	index@(_ZN3cub18CUB_300001_SM_10006detail4scan20DeviceScanInitKernelINS0_13ScanTileStateIiLb1EEEEEvT_i)
        /*0170*/ 	.word	0x00000000


	//----- nvinfo : EIATTR_MIN_STACK_SIZE
	.align		4
.L_106:
        /*0174*/ 	.byte	0x04, 0x12
        /*0176*/ 	.short	(.L_108 - .L_107)
	.align		4
.L_107:
        /*0178*/ 	.word	index@(_ZN3cub18CUB_300001_SM_10006detail8for_each13static_kernelINS2_12policy_hub_t12policy_500_tElN6thrust24THRUST_300001_SM_1000_NS8cuda_cub10__tabulate7functorINS7_6detail15normal_iteratorINS7_10device_ptrIiEEEENS7_6system6detail7generic6detail22compute_sequence_valueIivEElEEEEvT0_T1_)
        /*017c*/ 	.word	0x00000000


	//----- nvinfo : EIATTR_MIN_STACK_SIZE
	.align		4
.L_108:
        /*0180*/ 	.byte	0x04, 0x12
        /*0182*/ 	.short	(.L_110 - .L_109)
	.align		4
.L_109:
        /*0184*/ 	.word	index@(_ZN3cub18CUB_300001_SM_10006detail8for_each13static_kernelINS2_12policy_hub_t12policy_500_tEmN6thrust24THRUST_300001_SM_1000_NS8cuda_cub20__uninitialized_fill7functorINS7_10device_ptrIiEEiEEEEvT0_T1_)
        /*0188*/ 	.word	0x00000000


	//----- nvinfo : EIATTR_MIN_STACK_SIZE
	.align		4
.L_110:
        /*018c*/ 	.byte	0x04, 0x12
        /*018e*/ 	.short	(.L_112 - .L_111)
	.align		4
.L_111:
        /*0190*/ 	.word	index@(_ZN3cub18CUB_300001_SM_10006detail11EmptyKernelIvEEvv)
        /*0194*/ 	.word	0x00000000


	//----- nvinfo : EIATTR_MIN_STACK_SIZE
	.align		4
.L_112:
        /*0198*/ 	.byte	0x04, 0x12
        /*019a*/ 	.short	(.L_114 - .L_113)
	.align		4
.L_113:
        /*019c*/ 	.word	index@(_Z33expansionSortingContractionKernelPiS_S_S_S_PfiiiS_S_S0_iiiS_S_S0_)
        /*01a0*/ 	.word	0x00000000


	//----- nvinfo : EIATTR_MIN_STACK_SIZE
	.align		4
.L_114:
        /*01a4*/ 	.byte	0x04, 0x12
        /*01a6*/ 	.short	(.L_116 - .L_115)
	.align		4
.L_115:
        /*01a8*/ 	.word	index@(_Z14countingKerneliPiS_S_S_)
        /*01ac*/ 	.word	0x00000000
.L_116:


//--------------------- .nv.compat                --------------------------
	.section	.nv.compat,"",@"SHT_CUDA_COMPAT_INFO"
	.align	4
        /*0000*/ 	.byte	0x02, 0x09, 0x00, 0x00, 0x02, 0x02, 0x01, 0x00, 0x02, 0x05, 0x05, 0x00, 0x03, 0x07, 0x01, 0x01
        /*0010*/ 	.byte	0x02, 0x03, 0x00, 0x00, 0x02, 0x06, 0x01, 0x00, 0x04, 0x0b, 0x08, 0x00, 0x09, 0x00, 0x00, 0x00
        /*0020*/ 	.byte	0x00, 0x00, 0x00, 0x00


//--------------------- .nv.info._ZN3cub18CUB_300001_SM_10006detail10radix_sort29DeviceRadixSortOnesweepKernelINS1_5radix10policy_hubIiiyE10Policy1000ELNS0_9SortOrderE1EiiyiiNS1_21identity_decomposer_tEEEvPT5_SB_PT3_PKSC_PT1_PKSG_PT2_PKSK_T4_iiT6_ --------------------------
	.section	.nv.info._ZN3cub18CUB_300001_SM_10006detail10radix_sort29DeviceRadixSortOnesweepKernelINS1_5radix10policy_hubIiiyE10Policy1000ELNS0_9SortOrderE1EiiyiiNS1_21identity_decomposer_tEEEvPT5_SB_PT3_PKSC_PT1_PKSG_PT2_PKSK_T4_iiT6_,"",@"SHT_CUDA_INFO"
	.sectionflags	@""
	.align	4


	//----- nvinfo : EIATTR_CUDA_API_VERSION
	.align		4
        /*0000*/ 	.byte	0x04, 0x37
        /*0002*/ 	.short	(.L_118 - .L_117)
.L_117:
        /*0004*/ 	.word	0x00000082


	//----- nvinfo : EIATTR_KPARAM_INFO
	.align		4
.L_118:
        /*0008*/ 	.byte	0x04, 0x17
        /*000a*/ 	.short	(.L_120 - .L_119)
.L_119:
        /*000c*/ 	.word	0x00000000
        /*0010*/ 	.short	0x000b
        /*0012*/ 	.short	0x004c
        /*0014*/ 	.byte	0x00, 0xf0, 0x05, 0x00


	//----- nvinfo : EIATTR_KPARAM_INFO
	.align		4
.L_120:
        /*0018*/ 	.byte	0x04, 0x17
        /*001a*/ 	.short	(.L_122 - .L_121)
.L_121:
        /*001c*/ 	.word	0x00000000
        /*0020*/ 	.short	0x000a
        /*0022*/ 	.short	0x0048
        /*0024*/ 	.byte	0x00, 0xf0, 0x11, 0x00


	//----- nvinfo : EIATTR_KPARAM_INFO
	.align		4
.L_122:
        /*0028*/ 	.byte	0x04, 0x17
        /*002a*/ 	.short	(.L_124 - .L_123)
.L_123:
        /*002c*/ 	.word	0x00000000
        /*0030*/ 	.short	0x0009
        /*0032*/ 	.short	0x0044
        /*0034*/ 	.byte	0x00, 0xf0, 0x11, 0x00


	//----- nvinfo : EIATTR_KPARAM_INFO
	.align		4
.L_124:
        /*0038*/ 	.byte	0x04, 0x17
        /*003a*/ 	.short	(.L_126 - .L_125)
.L_125:
        /*003c*/ 	.word	0x00000000
        /*0040*/ 	.short	0x0008
        /*0042*/ 	.short	0x0040
        /*0044*/ 	.byte	0x00, 0xf0, 0x11, 0x00


	//----- nvinfo : EIATTR_KPARAM_INFO
	.align		4
.L_126:
        /*0048*/ 	.byte	0x04, 0x17
        /*004a*/ 	.short	(.L_128 - .L_127)
.L_127:
        /*004c*/ 	.word	0x00000000
        /*0050*/ 	.short	0x0007
        /*0052*/ 	.short	0x0038
        /*0054*/ 	.byte	0x00, 0xf5, 0x21, 0x00


	//----- nvinfo : EIATTR_KPARAM_INFO
	.align		4
.L_128:
        /*0058*/ 	.byte	0x04, 0x17
        /*005a*/ 	.short	(.L_130 - .L_129)
.L_129:
        /*005c*/ 	.word	0x00000000
        /*0060*/ 	.short	0x0006
        /*0062*/ 	.short	0x0030
        /*0064*/ 	.byte	0x00, 0xf5, 0x21, 0x00


	//----- nvinfo : EIATTR_KPARAM_INFO
	.align		4
.L_130:
        /*0068*/ 	.byte	0x04, 0x17
        /*006a*/ 	.short	(.L_132 - .L_131)
.L_131:
        /*006c*/ 	.word	0x00000000
        /*0070*/ 	.short	0x0005
        /*0072*/ 	.short	0x0028
        /*0074*/ 	.byte	0x00, 0xf5, 0x21, 0x00


	//----- nvinfo : EIATTR_KPARAM_INFO
	.align		4
.L_132:
        /*0078*/ 	.byte	0x04, 0x17
        /*007a*/ 	.short	(.L_134 - .L_133)
.L_133:
        /*007c*/ 	.word	0x00000000
        /*0080*/ 	.short	0x0004
        /*0082*/ 	.short	0x0020
        /*0084*/ 	.byte	0x00, 0xf5, 0x21, 0x00


	//----- nvinfo : EIATTR_KPARAM_INFO
	.align		4
.L_134:
        /*0088*/ 	.byte	0x04, 0x17
        /*008a*/ 	.short	(.L_136 - .L_135)
.L_135:
        /*008c*/ 	.word	0x00000000
        /*0090*/ 	.short	0x0003
        /*0092*/ 	.short	0x0018
        /*0094*/ 	.byte	0x00, 0xf5, 0x21, 0x00


	//----- nvinfo : EIATTR_KPARAM_INFO
	.align		4
.L_136:
        /*0098*/ 	.byte	0x04, 0x17
        /*009a*/ 	.short	(.L_138 - .L_137)
.L_137:
        /*009c*/ 	.word	0x00000000
        /*00a0*/ 	.short	0x0002
        /*00a2*/ 	.short	0x0010
        /*00a4*/ 	.byte	0x00, 0xf5, 0x21, 0x00


	//----- nvinfo : EIATTR_KPARAM_INFO
	.align		4
.L_138:
        /*00a8*/ 	.byte	0x04, 0x17
        /*00aa*/ 	.short	(.L_140 - .L_139)
.L_139:
        /*00ac*/ 	.word	0x00000000
        /*00b0*/ 	.short	0x0001
        /*00b2*/ 	.short	0x0008
        /*00b4*/ 	.byte	0x00, 0xf5, 0x21, 0x00


	//----- nvinfo : EIATTR_KPARAM_INFO
	.align		4
.L_140:
        /*00b8*/ 	.byte	0x04, 0x17
        /*00ba*/ 	.short	(.L_142 - .L_141)
.L_141:
        /*00bc*/ 	.word	0x00000000
        /*00c0*/ 	.short	0x0000
        /*00c2*/ 	.short	0x0000
        /*00c4*/ 	.byte	0x00, 0xf5, 0x21, 0x00


	//----- nvinfo : EIATTR_SPARSE_MMA_MASK
	.align		4
.L_142:
        /*00c8*/ 	.byte	0x03, 0x50
        /*00ca*/ 	.short	0x0000


	//----- nvinfo : EIATTR_MAXREG_COUNT
	.align		4
        /*00cc*/ 	.byte	0x03, 0x1b
        /*00ce*/ 	.short	0x00a8


	//----- nvinfo : EIATTR_NUM_BARRIERS
	.align		4
        /*00d0*/ 	.byte	0x02, 0x4c
        /*00d2*/ 	.byte	0x01
	.zero		1


	//----- nvinfo : EIATTR_MERCURY_ISA_VERSION
	.align		4
        /*00d4*/ 	.byte	0x03, 0x5f
        /*00d6*/ 	.short	0x0101


	//----- nvinfo : EIATTR_COOP_GROUP_MASK_REGIDS
	.align		4
        /*00d8*/ 	.byte	0x04, 0x29
        /*00da*/ 	.short	(.L_144 - .L_143)


	//   ....[0]....
.L_143:
        /*00dc*/ 	.word	0xffffffff


	//   ....[1]....
        /*00e0*/ 	.word	0x05000006


	//   ....[2]....
        /*00e4*/ 	.word	0xffffffff


	//   ....[3]....
        /*00e8*/ 	.word	0xffffffff


	//   ....[4]....
        /*00ec*/ 	.word	0xffffffff


	//   ....[5]....
        /*00f0*/ 	.word	0xffffffff


	//   ....[6]....
        /*00f4*/ 	.word	0xffffffff


	//   ....[7]....
        /*00f8*/ 	.word	0xffffffff


	//   ....[8]....
        /*00fc*/ 	.word	0xffffffff


	//   ....[9]....
        /*0100*/ 	.word	0xffffffff


	//   ....[10]....
        /*0104*/ 	.word	0xffffffff


	//   ....[11]....
        /*0108*/ 	.word	0xffffffff


	//   ....[12]....
        /*010c*/ 	.word	0xffffffff


	//   ....[13]....
        /*0110*/ 	.word	0xffffffff


	//   ....[14]....
        /*0114*/ 	.word	0xffffffff


	//   ....[15]....
        /*0118*/ 	.word	0xffffffff


	//   ....[16]....
        /*011c*/ 	.word	0xffffffff


	//   ....[17]....
        /*0120*/ 	.word	0xffffffff


	//   ....[18]....
        /*0124*/ 	.word	0xffffffff


	//   ....[19]....
        /*0128*/ 	.word	0xffffffff


	//   ....[20]....
        /*012c*/ 	.word	0xffffffff


	//   ....[21]....
        /*0130*/ 	.word	0xffffffff


	//   ....[22]....
        /*0134*/ 	.word	0xffffffff


	//   ....[23]....
        /*0138*/ 	.word	0xffffffff


	//   ....[24]....
        /*013c*/ 	.word	0xffffffff


	//   ....[25]....
        /*0140*/ 	.word	0xffffffff


	//   ....[26]....
        /*0144*/ 	.word	0xffffffff


	//   ....[27]....
        /*0148*/ 	.word	0xffffffff


	//   ....[28]....
        /*014c*/ 	.word	0xffffffff


	//   ....[29]....
        /*0150*/ 	.word	0xffffffff


	//   ....[30]....
        /*0154*/ 	.word	0xffffffff


	//   ....[31]....
        /*0158*/ 	.word	0xffffffff


	//   ....[32]....
        /*015c*/ 	.word	0xffffffff


	//   ....[33]....
        /*0160*/ 	.word	0xffffffff


	//   ....[34]....
        /*0164*/ 	.word	0xffffffff


	//   ....[35]....
        /*0168*/ 	.word	0xffffffff


	//   ....[36]....
        /*016c*/ 	.word	0xffffffff


	//   ....[37]....
        /*0170*/ 	.word	0xffffffff


	//   ....[38]....
        /*0174*/ 	.word	0xffffffff


	//   ....[39]....
        /*0178*/ 	.word	0xffffffff


	//   ....[40]....
        /*017c*/ 	.word	0xffffffff


	//   ....[41]....
        /*0180*/ 	.word	0xffffffff


	//   ....[42]....
        /*0184*/ 	.word	0xffffffff


	//   ....[43]....
        /*0188*/ 	.word	0xffffffff


	//   ....[44]....
        /*018c*/ 	.word	0xffffffff


	//   ....[45]....
        /*0190*/ 	.word	0xffffffff


	//   ....[46]....
        /*0194*/ 	.word	0xffffffff


	//   ....[47]....
        /*0198*/ 	.word	0xffffffff


	//   ....[48]....
        /*019c*/ 	.word	0xffffffff


	//   ....[49]....
        /*01a0*/ 	.word	0xffffffff


	//   ....[50]....
        /*01a4*/ 	.word	0xffffffff


	//   ....[51]....
        /*01a8*/ 	.word	0xffffffff


	//   ....[52]....
        /*01ac*/ 	.word	0xffffffff


	//   ....[53]....
        /*01b0*/ 	.word	0xffffffff


	//   ....[54]....
        /*01b4*/ 	.word	0xffffffff


	//   ....[55]....
        /*01b8*/ 	.word	0xffffffff


	//   ....[56]....
        /*01bc*/ 	.word	0xffffffff


	//   ....[57]....
        /*01c0*/ 	.word	0xffffffff


	//   ....[58]....
        /*01c4*/ 	.word	0xffffffff


	//   ....[59]....
        /*01c8*/ 	.word	0xffffffff


	//   ....[60]....
        /*01cc*/ 	.word	0xffffffff


	//   ....[61]....
        /*01d0*/ 	.word	0xffffffff


	//   ....[62]....
        /*01d4*/ 	.word	0xffffffff


	//   ....[63]....
        /*01d8*/ 	.word	0xffffffff


	//   ....[64]....
        /*01dc*/ 	.word	0xffffffff


	//   ....[65]....
        /*01e0*/ 	.word	0xffffffff


	//   ....[66]....
        /*01e4*/ 	.word	0xffffffff


	//   ....[67]....
        /*01e8*/ 	.word	0xffffffff


	//   ....[68]....
        /*01ec*/ 	.word	0xffffffff


	//   ....[69]....
        /*01f0*/ 	.word	0xffffffff


	//   ....[70]....
        /*01f4*/ 	.word	0xffffffff


	//   ....[71]....
        /*01f8*/ 	.word	0xffffffff


	//   ....[72]....
        /*01fc*/ 	.word	0xffffffff


	//   ....[73]....
        /*0200*/ 	.word	0xffffffff


	//   ....[74]....
        /*0204*/ 	.word	0xffffffff


	//   ....[75]....
        /*0208*/ 	.word	0xffffffff


	//   ....[76]....
        /*020c*/ 	.word	0xffffffff


	//   ....[77]....
        /*0210*/ 	.word	0xffffffff


	//   ....[78]....
        /*0214*/ 	.word	0xffffffff


	//   ....[79]....
        /*0218*/ 	.word	0xffffffff


	//   ....[80]....
        /*021c*/ 	.word	0xffffffff


	//   ....[81]....
        /*0220*/ 	.word	0xffffffff


	//   ....[82]....
        /*0224*/ 	.word	0xffffffff


	//   ....[83]....
        /*0228*/ 	.word	0xffffffff


	//   ....[84]....
        /*022c*/ 	.word	0xffffffff


	//   ....[85]....
        /*0230*/ 	.word	0xffffffff


	//   ....[86]....
        /*0234*/ 	.word	0xffffffff


	//   ....[87]....
        /*0238*/ 	.word	0xffffffff


	//   ....[88]....
        /*023c*/ 	.word	0xffffffff


	//   ....[89]....
        /*0240*/ 	.word	0xffffffff


	//   ....[90]....
        /*0244*/ 	.word	0xffffffff


	//   ....[91]....
        /*0248*/ 	.word	0xffffffff


	//   ....[92]....
        /*024c*/ 	.word	0xffffffff


	//   ....[93]....
        /*0250*/ 	.word	0xffffffff


	//   ....[94]....
        /*0254*/ 	.word	0xffffffff


	//   ....[95]....
        /*0258*/ 	.word	0xffffffff


	//   ....[96]....
        /*025c*/ 	.word	0xffffffff


	//   ....[97]....
        /*0260*/ 	.word	0xffffffff


	//   ....[98]....
        /*0264*/ 	.word	0xffffffff


	//   ....[99]....
        /*0268*/ 	.word	0xffffffff


	//   ....[100]....
        /*026c*/ 	.word	0xffffffff


	//   ....[101]....
        /*0270*/ 	.word	0xffffffff


	//   ....[102]....
        /*0274*/ 	.word	0xffffffff


	//   ....[103]....
        /*0278*/ 	.word	0xffffffff


	//   ....[104]....
        /*027c*/ 	.word	0xffffffff


	//   ....[105]....
        /*0280*/ 	.word	0xffffffff


	//   ....[106]....
        /*0284*/ 	.word	0xffffffff


	//   ....[107]....
        /*0288*/ 	.word	0xffffffff


	//   ....[108]....
        /*028c*/ 	.word	0xffffffff


	//   ....[109]....
        /*0290*/ 	.word	0xffffffff


	//   ....[110]....
        /*0294*/ 	.word	0xffffffff


	//   ....[111]....
        /*0298*/ 	.word	0xffffffff


	//   ....[112]....
        /*029c*/ 	.word	0xffffffff


	//   ....[113]....
        /*02a0*/ 	.word	0xffffffff


	//   ....[114]....
        /*02a4*/ 	.word	0xffffffff


	//   ....[115]....
        /*02a8*/ 	.word	0xffffffff


	//   ....[116]....
        /*02ac*/ 	.word	0xffffffff


	//   ....[117]....
        /*02b0*/ 	.word	0xffffffff


	//   ....[118]....
        /*02b4*/ 	.word	0xffffffff


	//   ....[119]....
        /*02b8*/ 	.word	0xffffffff


	//   ....[120]....
        /*02bc*/ 	.word	0xffffffff


	//   ....[121]....
        /*02c0*/ 	.word	0xffffffff


	//   ....[122]....
        /*02c4*/ 	.word	0xffffffff


	//   ....[123]....
        /*02c8*/ 	.word	0xffffffff


	//   ....[124]....
        /*02cc*/ 	.word	0xffffffff


	//   ....[125]....
        /*02d0*/ 	.word	0xffffffff


	//   ....[126]....
        /*02d4*/ 	.word	0xffffffff


	//   ....[127]....
        /*02d8*/ 	.word	0xffffffff


	//   ....[128]....
        /*02dc*/ 	.word	0xffffffff


	//   ....[129]....
        /*02e0*/ 	.word	0xffffffff


	//   ....[130]....
        /*02e4*/ 	.word	0xffffffff


	//   ....[131]....
        /*02e8*/ 	.word	0xffffffff


	//   ....[132]....
        /*02ec*/ 	.word	0xffffffff


	//   ....[133]....
        /*02f0*/ 	.word	0xffffffff


	//   ....[134]....
        /*02f4*/ 	.word	0xffffffff


	//   ....[135]....
        /*02f8*/ 	.word	0xffffffff


	//   ....[136]....
        /*02fc*/ 	.word	0xffffffff


	//   ....[137]....
        /*0300*/ 	.word	0xffffffff


	//   ....[138]....
        /*0304*/ 	.word	0xffffffff


	//   ....[139]....
        /*0308*/ 	.word	0xffffffff


	//   ....[140]....
        /*030c*/ 	.word	0xffffffff


	//   ....[141]....
        /*0310*/ 	.word	0xffffffff


	//   ....[142]....
        /*0314*/ 	.word	0xffffffff


	//   ....[143]....
        /*0318*/ 	.word	0xffffffff


	//   ....[144]....
        /*031c*/ 	.word	0xffffffff


	//   ....[145]....
        /*0320*/ 	.word	0xffffffff


	//   ....[146]....
        /*0324*/ 	.word	0xffffffff


	//   ....[147]....
        /*0328*/ 	.word	0xffffffff


	//   ....[148]....
        /*032c*/ 	.word	0xffffffff


	//   ....[149]....
        /*0330*/ 	.word	0xffffffff


	//   ....[150]....
        /*0334*/ 	.word	0xffffffff


	//   ....[151]....
        /*0338*/ 	.word	0xffffffff


	//   ....[152]....
        /*033c*/ 	.word	0xffffffff


	//   ....[153]....
        /*0340*/ 	.word	0xffffffff


	//   ....[154]....
        /*0344*/ 	.word	0xffffffff


	//   ....[155]....
        /*0348*/ 	.word	0xffffffff


	//   ....[156]....
        /*034c*/ 	.word	0xffffffff


	//   ....[157]....
        /*0350*/ 	.word	0xffffffff


	//   ....[158]....
        /*0354*/ 	.word	0xffffffff


	//   ....[159]....
        /*0358*/ 	.word	0xffffffff


	//   ....[160]....
        /*035c*/ 	.word	0x05000006


	//   ....[161]....
        /*0360*/ 	.word	0xffffffff


	//   ....[162]....
        /*0364*/ 	.word	0xffffffff


	//   ....[163]....
        /*0368*/ 	.word	0xffffffff


	//   ....[164]....
        /*036c*/ 	.word	0xffffffff


	//   ....[165]....
        /*0370*/ 	.word	0xffffffff


	//   ....[166]....
        /*0374*/ 	.word	0xffffffff


	//   ....[167]....
        /*0378*/ 	.word	0xffffffff


	//   ....[168]....
        /*037c*/ 	.word	0xffffffff


	//   ....[169]....
        /*0380*/ 	.word	0xffffffff


	//   ....[170]....
        /*0384*/ 	.word	0xffffffff


	//   ....[171]....
        /*0388*/ 	.word	0xffffffff


	//   ....[172]....
        /*038c*/ 	.word	0xffffffff


	//   ....[173]....
        /*0390*/ 	.word	0xffffffff


	//   ....[174]....
        /*0394*/ 	.word	0xffffffff


	//   ....[175]....
        /*0398*/ 	.word	0xffffffff


	//   ....[176]....
        /*039c*/ 	.word	0xffffffff


	//   ....[177]....
        /*03a0*/ 	.word	0xffffffff


	//   ....[178]....
        /*03a4*/ 	.word	0xffffffff


	//   ....[179]....
        /*03a8*/ 	.word	0xffffffff


	//   ....[180]....
        /*03ac*/ 	.word	0xffffffff


	//   ....[181]....
        /*03b0*/ 	.word	0xffffffff


	//   ....[182]....
        /*03b4*/ 	.word	0xffffffff


	//   ....[183]....
        /*03b8*/ 	.word	0xffffffff


	//   ....[184]....
        /*03bc*/ 	.word	0xffffffff


	//   ....[185]....
        /*03c0*/ 	.word	0xffffffff


	//   ....[186]....
        /*03c4*/ 	.word	0xffffffff


	//   ....[187]....
        /*03c8*/ 	.word	0xffffffff


	//   ....[188]....
        /*03cc*/ 	.word	0xffffffff


	//   ....[189]....
        /*03d0*/ 	.word	0xffffffff


	//   ....[190]....
        /*03d4*/ 	.word	0xffffffff


	//   ....[191]....
        /*03d8*/ 	.word	0xffffffff


	//   ....[192]....
        /*03dc*/ 	.word	0xffffffff


	//   ....[193]....
        /*03e0*/ 	.word	0xffffffff


	//   ....[194]....
        /*03e4*/ 	.word	0xffffffff


	//   ....[195]....
        /*03e8*/ 	.word	0xffffffff


	//   ....[196]....
        /*03ec*/ 	.word	0xffffffff


	//   ....[197]....
        /*03f0*/ 	.word	0xffffffff


	//   ....[198]....
        /*03f4*/ 	.word	0xffffffff


	//   ....[199]....
        /*03f8*/ 	.word	0xffffffff


	//   ....[200]....
        /*03fc*/ 	.word	0xffffffff


	//   ....[201]....
        /*0400*/ 	.word	0xffffffff


	//   ....[202]....
        /*0404*/ 	.word	0xffffffff


	//   ....[203]....
        /*0408*/ 	.word	0xffffffff


	//   ....[204]....
        /*040c*/ 	.word	0xffffffff


	//   ....[205]....
        /*0410*/ 	.word	0xffffffff


	//   ....[206]....
        /*0414*/ 	.word	0xffffffff


	//   ....[207]....
        /*0418*/ 	.word	0xffffffff


	//   ....[208]....
        /*041c*/ 	.word	0xffffffff


	//   ....[209]....
        /*0420*/ 	.word	0xffffffff


	//   ....[210]....
        /*0424*/ 	.word	0xffffffff


	//   ....[211]....
        /*0428*/ 	.word	0xffffffff


	//   ....[212]....
        /*042c*/ 	.word	0xffffffff


	//   ....[213]....
        /*0430*/ 	.word	0xffffffff


	//   ....[214]....
        /*0434*/ 	.word	0xffffffff


	//   ....[215]....
        /*0438*/ 	.word	0xffffffff


	//   ....[216]....
        /*043c*/ 	.word	0xffffffff


	//   ....[217]....
        /*0440*/ 	.word	0xffffffff


	//   ....[218]....
        /*0444*/ 	.word	0xffffffff


	//   ....[219]....
        /*0448*/ 	.word	0xffffffff


	//   ....[220]....
        /*044c*/ 	.word	0xffffffff


	//   ....[221]....
        /*0450*/ 	.word	0xffffffff


	//   ....[222]....
        /*0454*/ 	.word	0xffffffff


	//   ....[223]....
        /*0458*/ 	.word	0xffffffff


	//   ....[224]....
        /*045c*/ 	.word	0xffffffff


	//   ....[225]....
        /*0460*/ 	.word	0xffffffff


	//   ....[226]....
        /*0464*/ 	.word	0xffffffff


	//   ....[227]....
        /*0468*/ 	.word	0xffffffff


	//   ....[228]....
        /*046c*/ 	.word	0xffffffff


	//   ....[229]....
        /*0470*/ 	.word	0x0500002f


	//   ....[230]....
        /*0474*/ 	.word	0x0500002f


	//   ....[231]....
        /*0478*/ 	.word	0x0500002f


	//   ....[232]....
        /*047c*/ 	.word	0x0500002f


	//   ....[233]....
        /*0480*/ 	.word	0x0500002f


	//----- nvinfo : EIATTR_COOP_GROUP_INSTR_OFFSETS
	.align		4
.L_144:
        /*0484*/ 	.byte	0x04, 0x28
        /*0486*/ 	.short	(.L_146 - .L_145)


	//   ....[0]....
.L_145:
        /*0488*/ 	.word	0x00000e40


	//   ....[1]....
        /*048c*/ 	.word	0x00001890


	//   ....[2]....
        /*0490*/ 	.word	0x00002ad0


	//   ....[3]....
        /*0494*/ 	.word	0x00002af0


	//   ....[4]....
        /*0498*/ 	.word	0x00002b10


	//   ....[5]....
        /*049c*/ 	.word	0x00002b30


	//   ....[6]....
        /*04a0*/ 	.word	0x00002b50


	//   ....[7]....
        /*04a4*/ 	.word	0x00003000


	//   ....[8]....
        /*04a8*/ 	.word	0x00003010


	//   ....[9]....
        /*04ac*/ 	.word	0x00003030


	//   ....[10]....
        /*04b0*/ 	.word	0x00003050


	//   ....[11]....
        /*04b4*/ 	.word	0x000030a0


	//   ....[12]....
        /*04b8*/ 	.word	0x000030d0


	//   ....[13]....
        /*04bc*/ 	.word	0x00003120


	//   ....[14]....
        /*04c0*/ 	.word	0x00003160


	//   ....[15]....
        /*04c4*/ 	.word	0x00003250


	//   ....[16]....
        /*04c8*/ 	.word	0x00003280


	//   ....[17]....
        /*04cc*/ 	.word	0x00003290


	//   ....[18]....
        /*04d0*/ 	.word	0x000032b0


	//   ....[19]....
        /*04d4*/ 	.word	0x000032f0


	//   ....[20]....
        /*04d8*/ 	.word	0x00003320


	//   ....[21]....
        /*04dc*/ 	.word	0x00003360


	//   ....[22]....
        /*04e0*/ 	.word	0x00003380


	//   ....[23]....
        /*04e4*/ 	.word	0x000033a0


	//   ....[24]....
        /*04e8*/ 	.word	0x00003490


	//   ....[25]....
        /*04ec*/ 	.word	0x000034c0


	//   ....[26]....
        /*04f0*/ 	.word	0x000034d0


	//   ....[27]....
        /*04f4*/ 	.word	0x000034f0


	//   ....[28]....
        /*04f8*/ 	.word	0x00003530


	//   ....[29]....
        /*04fc*/ 	.word	0x00003560


	//   ....[30]....
        /*0500*/ 	.word	0x000035a0


	//   ....[31]....
        /*0504*/ 	.word	0x000035c0


	//   ....[32]....
        /*0508*/ 	.word	0x000035e0


	//   ....[33]....
        /*050c*/ 	.word	0x000036d0


	//   ....[34]....
        /*0510*/ 	.word	0x00003700


	//   ....[35]....
        /*0514*/ 	.word	0x00003710


	//   ....[36]....
        /*0518*/ 	.word	0x00003730


	//   ....[37]....
        /*051c*/ 	.word	0x00003770


	//   ....[38]....
        /*0520*/ 	.word	0x000037a0


	//   ....[39]....
        /*0524*/ 	.word	0x000037e0


	//   ....[40]....
        /*0528*/ 	.word	0x00003800


	//   ....[41]....
        /*052c*/ 	.word	0x00003820


	//   ....[42]....
        /*0530*/ 	.word	0x00003930


	//   ....[43]....
        /*0534*/ 	.word	0x00003960


	//   ....[44]....
        /*0538*/ 	.word	0x00003970


	//   ....[45]....
        /*053c*/ 	.word	0x00003990


	//   ....[46]....
        /*0540*/ 	.word	0x000039d0


	//   ....[47]....
        /*0544*/ 	.word	0x00003a00


	//   ....[48]....
        /*0548*/ 	.word	0x00003a40


	//   ....[49]....
        /*054c*/ 	.word	0x00003a60


	//   ....[50]....
        /*0550*/ 	.word	0x00003a80


	//   ....[51]....
        /*0554*/ 	.word	0x00003b90


	//   ....[52]....
        /*0558*/ 	.word	0x00003bc0


	//   ....[53]....
        /*055c*/ 	.word	0x00003bd0


	//   ....[54]....
        /*0560*/ 	.word	0x00003bf0


	//   ....[55]....
        /*0564*/ 	.word	0x00003c30


	//   ....[56]....
        /*0568*/ 	.word	0x00003c60


	//   ....[57]....
        /*056c*/ 	.word	0x00003ca0


	//   ....[58]....
        /*0570*/ 	.word	0x00003cc0


	//   ....[59]....
        /*0574*/ 	.word	0x00003ce0


	//   ....[60]....
        /*0578*/ 	.word	0x00003df0


	//   ....[61]....
        /*057c*/ 	.word	0x00003e20


	//   ....[62]....
        /*0580*/ 	.word	0x00003e30


	//   ....[63]....
        /*0584*/ 	.word	0x00003e50


	//   ....[64]....
        /*0588*/ 	.word	0x00003e90


	//   ....[65]....
        /*058c*/ 	.word	0x00003ec0


	//   ....[66]....
        /*0590*/ 	.word	0x00003f00


	//   ....[67]....
        /*0594*/ 	.word	0x00003f20


	//   ....[68]....
        /*0598*/ 	.word	0x00003f40


	//   ....[69]....
        /*059c*/ 	.word	0x00004050


	//   ....[70]....
        /*05a0*/ 	.word	0x00004080


	//   ....[71]....
        /*05a4*/ 	.word	0x00004090


	//   ....[72]....
        /*05a8*/ 	.word	0x000040b0


	//   ....[73]....
        /*05ac*/ 	.word	0x000040f0


	//   ....[74]....
        /*05b0*/ 	.word	0x00004120


	//   ....[75]....
        /*05b4*/ 	.word	0x00004160


	//   ....[76]....
        /*05b8*/ 	.word	0x00004180


	//   ....[77]....
        /*05bc*/ 	.word	0x000041a0


	//   ....[78]....
        /*05c0*/ 	.word	0x000042b0


	//   ....[79]....
        /*05c4*/ 	.word	0x00004300


	//   ....[80]....
        /*05c8*/ 	.word	0x00004310


	//   ....[81]....
        /*05cc*/ 	.word	0x00004330


	//   ....[82]....
        /*05d0*/ 	.word	0x00004370


	//   ....[83]....
        /*05d4*/ 	.word	0x000043a0


	//   ....[84]....
        /*05d8*/ 	.word	0x000043e0


	//   ....[85]....
        /*05dc*/ 	.word	0x00004400


	//   ....[86]....
        /*05e0*/ 	.word	0x00004420


	//   ....[87]....
        /*05e4*/ 	.word	0x00004510


	//   ....[88]....
        /*05e8*/ 	.word	0x00004560


	//   ....[89]....
        /*05ec*/ 	.word	0x00004570


	//   ....[90]....
        /*05f0*/ 	.word	0x000045a0


	//   ....[91]....
        /*05f4*/ 	.word	0x000045c0


	//   ....[92]....
        /*05f8*/ 	.word	0x00004610


	//   ....[93]....
        /*05fc*/ 	.word	0x00004630


	//   ....[94]....
        /*0600*/ 	.word	0x00004670


	//   ....[95]....
        /*0604*/ 	.word	0x00004690


	//   ....[96]....
        /*0608*/ 	.word	0x00004770


	//   ....[97]....
        /*060c*/ 	.word	0x000047c0


	//   ....[98]....
        /*0610*/ 	.word	0x000047d0


	//   ....[99]....
        /*0614*/ 	.word	0x00004820


	//   ....[100]....
        /*0618*/ 	.word	0x00004850


	//   ....[101]....
        /*061c*/ 	.word	0x00004880


	//   ....[102]....
        /*0620*/ 	.word	0x000048b0


	//   ....[103]....
        /*0624*/ 	.word	0x000048e0


	//   ....[104]....
        /*0628*/ 	.word	0x00004910


	//   ....[105]....
        /*062c*/ 	.word	0x000049d0


	//   ....[106]....
        /*0630*/ 	.word	0x00004a20


	//   ....[107]....
        /*0634*/ 	.word	0x00004a30


	//   ....[108]....
        /*0638*/ 	.word	0x00004a80


	//   ....[109]....
        /*063c*/ 	.word	0x00004ab0


	//   ....[110]....
        /*0640*/ 	.word	0x00004ae0


	//   ....[111]....
        /*0644*/ 	.word	0x00004b10


	//   ....[112]....
        /*0648*/ 	.word	0x00004b40


	//   ....[113]....
        /*064c*/ 	.word	0x00004b70


	//   ....[114]....
        /*0650*/ 	.word	0x00004c60


	//   ....[115]....
        /*0654*/ 	.word	0x00004c80


	//   ....[116]....
        /*0658*/ 	.word	0x00004c90


	//   ....[117]....
        /*065c*/ 	.word	0x00004ce0


	//   ....[118]....
        /*0660*/ 	.word	0x00004d10


	//   ....[119]....
        /*0664*/ 	.word	0x00004d40


	//   ....[120]....
        /*0668*/ 	.word	0x00004d70


	//   ....[121]....
        /*066c*/ 	.word	0x00004da0


	//   ....[122]....
        /*0670*/ 	.word	0x00004dd0


	//   ....[123]....
        /*0674*/ 	.word	0x00004ec0


	//   ....[124]....
        /*0678*/ 	.word	0x00004f00


	//   ....[125]....
        /*067c*/ 	.word	0x00004f10


	//   ....[126]....
        /*0680*/ 	.word	0x00004f60


	//   ....[127]....
        /*0684*/ 	.word	0x00004f90


	//   ....[128]....
        /*0688*/ 	.word	0x00004fc0


	//   ....[129]....
        /*068c*/ 	.word	0x00004ff0


	//   ....[130]....
        /*0690*/ 	.word	0x00005020


	//   ....[131]....
        /*0694*/ 	.word	0x00005050


	//   ....[132]....
        /*0698*/ 	.word	0x00005140


	//   ....[133]....
        /*069c*/ 	.word	0x00005170


	//   ....[134]....
        /*06a0*/ 	.word	0x00005180


	//   ....[135]....
        /*06a4*/ 	.word	0x000051d0


	//   ....[136]....
        /*06a8*/ 	.word	0x00005200


	//   ....[137]....
        /*06ac*/ 	.word	0x00005230


	//   ....[138]....
        /*06b0*/ 	.word	0x00005260


	//   ....[139]....
        /*06b4*/ 	.word	0x00005290


	//   ....[140]....
        /*06b8*/ 	.word	0x000052c0


	//   ....[141]....
        /*06bc*/ 	.word	0x000053e0


	//   ....[142]....
        /*06c0*/ 	.word	0x000053f0


	//   ....[143]....
        /*06c4*/ 	.word	0x00005440


	//   ....[144]....
        /*06c8*/ 	.word	0x00005470


	//   ....[145]....
        /*06cc*/ 	.word	0x000054a0


	//   ....[146]....
        /*06d0*/ 	.word	0x000054d0


	//   ....[147]....
        /*06d4*/ 	.word	0x00005500


	//   ....[148]....
        /*06d8*/ 	.word	0x00005530


	//   ....[149]....
        /*06dc*/ 	.word	0x00005560


	//   ....[150]....
        /*06e0*/ 	.word	0x00005600


	//   ....[151]....
        /*06e4*/ 	.word	0x00005620


	//   ....[152]....
        /*06e8*/ 	.word	0x00005630


	//   ....[153]....
        /*06ec*/ 	.word	0x00005680


	//   ....[154]....
        /*06f0*/ 	.word	0x000056b0


	//   ....[155]....
        /*06f4*/ 	.word	0x000056e0


	//   ....[156]....
        /*06f8*/ 	.word	0x00005710


	//   ....[157]....
        /*06fc*/ 	.word	0x00005740


	//   ....[158]....
        /*0700*/ 	.word	0x00005770


	//   ....[159]....
        /*0704*/ 	.word	0x000058a0


	//   ....[160]....
        /*0708*/ 	.word	0x00005d40


	//   ....[161]....
        /*070c*/ 	.word	0x00006070


	//   ....[162]....
        /*0710*/ 	.word	0x00006130


	//   ....[163]....
        /*0714*/ 	.word	0x000061f0


	//   ....[164]....
        /*0718*/ 	.word	0x000062b0


	//   ....[165]....
        /*071c*/ 	.word	0x00006370


	//   ....[166]....
        /*0720*/ 	.word	0x00006430


	//   ....[167]....
        /*0724*/ 	.word	0x000064f0


	//   ....[168]....
        /*0728*/ 	.word	0x000065b0


	//   ....[169]....
        /*072c*/ 	.word	0x00006670


	//   ....[170]....
        /*0730*/ 	.word	0x00006730


	//   ....[171]....
        /*0734*/ 	.word	0x000067f0


	//   ....[172]....
        /*0738*/ 	.word	0x000068b0


	//   ....[173]....
        /*073c*/ 	.word	0x00006970


	//   ....[174]....
        /*0740*/ 	.word	0x00006a30


	//   ....[175]....
        /*0744*/ 	.word	0x00006af0


	//   ....[176]....
        /*0748*/ 	.word	0x00006bb0


	//   ....[177]....
        /*074c*/ 	.word	0x00006c70


	//   ....[178]....
        /*0750*/ 	.word	0x00006e60


	//   ....[179]....
        /*0754*/ 	.word	0x00006f90


	//   ....[180]....
        /*0758*/ 	.word	0x000070c0


	//   ....[181]....
        /*075c*/ 	.word	0x000071f0


	//   ....[182]....
        /*0760*/ 	.word	0x00007320


	//   ....[183]....
        /*0764*/ 	.word	0x00007450


	//   ....[184]....
        /*0768*/ 	.word	0x00007580


	//   ....[185]....
        /*076c*/ 	.word	0x000076b0


	//   ....[186]....
        /*0770*/ 	.word	0x000077e0


	//   ....[187]....
        /*0774*/ 	.word	0x00007910


	//   ....[188]....
        /*0778*/ 	.word	0x00007a40


	//   ....[189]....
        /*077c*/ 	.word	0x00007b60


	//   ....[190]....
        /*0780*/ 	.word	0x00007c70


	//   ....[191]....
        /*0784*/ 	.word	0x00007d80


	//   ....[192]....
        /*0788*/ 	.word	0x00007e90


	//   ....[193]....
        /*078c*/ 	.word	0x00007fa0


	//   ....[194]....
        /*0790*/ 	.word	0x000080b0


	//   ....[195]....
        /*0794*/ 	.word	0x00008eb0


	//   ....[196]....
        /*0798*/ 	.word	0x00008f40


	//   ....[197]....
        /*079c*/ 	.word	0x00008fc0


	//   ....[198]....
        /*07a0*/ 	.word	0x00009050


	//   ....[199]....
        /*07a4*/ 	.word	0x000090d0


	//   ....[200]....
        /*07a8*/ 	.word	0x00009160


	//   ....[201]....
        /*07ac*/ 	.word	0x000091e0


	//   ....[202]....
        /*07b0*/ 	.word	0x00009270


	//   ....[203]....
        /*07b4*/ 	.word	0x000092f0


	//   ....[204]....
        /*07b8*/ 	.word	0x00009380


	//   ....[205]....
        /*07bc*/ 	.word	0x00009400


	//   ....[206]....
        /*07c0*/ 	.word	0x00009490


	//   ....[207]....
        /*07c4*/ 	.word	0x00009510


	//   ....[208]....
        /*07c8*/ 	.word	0x000095a0


	//   ....[209]....
        /*07cc*/ 	.word	0x00009620


	//   ....[210]....
        /*07d0*/ 	.word	0x000096b0


	//   ....[211]....
        /*07d4*/ 	.word	0x00009730


	//   ....[212]....
        /*07d8*/ 	.word	0x00009890


	//   ....[213]....
        /*07dc*/ 	.word	0x00009960


	//   ....[214]....
        /*07e0*/ 	.word	0x00009a10


	//   ....[215]....
        /*07e4*/ 	.word	0x00009ad0


	//   ....[216]....
        /*07e8*/ 	.word	0x00009b80


	//   ....[217]....
        /*07ec*/ 	.word	0x00009c40


	//   ....[218]....
        /*07f0*/ 	.word	0x00009cf0


	//   ....[219]....
        /*07f4*/ 	.word	0x00009db0


	//   ....[220]....
        /*07f8*/ 	.word	0x00009e60


	//   ....[221]....
        /*07fc*/ 	.word	0x00009f20


	//   ....[222]....
        /*0800*/ 	.word	0x00009fd0


	//   ....[223]....
        /*0804*/ 	.word	0x0000a090


	//   ....[224]....
        /*0808*/ 	.word	0x0000a140


	//   ....[225]....
        /*080c*/ 	.word	0x0000a200


	//   ....[226]....
        /*0810*/ 	.word	0x0000a2a0


	//   ....[227]....
        /*0814*/ 	.word	0x0000a360


	//   ....[228]....
        /*0818*/ 	.word	0x0000a400


	//   ....[229]....
        /*081c*/ 	.word	0x0000a470


	//   ....[230]....
        /*0820*/ 	.word	0x0000a4e0


	//   ....[231]....
        /*0824*/ 	.word	0x0000a550


	//   ....[232]....
        /*0828*/ 	.word	0x0000a5c0


	//   ....[233]....
        /*082c*/ 	.word	0x0000a630


	//----- nvinfo : EIATTR_VRC_CTA_INIT_COUNT
	.align		4
.L_146:
        /*0830*/ 	.byte	0x02, 0x4a
	.zero		1
	.zero		1


	//----- nvinfo : EIATTR_EXIT_INSTR_OFFSETS
	.align		4
        /*0834*/ 	.byte	0x04, 0x1c
        /*0836*/ 	.short	(.L_148 - .L_147)


	//   ....[0]....
.L_147:
        /*0838*/ 	.word	0x00002570


	//   ....[1]....
        /*083c*/ 	.word	0x000028d0


	//   ....[2]....
        /*0840*/ 	.word	0x000028f0


	//   ....[3]....
        /*0844*/ 	.word	0x00009740


	//   ....[4]....
        /*0848*/ 	.word	0x0000a410


	//----- nvinfo : EIATTR_MAX_THREADS
	.align		4
.L_148:
        /*084c*/ 	.byte	0x04, 0x05
        /*084e*/ 	.short	(.L_150 - .L_149)
.L_149:
        /*0850*/ 	.word	0x00000180
        /*0854*/ 	.word	0x00000001
        /*0858*/ 	.word	0x00000001


	//----- nvinfo : EIATTR_CRS_STACK_SIZE
	.align		4
.L_150:
        /*085c*/ 	.byte	0x04, 0x1e
        /*085e*/ 	.short	(.L_152 - .L_151)
.L_151:
        /*0860*/ 	.word	0x00000000


	//----- nvinfo : EIATTR_CBANK_PARAM_SIZE
	.align		4
.L_152:
        /*0864*/ 	.byte	0x03, 0x19
        /*0866*/ 	.short	0x004d


	//----- nvinfo : EIATTR_PARAM_CBANK
	.align		4
        /*0868*/ 	.byte	0x04, 0x0a
        /*086a*/ 	.short	(.L_154 - .L_153)
	.align		4
.L_153:
        /*086c*/ 	.word	index@(.nv.constant0._ZN3cub18CUB_300001_SM_10006detail10radix_sort29DeviceRadixSortOnesweepKernelINS1_5radix10policy_hubIiiyE10Policy1000ELNS0_9SortOrderE1EiiyiiNS1_21identity_decomposer_tEEEvPT5_SB_PT3_PKSC_PT1_PKSG_PT2_PKSK_T4_iiT6_)
        /*0870*/ 	.short	0x0380
        /*0872*/ 	.short	0x004d


	//----- nvinfo : EIATTR_SW_WAR
	.align		4
.L_154:
        /*0874*/ 	.byte	0x04, 0x36
        /*0876*/ 	.short	(.L_156 - .L_155)
.L_155:
        /*0878*/ 	.word	0x00000008
.L_156:


//--------------------- .nv.info._ZN3cub18CUB_300001_SM_10006detail10radix_sort33DeviceRadixSortExclusiveSumKernelINS1_5radix10policy_hubIiiyE10Policy1000EyEEvPT0_ --------------------------
	.section	.nv.info._ZN3cub18CUB_300001_SM_10006detail10radix_sort33DeviceRadixSortExclusiveSumKernelINS1_5radix10policy_hubIiiyE10Policy1000EyEEvPT0_,"",@"SHT_CUDA_INFO"
	.sectionflags	@""
	.align	4


	//----- nvinfo : EIATTR_CUDA_API_VERSION
	.align		4
        /*0000*/ 	.byte	0x04, 0x37
        /*0002*/ 	.short	(.L_158 - .L_157)
.L_157:
        /*0004*/ 	.word	0x00000082


	//----- nvinfo : EIATTR_KPARAM_INFO
	.align		4
.L_158:
        /*0008*/ 	.byte	0x04, 0x17
        /*000a*/ 	.short	(.L_160 - .L_159)
.L_159:
        /*000c*/ 	.word	0x00000000
        /*0010*/ 	.short	0x0000
        /*0012*/ 	.short	0x0000
        /*0014*/ 	.byte	0x00, 0xf5, 0x21, 0x00


	//----- nvinfo : EIATTR_SPARSE_MMA_MASK
	.align		4
.L_160:
        /*0018*/ 	.byte	0x03, 0x50
        /*001a*/ 	.short	0x0000


	//----- nvinfo : EIATTR_MAXREG_COUNT
	.align		4
        /*001c*/ 	.byte	0x03, 0x1b
        /*001e*/ 	.short	0x00ff


	//----- nvinfo : EIATTR_NUM_BARRIERS
	.align		4
        /*0020*/ 	.byte	0x02, 0x4c
        /*0022*/ 	.byte	0x01
	.zero		1


	//----- nvinfo : EIATTR_MERCURY_ISA_VERSION
	.align		4
        /*0024*/ 	.byte	0x03, 0x5f
        /*0026*/ 	.short	0x0101


	//----- nvinfo : EIATTR_COOP_GROUP_MASK_REGIDS
	.align		4
        /*0028*/ 	.byte	0x04, 0x29
        /*002a*/ 	.short	(.L_162 - .L_161)


	//   ....[0]....
.L_161:
        /*002c*/ 	.word	0xffffffff


	//   ....[1]....
        /*0030*/ 	.word	0xffffffff


	//   ....[2]....
        /*0034*/ 	.word	0xffffffff


	//   ....[3]....
        /*0038*/ 	.word	0xffffffff


	//   ....[4]....
        /*003c*/ 	.word	0xffffffff


	//   ....[5]....
        /*0040*/ 	.word	0xffffffff


	//   ....[6]....
        /*0044*/ 	.word	0xffffffff


	//   ....[7]....
        /*0048*/ 	.word	0xffffffff


	//   ....[8]....
        /*004c*/ 	.word	0xffffffff


	//   ....[9]....
        /*0050*/ 	.word	0xffffffff


	//   ....[10]....
        /*0054*/ 	.word	0x05000015


	//   ....[11]....
        /*0058*/ 	.word	0x05000015


	//   ....[12]....
        /*005c*/ 	.word	0x05000015


	//   ....[13]....
        /*0060*/ 	.word	0x05000015


	//   ....[14]....
        /*0064*/ 	.word	0x05000015


	//   ....[15]....
        /*0068*/ 	.word	0x05000015


	//   ....[16]....
        /*006c*/ 	.word	0x05000015


	//   ....[17]....
        /*0070*/ 	.word	0x05000015


	//   ....[18]....
        /*0074*/ 	.word	0x05000015


	//   ....[19]....
        /*0078*/ 	.word	0x05000015


	//----- nvinfo : EIATTR_COOP_GROUP_INSTR_OFFSETS
	.align		4
.L_162:
        /*007c*/ 	.byte	0x04, 0x28
        /*007e*/ 	.short	(.L_164 - .L_163)


	//   ....[0]....
.L_163:
        /*0080*/ 	.word	0x00000250


	//   ....[1]....
        /*0084*/ 	.word	0x00000260


	//   ....[2]....
        /*0088*/ 	.word	0x000002a0


	//   ....[3]....
        /*008c*/ 	.word	0x000002c0


	//   ....[4]....
        /*0090*/ 	.word	0x00000310


	//   ....[5]....
        /*0094*/ 	.word	0x00000320


	//   ....[6]....
        /*0098*/ 	.word	0x00000360


	//   ....[7]....
        /*009c*/ 	.word	0x00000380


	//   ....[8]....
        /*00a0*/ 	.word	0x000003d0


	//   ....[9]....
        /*00a4*/ 	.word	0x000003e0


	//   ....[10]....
        /*00a8*/ 	.word	0x00000660


	//   ....[11]....
        /*00ac*/ 	.word	0x000006b0


	//   ....[12]....
        /*00b0*/ 	.word	0x00000740


	//   ....[13]....
        /*00b4*/ 	.word	0x00000790


	//   ....[14]....
        /*00b8*/ 	.word	0x00000820


	//   ....[15]....
        /*00bc*/ 	.word	0x00000870


	//   ....[16]....
        /*00c0*/ 	.word	0x00000900


	//   ....[17]....
        /*00c4*/ 	.word	0x00000950


	//   ....[18]....
        /*00c8*/ 	.word	0x000009e0


	//   ....[19]....
        /*00cc*/ 	.word	0x00000a30


	//----- nvinfo : EIATTR_VRC_CTA_INIT_COUNT
	.align		4
.L_164:
        /*00d0*/ 	.byte	0x02, 0x4a
	.zero		1
	.zero		1


	//----- nvinfo : EIATTR_EXIT_INSTR_OFFSETS
	.align		4
        /*00d4*/ 	.byte	0x04, 0x1c
        /*00d6*/ 	.short	(.L_166 - .L_165)


	//   ....[0]....
.L_165:
        /*00d8*/ 	.word	0x000005d0


	//   ....[1]....
        /*00dc*/ 	.word	0x00000600


	//----- nvinfo : EIATTR_CRS_STACK_SIZE
	.align		4
.L_166:
        /*00e0*/ 	.byte	0x04, 0x1e
        /*00e2*/ 	.short	(.L_168 - .L_167)
.L_167:
        /*00e4*/ 	.word	0x00000000


	//----- nvinfo : EIATTR_CBANK_PARAM_SIZE
	.align		4
.L_168:
        /*00e8*/ 	.byte	0x03, 0x19
        /*00ea*/ 	.short	0x0008


	//----- nvinfo : EIATTR_PARAM_CBANK
	.align		4
        /*00ec*/ 	.byte	0x04, 0x0a
        /*00ee*/ 	.short	(.L_170 - .L_169)
	.align		4
.L_169:
        /*00f0*/ 	.word	index@(.nv.constant0._ZN3cub18CUB_300001_SM_10006detail10radix_sort33DeviceRadixSortExclusiveSumKernelINS1_5radix10policy_hubIiiyE10Policy1000EyEEvPT0_)
        /*00f4*/ 	.short	0x0380
        /*00f6*/ 	.short	0x0008


	//----- nvinfo : EIATTR_SW_WAR
	.align		4
.L_170:
        /*00f8*/ 	.byte	0x04, 0x36
        /*00fa*/ 	.short	(.L_172 - .L_171)
.L_171:
        /*00fc*/ 	.word	0x00000008
.L_172:


//--------------------- .nv.info._ZN3cub18CUB_300001_SM_10006detail10radix_sort30DeviceRadixSortHistogramKernelINS1_5radix10policy_hubIiiyE10Policy1000ELNS0_9SortOrderE1EiyNS1_21identity_decomposer_tEEEvPT2_PKT1_SA_iiT3_ --------------------------
	.section	.nv.info._ZN3cub18CUB_300001_SM_10006detail10radix_sort30DeviceRadixSortHistogramKernelINS1_5radix10policy_hubIiiyE10Policy1000ELNS0_9SortOrderE1EiyNS1_21identity_decomposer_tEEEvPT2_PKT1_SA_iiT3_,"",@"SHT_CUDA_INFO"
	.sectionflags	@""
	.align	4


	//----- nvinfo : EIATTR_CUDA_API_VERSION
	.align		4
        /*0000*/ 	.byte	0x04, 0x37
        /*0002*/ 	.short	(.L_174 - .L_173)
.L_173:
        /*0004*/ 	.word	0x00000082


	//----- nvinfo : EIATTR_KPARAM_INFO
	.align		4
.L_174:
        /*0008*/ 	.byte	0x04, 0x17
        /*000a*/ 	.short	(.L_176 - .L_175)
.L_175:
        /*000c*/ 	.word	0x00000000
        /*0010*/ 	.short	0x0005
        /*0012*/ 	.short	0x0020
        /*0014*/ 	.byte	0x00, 0xf0, 0x05, 0x00


	//----- nvinfo : EIATTR_KPARAM_INFO
	.align		4
.L_176:
        /*0018*/ 	.byte	0x04, 0x17
        /*001a*/ 	.short	(.L_178 - .L_177)
.L_177:
        /*001c*/ 	.word	0x00000000
        /*0020*/ 	.short	0x0004
        /*0022*/ 	.short	0x001c
        /*0024*/ 	.byte	0x00, 0xf0, 0x11, 0x00


	//----- nvinfo : EIATTR_KPARAM_INFO
	.align		4
.L_178:
        /*0028*/ 	.byte	0x04, 0x17
        /*002a*/ 	.short	(.L_180 - .L_179)
.L_179:
        /*002c*/ 	.word	0x00000000
        /*0030*/ 	.short	0x0003
        /*0032*/ 	.short	0x0018
        /*0034*/ 	.byte	0x00, 0xf0, 0x11, 0x00


	//----- nvinfo : EIATTR_KPARAM_INFO
	.align		4
.L_180:
        /*0038*/ 	.byte	0x04, 0x17
        /*003a*/ 	.short	(.L_182 - .L_181)
.L_181:
        /*003c*/ 	.word	0x00000000
        /*0040*/ 	.short	0x0002
        /*0042*/ 	.short	0x0010
        /*0044*/ 	.byte	0x00, 0xf0, 0x21, 0x00


	//----- nvinfo : EIATTR_KPARAM_INFO
	.align		4
.L_182:
        /*0048*/ 	.byte	0x04, 0x17
        /*004a*/ 	.short	(.L_184 - .L_183)
.L_183:
        /*004c*/ 	.word	0x00000000
        /*0050*/ 	.short	0x0001
        /*0052*/ 	.short	0x0008
        /*0054*/ 	.byte	0x00, 0xf5, 0x21, 0x00


	//----- nvinfo : EIATTR_KPARAM_INFO
	.align		4
.L_184:
        /*0058*/ 	.byte	0x04, 0x17
        /*005a*/ 	.short	(.L_186 - .L_185)
.L_185:
        /*005c*/ 	.word	0x00000000
        /*0060*/ 	.short	0x0000
        /*0062*/ 	.short	0x0000
        /*0064*/ 	.byte	0x00, 0xf5, 0x21, 0x00


	//----- nvinfo : EIATTR_SPARSE_MMA_MASK
	.align		4
.L_186:
        /*0068*/ 	.byte	0x03, 0x50
        /*006a*/ 	.short	0x0000


	//----- nvinfo : EIATTR_MAXREG_COUNT
	.align		4
        /*006c*/ 	.byte	0x03, 0x1b
        /*006e*/ 	.short	0x00ff


	//----- nvinfo : EIATTR_NUM_BARRIERS
	.align		4
        /*0070*/ 	.byte	0x02, 0x4c
        /*0072*/ 	.byte	0x01
	.zero		1


	//----- nvinfo : EIATTR_MERCURY_ISA_VERSION
	.align		4
        /*0074*/ 	.byte	0x03, 0x5f
        /*0076*/ 	.short	0x0101


	//----- nvinfo : EIATTR_VRC_CTA_INIT_COUNT
	.align		4
        /*0078*/ 	.byte	0x02, 0x4a
	.zero		1
	.zero		1


	//----- nvinfo : EIATTR_EXIT_INSTR_OFFSETS
	.align		4
        /*007c*/ 	.byte	0x04, 0x1c
        /*007e*/ 	.short	(.L_188 - .L_187)


	//   ....[0]....
.L_187:
        /*0080*/ 	.word	0x00000040


	//   ....[1]....
        /*0084*/ 	.word	0x00002ee0


	//----- nvinfo : EIATTR_MAX_THREADS
	.align		4
.L_188:
        /*0088*/ 	.byte	0x04, 0x05
        /*008a*/ 	.short	(.L_190 - .L_189)
.L_189:
        /*008c*/ 	.word	0x00000080
        /*0090*/ 	.word	0x00000001
        /*0094*/ 	.word	0x00000001


	//----- nvinfo : EIATTR_CRS_STACK_SIZE
	.align		4
.L_190:
        /*0098*/ 	.byte	0x04, 0x1e
        /*009a*/ 	.short	(.L_192 - .L_191)
.L_191:
        /*009c*/ 	.word	0x00000000


	//----- nvinfo : EIATTR_CBANK_PARAM_SIZE
	.align		4
.L_192:
        /*00a0*/ 	.byte	0x03, 0x19
        /*00a2*/ 	.short	0x0021


	//----- nvinfo : EIATTR_PARAM_CBANK
	.align		4
        /*00a4*/ 	.byte	0x04, 0x0a
        /*00a6*/ 	.short	(.L_194 - .L_193)
	.align		4
.L_193:
        /*00a8*/ 	.word	index@(.nv.constant0._ZN3cub18CUB_300001_SM_10006detail10radix_sort30DeviceRadixSortHistogramKernelINS1_5radix10policy_hubIiiyE10Policy1000ELNS0_9SortOrderE1EiyNS1_21identity_decomposer_tEEEvPT2_PKT1_SA_iiT3_)
        /*00ac*/ 	.short	0x0380
        /*00ae*/ 	.short	0x0021


	//----- nvinfo : EIATTR_SW_WAR
	.align		4
.L_194:
        /*00b0*/ 	.byte	0x04, 0x36
        /*00b2*/ 	.short	(.L_196 - .L_195)
.L_195:
        /*00b4*/ 	.word	0x00000008
.L_196:


//--------------------- .nv.info._ZN3cub18CUB_300001_SM_10006detail10radix_sort31DeviceRadixSortSingleTileKernelINS1_5radix10policy_hubIiiyE10Policy1000ELNS0_9SortOrderE1EiiyNS1_21identity_decomposer_tEEEvPKT1_PSA_PKT2_PSE_T3_iiT4_ --------------------------
	.section	.nv.info._ZN3cub18CUB_300001_SM_10006detail10radix_sort31DeviceRadixSortSingleTileKernelINS1_5radix10policy_hubIiiyE10Policy1000ELNS0_9SortOrderE1EiiyNS1_21identity_decomposer_tEEEvPKT1_PSA_PKT2_PSE_T3_iiT4_,"",@"SHT_CUDA_INFO"
	.sectionflags	@""
	.align	4


	//----- nvinfo : EIATTR_CUDA_API_VERSION
	.align		4
        /*0000*/ 	.byte	0x04, 0x37
        /*0002*/ 	.short	(.L_198 - .L_197)
.L_197:
        /*0004*/ 	.word	0x00000082


	//----- nvinfo : EIATTR_KPARAM_INFO
	.align		4
.L_198:
        /*0008*/ 	.byte	0x04, 0x17
        /*000a*/ 	.short	(.L_200 - .L_199)
.L_199:
        /*000c*/ 	.word	0x00000000
        /*0010*/ 	.short	0x0007
        /*0012*/ 	.short	0x0030
        /*0014*/ 	.byte	0x00, 0xf0, 0x05, 0x00


	//----- nvinfo : EIATTR_KPARAM_INFO
	.align		4
.L_200:
        /*0018*/ 	.byte	0x04, 0x17
        /*001a*/ 	.short	(.L_202 - .L_201)
.L_201:
        /*001c*/ 	.word	0x00000000
        /*0020*/ 	.short	0x0006
        /*0022*/ 	.short	0x002c
        /*0024*/ 	.byte	0x00, 0xf0, 0x11, 0x00


	//----- nvinfo : EIATTR_KPARAM_INFO
	.align		4
.L_202:
        /*0028*/ 	.byte	0x04, 0x17
        /*002a*/ 	.short	(.L_204 - .L_203)
.L_203:
        /*002c*/ 	.word	0x00000000
        /*0030*/ 	.short	0x0005
        /*0032*/ 	.short	0x0028
        /*0034*/ 	.byte	0x00, 0xf0, 0x11, 0x00


	//----- nvinfo : EIATTR_KPARAM_INFO
	.align		4
.L_204:
        /*0038*/ 	.byte	0x04, 0x17
        /*003a*/ 	.short	(.L_206 - .L_205)
.L_205:
        /*003c*/ 	.word	0x00000000
        /*0040*/ 	.short	0x0004
        /*0042*/ 	.short	0x0020
        /*0044*/ 	.byte	0x00, 0xf0, 0x21, 0x00


	//----- nvinfo : EIATTR_KPARAM_INFO
	.align		4
.L_206:
        /*0048*/ 	.byte	0x04, 0x17
        /*004a*/ 	.short	(.L_208 - .L_207)
.L_207:
        /*004c*/ 	.word	0x00000000
        /*0050*/ 	.short	0x0003
        /*0052*/ 	.short	0x0018
        /*0054*/ 	.byte	0x00, 0xf5, 0x21, 0x00


	//----- nvinfo : EIATTR_KPARAM_INFO
	.align		4
.L_208:
        /*0058*/ 	.byte	0x04, 0x17
        /*005a*/ 	.short	(.L_210 - .L_209)
.L_209:
        /*005c*/ 	.word	0x00000000
        /*0060*/ 	.short	0x0002
        /*0062*/ 	.short	0x0010
        /*0064*/ 	.byte	0x00, 0xf5, 0x21, 0x00


	//----- nvinfo : EIATTR_KPARAM_INFO
	.align		4
.L_210:
        /*0068*/ 	.byte	0x04, 0x17
        /*006a*/ 	.short	(.L_212 - .L_211)
.L_211:
        /*006c*/ 	.word	0x00000000
        /*0070*/ 	.short	0x0001
        /*0072*/ 	.short	0x0008
        /*0074*/ 	.byte	0x00, 0xf5, 0x21, 0x00


	//----- nvinfo : EIATTR_KPARAM_INFO
	.align		4
.L_212:
        /*0078*/ 	.byte	0x04, 0x17
        /*007a*/ 	.short	(.L_214 - .L_213)
.L_213:
        /*007c*/ 	.word	0x00000000
        /*0080*/ 	.short	0x0000
        /*0082*/ 	.short	0x0000
        /*0084*/ 	.byte	0x00, 0xf5, 0x21, 0x00


	//----- nvinfo : EIATTR_SPARSE_MMA_MASK
	.align		4
.L_214:
        /*0088*/ 	.byte	0x03, 0x50
        /*008a*/ 	.short	0x0000


	//----- nvinfo : EIATTR_MAXREG_COUNT
	.align		4
        /*008c*/ 	.byte	0x03, 0x1b
        /*008e*/ 	.short	0x00ff


	//----- nvinfo : EIATTR_NUM_BARRIERS
	.align		4
        /*0090*/ 	.byte	0x02, 0x4c
        /*0092*/ 	.byte	0x01
	.zero		1


	//----- nvinfo : EIATTR_MERCURY_ISA_VERSION
	.align		4
        /*0094*/ 	.byte	0x03, 0x5f
        /*0096*/ 	.short	0x0101


	//----- nvinfo : EIATTR_COOP_GROUP_MASK_REGIDS
	.align		4
        /*0098*/ 	.byte	0x04, 0x29
        /*009a*/ 	.short	(.L_216 - .L_215)


	//   ....[0]....
.L_215:
        /*009c*/ 	.word	0xffffffff


	//   ....[1]....
        /*00a0*/ 	.word	0xffffffff


	//   ....[2]....
        /*00a4*/ 	.word	0xffffffff


	//   ....[3]....
        /*00a8*/ 	.word	0xffffffff


	//   ....[4]....
        /*00ac*/ 	.word	0xffffffff


	//----- nvinfo : EIATTR_COOP_GROUP_INSTR_OFFSETS
	.align		4
.L_216:
        /*00b0*/ 	.byte	0x04, 0x28
        /*00b2*/ 	.short	(.L_218 - .L_217)


	//   ....[0]....
.L_217:
        /*00b4*/ 	.word	0x00001de0


	//   ....[1]....
        /*00b8*/ 	.word	0x00001e00


	//   ....[2]....
        /*00bc*/ 	.word	0x00001e20


	//   ....[3]....
        /*00c0*/ 	.word	0x00001e40


	//   ....[4]....
        /*00c4*/ 	.word	0x00001e60


	//----- nvinfo : EIATTR_VRC_CTA_INIT_COUNT
	.align		4
.L_218:
        /*00c8*/ 	.byte	0x02, 0x4a
	.zero		1
	.zero		1


	//----- nvinfo : EIATTR_EXIT_INSTR_OFFSETS
	.align		4
        /*00cc*/ 	.byte	0x04, 0x1c
        /*00ce*/ 	.short	(.L_220 - .L_219)


	//   ....[0]....
.L_219:
        /*00d0*/ 	.word	0x00003bb0


	//   ....[1]....
        /*00d4*/ 	.word	0x00003c00


	//----- nvinfo : EIATTR_MAX_THREADS
	.align		4
.L_220:
        /*00d8*/ 	.byte	0x04, 0x05
        /*00da*/ 	.short	(.L_222 - .L_221)
.L_221:
        /*00dc*/ 	.word	0x00000100
        /*00e0*/ 	.word	0x00000001
        /*00e4*/ 	.word	0x00000001


	//----- nvinfo : EIATTR_CBANK_PARAM_SIZE
	.align		4
.L_222:
        /*00e8*/ 	.byte	0x03, 0x19
        /*00ea*/ 	.short	0x0031


	//----- nvinfo : EIATTR_PARAM_CBANK
	.align		4
        /*00ec*/ 	.byte	0x04, 0x0a
        /*00ee*/ 	.short	(.L_224 - .L_223)
	.align		4
.L_223:
        /*00f0*/ 	.word	index@(.nv.constant0._ZN3cub18CUB_300001_SM_10006detail10radix_sort31DeviceRadixSortSingleTileKernelINS1_5radix10policy_hubIiiyE10Policy1000ELNS0_9SortOrderE1EiiyNS1_21identity_decomposer_tEEEvPKT1_PSA_PKT2_PSE_T3_iiT4_)
        /*00f4*/ 	.short	0x0380
        /*00f6*/ 	.short	0x0031


	//----- nvinfo : EIATTR_SW_WAR
	.align		4
.L_224:
        /*00f8*/ 	.byte	0x04, 0x36
        /*00fa*/ 	.short	(.L_226 - .L_225)
.L_225:
        /*00fc*/ 	.word	0x00000008
.L_226:


//--------------------- .nv.info._ZN3cub18CUB_300001_SM_10006detail4scan16DeviceScanKernelINS2_10policy_hubIiiimN4cuda3std3__44plusIvEEE10Policy1000EN6thrust24THRUST_300001_SM_1000_NS6detail15normal_iteratorINSD_10device_ptrIiEEEESI_NS0_13ScanTileStateIiLb1EEES9_NS1_10InputValueIiPiEEmiLb0EiEEvT0_T1_T2_iT3_T4_T5_ --------------------------
	.section	.nv.info._ZN3cub18CUB_300001_SM_10006detail4scan16DeviceScanKernelINS2_10policy_hubIiiimN4cuda3std3__44plusIvEEE10Policy1000EN6thrust24THRUST_300001_SM_1000_NS6detail15normal_iteratorINSD_10device_ptrIiEEEESI_NS0_13ScanTileStateIiLb1EEES9_NS1_10InputValueIiPiEEmiLb0EiEEvT0_T1_T2_iT3_T4_T5_,"",@"SHT_CUDA_INFO"
	.sectionflags	@""
	.align	4


	//----- nvinfo : EIATTR_CUDA_API_VERSION
	.align		4
        /*0000*/ 	.byte	0x04, 0x37
        /*0002*/ 	.short	(.L_228 - .L_227)
.L_227:
        /*0004*/ 	.word	0x00000082


	//----- nvinfo : EIATTR_KPARAM_INFO
	.align		4
.L_228:
        /*0008*/ 	.byte	0x04, 0x17
        /*000a*/ 	.short	(.L_230 - .L_229)
.L_229:
        /*000c*/ 	.word	0x00000000
        /*0010*/ 	.short	0x0006
        /*0012*/ 	.short	0x0030
        /*0014*/ 	.byte	0x00, 0xf0, 0x21, 0x00


	//----- nvinfo : EIATTR_KPARAM_INFO
	.align		4
.L_230:
        /*0018*/ 	.byte	0x04, 0x17
        /*001a*/ 	.short	(.L_232 - .L_231)
.L_231:
        /*001c*/ 	.word	0x00000000
        /*0020*/ 	.short	0x0005
        /*0022*/ 	.short	0x0020
        /*0024*/ 	.byte	0x00, 0xf0, 0x41, 0x00


	//----- nvinfo : EIATTR_KPARAM_INFO
	.align		4
.L_232:
        /*0028*/ 	.byte	0x04, 0x17
        /*002a*/ 	.short	(.L_234 - .L_233)
.L_233:
        /*002c*/ 	.word	0x00000000
        /*0030*/ 	.short	0x0004
        /*0032*/ 	.short	0x001c
        /*0034*/ 	.byte	0x00, 0xf0, 0x05, 0x00


	//----- nvinfo : EIATTR_KPARAM_INFO
	.align		4
.L_234:
        /*0038*/ 	.byte	0x04, 0x17
        /*003a*/ 	.short	(.L_236 - .L_235)
.L_235:
        /*003c*/ 	.word	0x00000000
        /*0040*/ 	.short	0x0003
        /*0042*/ 	.short	0x0018
        /*0044*/ 	.byte	0x00, 0xf0, 0x11, 0x00


	//----- nvinfo : EIATTR_KPARAM_INFO
	.align		4
.L_236:
        /*0048*/ 	.byte	0x04, 0x17
        /*004a*/ 	.short	(.L_238 - .L_237)
.L_237:
        /*004c*/ 	.word	0x00000000
        /*0050*/ 	.short	0x0002
        /*0052*/ 	.short	0x0010
        /*0054*/ 	.byte	0x00, 0xf0, 0x21, 0x00


	//----- nvinfo : EIATTR_KPARAM_INFO
	.align		4
.L_238:
        /*0058*/ 	.byte	0x04, 0x17
        /*005a*/ 	.short	(.L_240 - .L_239)
.L_239:
        /*005c*/ 	.word	0x00000000
        /*0060*/ 	.short	0x0001
        /*0062*/ 	.short	0x0008
        /*0064*/ 	.byte	0x00, 0xf0, 0x21, 0x00


	//----- nvinfo : EIATTR_KPARAM_INFO
	.align		4
.L_240:
        /*0068*/ 	.byte	0x04, 0x17
        /*006a*/ 	.short	(.L_242 - .L_241)
.L_241:
        /*006c*/ 	.word	0x00000000
        /*0070*/ 	.short	0x0000
        /*0072*/ 	.short	0x0000
        /*0074*/ 	.byte	0x00, 0xf0, 0x21, 0x00


	//----- nvinfo : EIATTR_SPARSE_MMA_MASK
	.align		4
.L_242:
        /*0078*/ 	.byte	0x03, 0x50
        /*007a*/ 	.short	0x0000


	//----- nvinfo : EIATTR_MAXREG_COUNT
	.align		4
        /*007c*/ 	.byte	0x03, 0x1b
        /*007e*/ 	.short	0x0080


	//----- nvinfo : EIATTR_NUM_BARRIERS
	.align		4
        /*0080*/ 	.byte	0x02, 0x4c
        /*0082*/ 	.byte	0x01
	.zero		1


	//----- nvinfo : EIATTR_MERCURY_ISA_VERSION
	.align		4
        /*0084*/ 	.byte	0x03, 0x5f
        /*0086*/ 	.short	0x0101


	//----- nvinfo : EIATTR_COOP_GROUP_MASK_REGIDS
	.align		4
        /*0088*/ 	.byte	0x04, 0x29
        /*008a*/ 	.short	(.L_244 - .L_243)


	//   ....[0]....
.L_243:
        /*008c*/ 	.word	0xffffffff


	//   ....[1]....
        /*0090*/ 	.word	0xffffffff


	//   ....[2]....
        /*0094*/ 	.word	0xffffffff


	//   ....[3]....
        /*0098*/ 	.word	0xffffffff


	//   ....[4]....
        /*009c*/ 	.word	0xffffffff


	//   ....[5]....
        /*00a0*/ 	.word	0xffffffff


	//   ....[6]....
        /*00a4*/ 	.word	0xffffffff


	//   ....[7]....
        /*00a8*/ 	.word	0xffffffff


	//   ....[8]....
        /*00ac*/ 	.word	0xffffffff


	//   ....[9]....
        /*00b0*/ 	.word	0xffffffff


	//   ....[10]....
        /*00b4*/ 	.word	0xffffffff


	//   ....[11]....
        /*00b8*/ 	.word	0xffffffff


	//   ....[12]....
        /*00bc*/ 	.word	0xffffffff


	//   ....[13]....
        /*00c0*/ 	.word	0xffffffff


	//   ....[14]....
        /*00c4*/ 	.word	0xffffffff


	//   ....[15]....
        /*00c8*/ 	.word	0xffffffff


	//   ....[16]....
        /*00cc*/ 	.word	0xffffffff


	//   ....[17]....
        /*00d0*/ 	.word	0xffffffff


	//   ....[18]....
        /*00d4*/ 	.word	0xffffffff


	//   ....[19]....
        /*00d8*/ 	.word	0xffffffff


	//   ....[20]....
        /*00dc*/ 	.word	0xffffffff


	//   ....[21]....
        /*00e0*/ 	.word	0xffffffff


	//   ....[22]....
        /*00e4*/ 	.word	0xffffffff


	//   ....[23]....
        /*00e8*/ 	.word	0xffffffff


	//   ....[24]....
        /*00ec*/ 	.word	0xffffffff


	//   ....[25]....
        /*00f0*/ 	.word	0xffffffff


	//   ....[26]....
        /*00f4*/ 	.word	0xffffffff


	//   ....[27]....
        /*00f8*/ 	.word	0xffffffff


	//   ....[28]....
        /*00fc*/ 	.word	0xffffffff


	//   ....[29]....
        /*0100*/ 	.word	0xffffffff


	//   ....[30]....
        /*0104*/ 	.word	0xffffffff


	//   ....[31]....
        /*0108*/ 	.word	0xffffffff


	//   ....[32]....
        /*010c*/ 	.word	0xffffffff


	//   ....[33]....
        /*0110*/ 	.word	0xffffffff


	//   ....[34]....
        /*0114*/ 	.word	0xffffffff


	//   ....[35]....
        /*0118*/ 	.word	0xffffffff


	//   ....[36]....
        /*011c*/ 	.word	0xffffffff


	//   ....[37]....
        /*0120*/ 	.word	0xffffffff


	//   ....[38]....
        /*0124*/ 	.word	0xffffffff


	//   ....[39]....
        /*0128*/ 	.word	0xffffffff


	//   ....[40]....
        /*012c*/ 	.word	0xffffffff


	//   ....[41]....
        /*0130*/ 	.word	0xffffffff


	//   ....[42]....
        /*0134*/ 	.word	0xffffffff


	//   ....[43]....
        /*0138*/ 	.word	0xffffffff


	//   ....[44]....
        /*013c*/ 	.word	0xffffffff


	//   ....[45]....
        /*0140*/ 	.word	0xffffffff


	//   ....[46]....
        /*0144*/ 	.word	0xffffffff


	//   ....[47]....
        /*0148*/ 	.word	0xffffffff


	//   ....[48]....
        /*014c*/ 	.word	0xffffffff


	//   ....[49]....
        /*0150*/ 	.word	0xffffffff


	//   ....[50]....
        /*0154*/ 	.word	0xffffffff


	//   ....[51]....
        /*0158*/ 	.word	0xffffffff


	//   ....[52]....
        /*015c*/ 	.word	0xffffffff


	//   ....[53]....
        /*0160*/ 	.word	0xffffffff


	//   ....[54]....
        /*0164*/ 	.word	0xffffffff


	//   ....[55]....
        /*0168*/ 	.word	0xffffffff


	//   ....[56]....
        /*016c*/ 	.word	0xffffffff


	//   ....[57]....
        /*0170*/ 	.word	0xffffffff


	//   ....[58]....
        /*0174*/ 	.word	0xffffffff


	//   ....[59]....
        /*0178*/ 	.word	0xffffffff


	//   ....[60]....
        /*017c*/ 	.word	0x0500000a


	//   ....[61]....
        /*0180*/ 	.word	0x0500000a


	//   ....[62]....
        /*0184*/ 	.word	0x0500000a


	//   ....[63]....
        /*0188*/ 	.word	0x0500000a


	//   ....[64]....
        /*018c*/ 	.word	0x0500000a


	//   ....[65]....
        /*0190*/ 	.word	0x0500000a


	//   ....[66]....
        /*0194*/ 	.word	0x0500000a


	//   ....[67]....
        /*0198*/ 	.word	0x0500000a


	//   ....[68]....
        /*019c*/ 	.word	0x0500000a


	//   ....[69]....
        /*01a0*/ 	.word	0x0500000a


	//   ....[70]....
        /*01a4*/ 	.word	0x0500000a


	//   ....[71]....
        /*01a8*/ 	.word	0x0500000a


	//   ....[72]....
        /*01ac*/ 	.word	0x0500000a


	//   ....[73]....
        /*01b0*/ 	.word	0x0500000a


	//   ....[74]....
        /*01b4*/ 	.word	0x0500000a


	//   ....[75]....
        /*01b8*/ 	.word	0x0500000a


	//   ....[76]....
        /*01bc*/ 	.word	0x0500000a


	//   ....[77]....
        /*01c0*/ 	.word	0x0500000a


	//   ....[78]....
        /*01c4*/ 	.word	0x0500000a


	//   ....[79]....
        /*01c8*/ 	.word	0x0500000a


	//   ....[80]....
        /*01cc*/ 	.word	0x0500000a


	//   ....[81]....
        /*01d0*/ 	.word	0x0500000a


	//   ....[82]....
        /*01d4*/ 	.word	0x0500000a


	//   ....[83]....
        /*01d8*/ 	.word	0x0500000a


	//   ....[84]....
        /*01dc*/ 	.word	0x0500000a


	//   ....[85]....
        /*01e0*/ 	.word	0x0500000a


	//   ....[86]....
        /*01e4*/ 	.word	0x0500000a


	//   ....[87]....
        /*01e8*/ 	.word	0x0500000a


	//   ....[88]....
        /*01ec*/ 	.word	0x0500000a


	//   ....[89]....
        /*01f0*/ 	.word	0x0500000a


	//   ....[90]....
        /*01f4*/ 	.word	0x0500000a


	//   ....[91]....
        /*01f8*/ 	.word	0x0500000a


	//   ....[92]....
        /*01fc*/ 	.word	0x0500000a


	//   ....[93]....
        /*0200*/ 	.word	0x0500000a


	//   ....[94]....
        /*0204*/ 	.word	0x0500000a


	//   ....[95]....
        /*0208*/ 	.word	0x0500000a


	//----- nvinfo : EIATTR_COOP_GROUP_INSTR_OFFSETS
	.align		4
.L_244:
        /*020c*/ 	.byte	0x04, 0x28
        /*020e*/ 	.short	(.L_246 - .L_245)


	//   ....[0]....
.L_245:
        /*0210*/ 	.word	0x000004d0


	//   ....[1]....
        /*0214*/ 	.word	0x000006f0


	//   ....[2]....
        /*0218*/ 	.word	0x00000710


	//   ....[3]....
        /*021c*/ 	.word	0x00000730


	//   ....[4]....
        /*0220*/ 	.word	0x00000750


	//   ....[5]....
        /*0224*/ 	.word	0x00000770


	//   ....[6]....
        /*0228*/ 	.word	0x00000b80


	//   ....[7]....
        /*022c*/ 	.word	0x00000ba0


	//   ....[8]....
        /*0230*/ 	.word	0x00000bc0


	//   ....[9]....
        /*0234*/ 	.word	0x00000be0


	//   ....[10]....
        /*0238*/ 	.word	0x00000c00


	//   ....[11]....
        /*023c*/ 	.word	0x00001000


	//   ....[12]....
        /*0240*/ 	.word	0x00001090


	//   ....[13]....
        /*0244*/ 	.word	0x000010f0


	//   ....[14]....
        /*0248*/ 	.word	0x00001160


	//   ....[15]....
        /*024c*/ 	.word	0x000011c0


	//   ....[16]....
        /*0250*/ 	.word	0x00001210


	//   ....[17]....
        /*0254*/ 	.word	0x00001270


	//   ....[18]....
        /*0258*/ 	.word	0x000012c0


	//   ....[19]....
        /*025c*/ 	.word	0x000012e0


	//   ....[20]....
        /*0260*/ 	.word	0x000013a0


	//   ....[21]....
        /*0264*/ 	.word	0x00001430


	//   ....[22]....
        /*0268*/ 	.word	0x00001480


	//   ....[23]....
        /*026c*/ 	.word	0x000014e0


	//   ....[24]....
        /*0270*/ 	.word	0x00001540


	//   ....[25]....
        /*0274*/ 	.word	0x00001580


	//   ....[26]....
        /*0278*/ 	.word	0x000015c0


	//   ....[27]....
        /*027c*/ 	.word	0x00001600


	//   ....[28]....
        /*0280*/ 	.word	0x00001610


	//   ....[29]....
        /*0284*/ 	.word	0x00001a50


	//   ....[30]....
        /*0288*/ 	.word	0x00002430


	//   ....[31]....
        /*028c*/ 	.word	0x00002650


	//   ....[32]....
        /*0290*/ 	.word	0x00002670


	//   ....[33]....
        /*0294*/ 	.word	0x00002690


	//   ....[34]....
        /*0298*/ 	.word	0x000026b0


	//   ....[35]....
        /*029c*/ 	.word	0x000026d0


	//   ....[36]....
        /*02a0*/ 	.word	0x00002a60


	//   ....[37]....
        /*02a4*/ 	.word	0x00002a80


	//   ....[38]....
        /*02a8*/ 	.word	0x00002aa0


	//   ....[39]....
        /*02ac*/ 	.word	0x00002ac0


	//   ....[40]....
        /*02b0*/ 	.word	0x00002ae0


	//   ....[41]....
        /*02b4*/ 	.word	0x00002ee0


	//   ....[42]....
        /*02b8*/ 	.word	0x00002f70


	//   ....[43]....
        /*02bc*/ 	.word	0x00002fd0


	//   ....[44]....
        /*02c0*/ 	.word	0x00003030


	//   ....[45]....
        /*02c4*/ 	.word	0x00003090


	//   ....[46]....
        /*02c8*/ 	.word	0x000030f0


	//   ....[47]....
        /*02cc*/ 	.word	0x00003140


	//   ....[48]....
        /*02d0*/ 	.word	0x000031b0


	//   ....[49]....
        /*02d4*/ 	.word	0x000031c0


	//   ....[50]....
        /*02d8*/ 	.word	0x00003280


	//   ....[51]....
        /*02dc*/ 	.word	0x00003310


	//   ....[52]....
        /*02e0*/ 	.word	0x00003360


	//   ....[53]....
        /*02e4*/ 	.word	0x000033d0


	//   ....[54]....
        /*02e8*/ 	.word	0x00003430


	//   ....[55]....
        /*02ec*/ 	.word	0x00003480


	//   ....[56]....
        /*02f0*/ 	.word	0x000034c0


	//   ....[57]....
        /*02f4*/ 	.word	0x00003520


	//   ....[58]....
        /*02f8*/ 	.word	0x00003530


	//   ....[59]....
        /*02fc*/ 	.word	0x000039a0


	//   ....[60]....
        /*0300*/ 	.word	0x00003f30


	//   ....[61]....
        /*0304*/ 	.word	0x00003fb0


	//   ....[62]....
        /*0308*/ 	.word	0x00004040


	//   ....[63]....
        /*030c*/ 	.word	0x00004120


	//   ....[64]....
        /*0310*/ 	.word	0x000041a0


	//   ....[65]....
        /*0314*/ 	.word	0x00004230


	//   ....[66]....
        /*0318*/ 	.word	0x000042b0


	//   ....[67]....
        /*031c*/ 	.word	0x00004330


	//   ....[68]....
        /*0320*/ 	.word	0x00004360


	//   ....[69]....
        /*0324*/ 	.word	0x00004430


	//   ....[70]....
        /*0328*/ 	.word	0x000044b0


	//   ....[71]....
        /*032c*/ 	.word	0x00004530


	//   ....[72]....
        /*0330*/ 	.word	0x000045e0


	//   ....[73]....
        /*0334*/ 	.word	0x00004670


	//   ....[74]....
        /*0338*/ 	.word	0x000046f0


	//   ....[75]....
        /*033c*/ 	.word	0x00004760


	//   ....[76]....
        /*0340*/ 	.word	0x000047e0


	//   ....[77]....
        /*0344*/ 	.word	0x00004840


	//   ....[78]....
        /*0348*/ 	.word	0x000048b0


	//   ....[79]....
        /*034c*/ 	.word	0x00004930


	//   ....[80]....
        /*0350*/ 	.word	0x000049d0


	//   ....[81]....
        /*0354*/ 	.word	0x00004a90


	//   ....[82]....
        /*0358*/ 	.word	0x00004b30


	//   ....[83]....
        /*035c*/ 	.word	0x00004bc0


	//   ....[84]....
        /*0360*/ 	.word	0x00004c50


	//   ....[85]....
        /*0364*/ 	.word	0x00004cc0


	//   ....[86]....
        /*0368*/ 	.word	0x00004cf0


	//   ....[87]....
        /*036c*/ 	.word	0x00004dc0


	//   ....[88]....
        /*0370*/ 	.word	0x00004e40


	//   ....[89]....
        /*0374*/ 	.word	0x00004ec0


	//   ....[90]....
        /*0378*/ 	.word	0x00004f80


	//   ....[91]....
        /*037c*/ 	.word	0x00005020


	//   ....[92]....
        /*0380*/ 	.word	0x000050b0


	//   ....[93]....
        /*0384*/ 	.word	0x00005140


	//   ....[94]....
        /*0388*/ 	.word	0x000051d0


	//   ....[95]....
        /*038c*/ 	.word	0x00005230


	//----- nvinfo : EIATTR_VRC_CTA_INIT_COUNT
	.align		4
.L_246:
        /*0390*/ 	.byte	0x02, 0x4a
	.zero		1
	.zero		1


	//----- nvinfo : EIATTR_EXIT_INSTR_OFFSETS
	.align		4
        /*0394*/ 	.byte	0x04, 0x1c
        /*0396*/ 	.short	(.L_248 - .L_247)


	//   ....[0]....
.L_247:
        /*0398*/ 	.word	0x00001ce0


	//   ....[1]....
        /*039c*/ 	.word	0x00001d10


	//   ....[2]....
        /*03a0*/ 	.word	0x00003ec0


	//   ....[3]....
        /*03a4*/ 	.word	0x00003ee0


	//----- nvinfo : EIATTR_MAX_THREADS
	.align		4
.L_248:
        /*03a8*/ 	.byte	0x04, 0x05
        /*03aa*/ 	.short	(.L_250 - .L_249)
.L_249:
        /*03ac*/ 	.word	0x000001a0
        /*03b0*/ 	.word	0x00000001
        /*03b4*/ 	.word	0x00000001


	//----- nvinfo : EIATTR_CRS_STACK_SIZE
	.align		4
.L_250:
        /*03b8*/ 	.byte	0x04, 0x1e
        /*03ba*/ 	.short	(.L_252 - .L_251)
.L_251:
        /*03bc*/ 	.word	0x00000000


	//----- nvinfo : EIATTR_CBANK_PARAM_SIZE
	.align		4
.L_252:
        /*03c0*/ 	.byte	0x03, 0x19
        /*03c2*/ 	.short	0x0038


	//----- nvinfo : EIATTR_PARAM_CBANK
	.align		4
        /*03c4*/ 	.byte	0x04, 0x0a
        /*03c6*/ 	.short	(.L_254 - .L_253)
	.align		4
.L_253:
        /*03c8*/ 	.word	index@(.nv.constant0._ZN3cub18CUB_300001_SM_10006detail4scan16DeviceScanKernelINS2_10policy_hubIiiimN4cuda3std3__44plusIvEEE10Policy1000EN6thrust24THRUST_300001_SM_1000_NS6detail15normal_iteratorINSD_10device_ptrIiEEEESI_NS0_13ScanTileStateIiLb1EEES9_NS1_10InputValueIiPiEEmiLb0EiEEvT0_T1_T2_iT3_T4_T5_)
        /*03cc*/ 	.short	0x0380
        /*03ce*/ 	.short	0x0038


	//----- nvinfo : EIATTR_SW_WAR
	.align		4
.L_254:
        /*03d0*/ 	.byte	0x04, 0x36
        /*03d2*/ 	.short	(.L_256 - .L_255)
.L_255:
        /*03d4*/ 	.word	0x00000008
.L_256:


//--------------------- .nv.info._ZN3cub18CUB_300001_SM_10006detail4scan16DeviceScanKernelINS2_10policy_hubIiiijN4cuda3std3__44plusIvEEE10Policy1000EN6thrust24THRUST_300001_SM_1000_NS6detail15normal_iteratorINSD_10device_ptrIiEEEESI_NS0_13ScanTileStateIiLb1EEES9_NS1_10InputValueIiPiEEjiLb0EiEEvT0_T1_T2_iT3_T4_T5_ --------------------------
	.section	.nv.info._ZN3cub18CUB_300001_SM_10006detail4scan16DeviceScanKernelINS2_10policy_hubIiiijN4cuda3std3__44plusIvEEE10Policy1000EN6thrust24THRUST_300001_SM_1000_NS6detail15normal_iteratorINSD_10device_ptrIiEEEESI_NS0_13ScanTileStateIiLb1EEES9_NS1_10InputValueIiPiEEjiLb0EiEEvT0_T1_T2_iT3_T4_T5_,"",@"SHT_CUDA_INFO"
	.sectionflags	@""
	.align	4


	//----- nvinfo : EIATTR_CUDA_API_VERSION
	.align		4
        /*0000*/ 	.byte	0x04, 0x37
        /*0002*/ 	.short	(.L_258 - .L_257)
.L_257:
        /*0004*/ 	.word	0x00000082


	//----- nvinfo : EIATTR_KPARAM_INFO
	.align		4
.L_258:
        /*0008*/ 	.byte	0x04, 0x17
        /*000a*/ 	.short	(.L_260 - .L_259)
.L_259:
        /*000c*/ 	.word	0x00000000
        /*0010*/ 	.short	0x0006
        /*0012*/ 	.short	0x0030
        /*0014*/ 	.byte	0x00, 0xf0, 0x11, 0x00


	//----- nvinfo : EIATTR_KPARAM_INFO
	.align		4
.L_260:
        /*0018*/ 	.byte	0x04, 0x17
        /*001a*/ 	.short	(.L_262 - .L_261)
.L_261:
        /*001c*/ 	.word	0x00000000
        /*0020*/ 	.short	0x0005
        /*0022*/ 	.short	0x0020
        /*0024*/ 	.byte	0x00, 0xf0, 0x41, 0x00


	//----- nvinfo : EIATTR_KPARAM_INFO
	.align		4
.L_262:
        /*0028*/ 	.byte	0x04, 0x17
        /*002a*/ 	.short	(.L_264 - .L_263)
.L_263:
        /*002c*/ 	.word	0x00000000
        /*0030*/ 	.short	0x0004
        /*0032*/ 	.short	0x001c
        /*0034*/ 	.byte	0x00, 0xf0, 0x05, 0x00


	//----- nvinfo : EIATTR_KPARAM_INFO
	.align		4
.L_264:
        /*0038*/ 	.byte	0x04, 0x17
        /*003a*/ 	.short	(.L_266 - .L_265)
.L_265:
        /*003c*/ 	.word	0x00000000
        /*0040*/ 	.short	0x0003
        /*0042*/ 	.short	0x0018
        /*0044*/ 	.byte	0x00, 0xf0, 0x11, 0x00


	//----- nvinfo : EIATTR_KPARAM_INFO
	.align		4
.L_266:
        /*0048*/ 	.byte	0x04, 0x17
        /*004a*/ 	.short	(.L_268 - .L_267)
.L_267:
        /*004c*/ 	.word	0x00000000
        /*0050*/ 	.short	0x0002
        /*0052*/ 	.short	0x0010
        /*0054*/ 	.byte	0x00, 0xf0, 0x21, 0x00


	//----- nvinfo : EIATTR_KPARAM_INFO
	.align		4
.L_268:
        /*0058*/ 	.byte	0x04, 0x17
        /*005a*/ 	.short	(.L_270 - .L_269)
.L_269:
        /*005c*/ 	.word	0x00000000
        /*0060*/ 	.short	0x0001
        /*0062*/ 	.short	0x0008
        /*0064*/ 	.byte	0x00, 0xf0, 0x21, 0x00


	//----- nvinfo : EIATTR_KPARAM_INFO
	.align		4
.L_270:
        /*0068*/ 	.byte	0x04, 0x17
        /*006a*/ 	.short	(.L_272 - .L_271)
.L_271:
        /*006c*/ 	.word	0x00000000
        /*0070*/ 	.short	0x0000
        /*0072*/ 	.short	0x0000
        /*0074*/ 	.byte	0x00, 0xf0, 0x21, 0x00


	//----- nvinfo : EIATTR_SPARSE_MMA_MASK
	.align		4
.L_272:
        /*0078*/ 	.byte	0x03, 0x50
        /*007a*/ 	.short	0x0000


	//----- nvinfo : EIATTR_MAXREG_COUNT
	.align		4
        /*007c*/ 	.byte	0x03, 0x1b
        /*007e*/ 	.short	0x00a8


	//----- nvinfo : EIATTR_NUM_BARRIERS
	.align		4
        /*0080*/ 	.byte	0x02, 0x4c
        /*0082*/ 	.byte	0x01
	.zero		1


	//----- nvinfo : EIATTR_MERCURY_ISA_VERSION
	.align		4
        /*0084*/ 	.byte	0x03, 0x5f
        /*0086*/ 	.short	0x0101


	//----- nvinfo : EIATTR_UNUSED_LOAD_BYTE_OFFSET
	.align		4
        /*0088*/ 	.byte	0x04, 0x44
        /*008a*/ 	.short	(.L_274 - .L_273)


	//   ....[0]....
.L_273:
        /*008c*/ 	.word	0x00002a80
        /*0090*/ 	.word	0x00000fff


	//----- nvinfo : EIATTR_COOP_GROUP_MASK_REGIDS
	.align		4
.L_274:
        /*0094*/ 	.byte	0x04, 0x29
        /*0096*/ 	.short	(.L_276 - .L_275)


	//   ....[0]....
.L_275:
        /*0098*/ 	.word	0xffffffff


	//   ....[1]....
        /*009c*/ 	.word	0xffffffff


	//   ....[2]....
        /*00a0*/ 	.word	0xffffffff


	//   ....[3]....
        /*00a4*/ 	.word	0xffffffff


	//   ....[4]....
        /*00a8*/ 	.word	0xffffffff


	//   ....[5]....
        /*00ac*/ 	.word	0xffffffff


	//   ....[6]....
        /*00b0*/ 	.word	0xffffffff


	//   ....[7]....
        /*00b4*/ 	.word	0xffffffff


	//   ....[8]....
        /*00b8*/ 	.word	0xffffffff


	//   ....[9]....
        /*00bc*/ 	.word	0xffffffff


	//   ....[10]....
        /*00c0*/ 	.word	0xffffffff


	//   ....[11]....
        /*00c4*/ 	.word	0xffffffff


	//   ....[12]....
        /*00c8*/ 	.word	0xffffffff


	//   ....[13]....
        /*00cc*/ 	.word	0xffffffff


	//   ....[14]....
        /*00d0*/ 	.word	0xffffffff


	//   ....[15]....
        /*00d4*/ 	.word	0xffffffff


	//   ....[16]....
        /*00d8*/ 	.word	0xffffffff


	//   ....[17]....
        /*00dc*/ 	.word	0xffffffff


	//   ....[18]....
        /*00e0*/ 	.word	0xffffffff


	//   ....[19]....
        /*00e4*/ 	.word	0xffffffff


	//   ....[20]....
        /*00e8*/ 	.word	0xffffffff


	//   ....[21]....
        /*00ec*/ 	.word	0xffffffff


	//   ....[22]....
        /*00f0*/ 	.word	0xffffffff


	//   ....[23]....
        /*00f4*/ 	.word	0xffffffff


	//   ....[24]....
        /*00f8*/ 	.word	0xffffffff


	//   ....[25]....
        /*00fc*/ 	.word	0xffffffff


	//   ....[26]....
        /*0100*/ 	.word	0xffffffff


	//   ....[27]....
        /*0104*/ 	.word	0xffffffff


	//   ....[28]....
        /*0108*/ 	.word	0xffffffff


	//   ....[29]....
        /*010c*/ 	.word	0xffffffff


	//   ....[30]....
        /*0110*/ 	.word	0xffffffff


	//   ....[31]....
        /*0114*/ 	.word	0xffffffff


	//   ....[32]....
        /*0118*/ 	.word	0xffffffff


	//   ....[33]....
        /*011c*/ 	.word	0xffffffff


	//   ....[34]....
        /*0120*/ 	.word	0xffffffff


	//   ....[35]....
        /*0124*/ 	.word	0xffffffff


	//   ....[36]....
        /*0128*/ 	.word	0xffffffff


	//   ....[37]....
        /*012c*/ 	.word	0xffffffff


	//   ....[38]....
        /*0130*/ 	.word	0xffffffff


	//   ....[39]....
        /*0134*/ 	.word	0xffffffff


	//   ....[40]....
        /*0138*/ 	.word	0xffffffff


	//   ....[41]....
        /*013c*/ 	.word	0xffffffff


	//   ....[42]....
        /*0140*/ 	.word	0xffffffff


	//   ....[43]....
        /*0144*/ 	.word	0xffffffff


	//   ....[44]....
        /*0148*/ 	.word	0xffffffff


	//   ....[45]....
        /*014c*/ 	.word	0xffffffff


	//   ....[46]....
        /*0150*/ 	.word	0xffffffff


	//   ....[47]....
        /*0154*/ 	.word	0xffffffff


	//   ....[48]....
        /*0158*/ 	.word	0xffffffff


	//   ....[49]....
        /*015c*/ 	.word	0xffffffff


	//   ....[50]....
        /*0160*/ 	.word	0xffffffff


	//   ....[51]....
        /*0164*/ 	.word	0xffffffff


	//   ....[52]....
        /*0168*/ 	.word	0xffffffff


	//   ....[53]....
        /*016c*/ 	.word	0xffffffff


	//   ....[54]....
        /*0170*/ 	.word	0xffffffff


	//   ....[55]....
        /*0174*/ 	.word	0xffffffff


	//   ....[56]....
        /*0178*/ 	.word	0xffffffff


	//   ....[57]....
        /*017c*/ 	.word	0xffffffff


	//   ....[58]....
        /*0180*/ 	.word	0xffffffff


	//   ....[59]....
        /*0184*/ 	.word	0xffffffff


	//   ....[60]....
        /*0188*/ 	.word	0x05000015


	//   ....[61]....
        /*018c*/ 	.word	0x05000015


	//   ....[62]....
        /*0190*/ 	.word	0x05000015


	//   ....[63]....
        /*0194*/ 	.word	0x05000015


	//   ....[64]....
        /*0198*/ 	.word	0x05000015


	//   ....[65]....
        /*019c*/ 	.word	0x05000015


	//   ....[66]....
        /*01a0*/ 	.word	0x05000015


	//   ....[67]....
        /*01a4*/ 	.word	0x05000015


	//   ....[68]....
        /*01a8*/ 	.word	0x05000015


	//   ....[69]....
        /*01ac*/ 	.word	0x05000015


	//   ....[70]....
        /*01b0*/ 	.word	0x05000015


	//   ....[71]....
        /*01b4*/ 	.word	0x05000015


	//   ....[72]....
        /*01b8*/ 	.word	0x05000015


	//   ....[73]....
        /*01bc*/ 	.word	0x05000015


	//   ....[74]....
        /*01c0*/ 	.word	0x05000015


	//   ....[75]....
        /*01c4*/ 	.word	0x05000015


	//   ....[76]....
        /*01c8*/ 	.word	0x05000015


	//   ....[77]....
        /*01cc*/ 	.word	0x05000015


	//   ....[78]....
        /*01d0*/ 	.word	0x05000015


	//   ....[79]....
        /*01d4*/ 	.word	0x05000015


	//   ....[80]....
        /*01d8*/ 	.word	0x05000015


	//   ....[81]....
        /*01dc*/ 	.word	0x05000015


	//   ....[82]....
        /*01e0*/ 	.word	0x05000015


	//   ....[83]....
        /*01e4*/ 	.word	0x05000015


	//   ....[84]....
        /*01e8*/ 	.word	0x05000015


	//   ....[85]....
        /*01ec*/ 	.word	0x05000015


	//   ....[86]....
        /*01f0*/ 	.word	0x05000015


	//   ....[87]....
        /*01f4*/ 	.word	0x05000015


	//   ....[88]....
        /*01f8*/ 	.word	0x05000015


	//   ....[89]....
        /*01fc*/ 	.word	0x05000015


	//   ....[90]....
        /*0200*/ 	.word	0x05000015


	//   ....[91]....
        /*0204*/ 	.word	0x05000015


	//   ....[92]....
        /*0208*/ 	.word	0x05000015


	//   ....[93]....
        /*020c*/ 	.word	0x05000015


	//   ....[94]....
        /*0210*/ 	.word	0x05000015


	//   ....[95]....
        /*0214*/ 	.word	0x05000015


	//----- nvinfo : EIATTR_COOP_GROUP_INSTR_OFFSETS
	.align		4
.L_276:
        /*0218*/ 	.byte	0x04, 0x28
        /*021a*/ 	.short	(.L_278 - .L_277)


	//   ....[0]....
.L_277:
        /*021c*/ 	.word	0x00000510


	//   ....[1]....
        /*0220*/ 	.word	0x000006d0


	//   ....[2]....
        /*0224*/ 	.word	0x000006f0


	//   ....[3]....
        /*0228*/ 	.word	0x00000710


	//   ....[4]....
        /*022c*/ 	.word	0x00000730


	//   ....[5]....
        /*0230*/ 	.word	0x00000750


	//   ....[6]....
        /*0234*/ 	.word	0x00000b40


	//   ....[7]....
        /*0238*/ 	.word	0x00000b60


	//   ....[8]....
        /*023c*/ 	.word	0x00000b80


	//   ....[9]....
        /*0240*/ 	.word	0x00000ba0


	//   ....[10]....
        /*0244*/ 	.word	0x00000bc0


	//   ....[11]....
        /*0248*/ 	.word	0x00000f70


	//   ....[12]....
        /*024c*/ 	.word	0x00001140


	//   ....[13]....
        /*0250*/ 	.word	0x000011a0


	//   ....[14]....
        /*0254*/ 	.word	0x00001240


	//   ....[15]....
        /*0258*/ 	.word	0x000012b0


	//   ....[16]....
        /*025c*/ 	.word	0x00001300


	//   ....[17]....
        /*0260*/ 	.word	0x00001340


	//   ....[18]....
        /*0264*/ 	.word	0x00001380


	//   ....[19]....
        /*0268*/ 	.word	0x00001390


	//   ....[20]....
        /*026c*/ 	.word	0x00001470


	//   ....[21]....
        /*0270*/ 	.word	0x00001640


	//   ....[22]....
        /*0274*/ 	.word	0x00001690


	//   ....[23]....
        /*0278*/ 	.word	0x000016f0


	//   ....[24]....
        /*027c*/ 	.word	0x00001750


	//   ....[25]....
        /*0280*/ 	.word	0x00001790


	//   ....[26]....
        /*0284*/ 	.word	0x000017d0


	//   ....[27]....
        /*0288*/ 	.word	0x00001810


	//   ....[28]....
        /*028c*/ 	.word	0x00001820


	//   ....[29]....
        /*0290*/ 	.word	0x00001cd0


	//   ....[30]....
        /*0294*/ 	.word	0x000027b0


	//   ....[31]....
        /*0298*/ 	.word	0x00002970


	//   ....[32]....
        /*029c*/ 	.word	0x00002990


	//   ....[33]....
        /*02a0*/ 	.word	0x000029b0


	//   ....[34]....
        /*02a4*/ 	.word	0x000029d0


	//   ....[35]....
        /*02a8*/ 	.word	0x000029f0


	//   ....[36]....
        /*02ac*/ 	.word	0x00002d70


	//   ....[37]....
        /*02b0*/ 	.word	0x00002d90


	//   ....[38]....
        /*02b4*/ 	.word	0x00002db0


	//   ....[39]....
        /*02b8*/ 	.word	0x00002dd0


	//   ....[40]....
        /*02bc*/ 	.word	0x00002df0


	//   ....[41]....
        /*02c0*/ 	.word	0x000031a0


	//   ....[42]....
        /*02c4*/ 	.word	0x00003370


	//   ....[43]....
        /*02c8*/ 	.word	0x000033d0


	//   ....[44]....
        /*02cc*/ 	.word	0x00003440


	//   ....[45]....
        /*02d0*/ 	.word	0x000034b0


	//   ....[46]....
        /*02d4*/ 	.word	0x00003500


	//   ....[47]....
        /*02d8*/ 	.word	0x00003550


	//   ....[48]....
        /*02dc*/ 	.word	0x000035b0


	//   ....[49]....
        /*02e0*/ 	.word	0x000035c0


	//   ....[50]....
        /*02e4*/ 	.word	0x00003680


	//   ....[51]....
        /*02e8*/ 	.word	0x00003850


	//   ....[52]....
        /*02ec*/ 	.word	0x000038a0


	//   ....[53]....
        /*02f0*/ 	.word	0x00003910


	//   ....[54]....
        /*02f4*/ 	.word	0x00003970


	//   ....[55]....
        /*02f8*/ 	.word	0x000039c0


	//   ....[56]....
        /*02fc*/ 	.word	0x00003a20


	//   ....[57]....
        /*0300*/ 	.word	0x00003a60


	//   ....[58]....
        /*0304*/ 	.word	0x00003a70


	//   ....[59]....
        /*0308*/ 	.word	0x00003ee0


	//   ....[60]....
        /*030c*/ 	.word	0x00004560


	//   ....[61]....
        /*0310*/ 	.word	0x000045e0


	//   ....[62]....
        /*0314*/ 	.word	0x00004670


	//   ....[63]....
        /*0318*/ 	.word	0x00004760


	//   ....[64]....
        /*031c*/ 	.word	0x00004800


	//   ....[65]....
        /*0320*/ 	.word	0x00004880


	//   ....[66]....
        /*0324*/ 	.word	0x00004910


	//   ....[67]....
        /*0328*/ 	.word	0x00004990


	//   ....[68]....
        /*032c*/ 	.word	0x000049c0


	//   ....[69]....
        /*0330*/ 	.word	0x00004a70


	//   ....[70]....
        /*0334*/ 	.word	0x00004af0


	//   ....[71]....
        /*0338*/ 	.word	0x00004b70


	//   ....[72]....
        /*033c*/ 	.word	0x00004c30


	//   ....[73]....
        /*0340*/ 	.word	0x00004cc0


	//   ....[74]....
        /*0344*/ 	.word	0x00004d40


	//   ....[75]....
        /*0348*/ 	.word	0x00004dc0


	//   ....[76]....
        /*034c*/ 	.word	0x00004e40


	//   ....[77]....
        /*0350*/ 	.word	0x00004ea0


	//   ....[78]....
        /*0354*/ 	.word	0x00004f10


	//   ....[79]....
        /*0358*/ 	.word	0x00004f90


	//   ....[80]....
        /*035c*/ 	.word	0x00005020


	//   ....[81]....
        /*0360*/ 	.word	0x000050d0


	//   ....[82]....
        /*0364*/ 	.word	0x00005180


	//   ....[83]....
        /*0368*/ 	.word	0x00005210


	//   ....[84]....
        /*036c*/ 	.word	0x000052a0


	//   ....[85]....
        /*0370*/ 	.word	0x00005340


	//   ....[86]....
        /*0374*/ 	.word	0x00005370


	//   ....[87]....
        /*0378*/ 	.word	0x00005420


	//   ....[88]....
        /*037c*/ 	.word	0x000054a0


	//   ....[89]....
        /*0380*/ 	.word	0x00005520


	//   ....[90]....
        /*0384*/ 	.word	0x000055e0


	//   ....[91]....
        /*0388*/ 	.word	0x00005690


	//   ....[92]....
        /*038c*/ 	.word	0x00005720


	//   ....[93]....
        /*0390*/ 	.word	0x000057a0


	//   ....[94]....
        /*0394*/ 	.word	0x00005830


	//   ....[95]....
        /*0398*/ 	.word	0x00005890


	//----- nvinfo : EIATTR_VRC_CTA_INIT_COUNT
	.align		4
.L_278:
        /*039c*/ 	.byte	0x02, 0x4a
	.zero		1
	.zero		1


	//----- nvinfo : EIATTR_EXIT_INSTR_OFFSETS
	.align		4
        /*03a0*/ 	.byte	0x04, 0x1c
        /*03a2*/ 	.short	(.L_280 - .L_279)


	//   ....[0]....
.L_279:
        /*03a4*/ 	.word	0x00001fa0


	//   ....[1]....
        /*03a8*/ 	.word	0x00001fc0


	//   ....[2]....
        /*03ac*/ 	.word	0x000044f0


	//   ....[3]....
        /*03b0*/ 	.word	0x00004510


	//----- nvinfo : EIATTR_MAX_THREADS
	.align		4
.L_280:
        /*03b4*/ 	.byte	0x04, 0x05
        /*03b6*/ 	.short	(.L_282 - .L_281)
.L_281:
        /*03b8*/ 	.word	0x00000180
        /*03bc*/ 	.word	0x00000001
        /*03c0*/ 	.word	0x00000001


	//----- nvinfo : EIATTR_CRS_STACK_SIZE
	.align		4
.L_282:
        /*03c4*/ 	.byte	0x04, 0x1e
        /*03c6*/ 	.short	(.L_284 - .L_283)
.L_283:
        /*03c8*/ 	.word	0x00000000


	//----- nvinfo : EIATTR_CBANK_PARAM_SIZE
	.align		4
.L_284:
        /*03cc*/ 	.byte	0x03, 0x19
        /*03ce*/ 	.short	0x0034


	//----- nvinfo : EIATTR_PARAM_CBANK
	.align		4
        /*03d0*/ 	.byte	0x04, 0x0a
        /*03d2*/ 	.short	(.L_286 - .L_285)
	.align		4
.L_285:
        /*03d4*/ 	.word	index@(.nv.constant0._ZN3cub18CUB_300001_SM_10006detail4scan16DeviceScanKernelINS2_10policy_hubIiiijN4cuda3std3__44plusIvEEE10Policy1000EN6thrust24THRUST_300001_SM_1000_NS6detail15normal_iteratorINSD_10device_ptrIiEEEESI_NS0_13ScanTileStateIiLb1EEES9_NS1_10InputValueIiPiEEjiLb0EiEEvT0_T1_T2_iT3_T4_T5_)
        /*03d8*/ 	.short	0x0380
        /*03da*/ 	.short	0x0034


	//----- nvinfo : EIATTR_SW_WAR
	.align		4
.L_286:
        /*03dc*/ 	.byte	0x04, 0x36
        /*03de*/ 	.short	(.L_288 - .L_287)
.L_287:
        /*03e0*/ 	.word	0x00000008
.L_288:


//--------------------- .nv.info._ZN3cub18CUB_300001_SM_10006detail4scan20DeviceScanInitKernelINS0_13ScanTileStateIiLb1EEEEEvT_i --------------------------
	.section	.nv.info._ZN3cub18CUB_300001_SM_10006detail4scan20DeviceScanInitKernelINS0_13ScanTileStateIiLb1EEEEEvT_i,"",@"SHT_CUDA_INFO"
	.sectionflags	@""
	.align	4


	//----- nvinfo : EIATTR_CUDA_API_VERSION
	.align		4
        /*0000*/ 	.byte	0x04, 0x37
        /*0002*/ 	.short	(.L_290 - .L_289)
.L_289:
        /*0004*/ 	.word	0x00000082


	//----- nvinfo : EIATTR_KPARAM_INFO
	.align		4
.L_290:
        /*0008*/ 	.byte	0x04, 0x17
        /*000a*/ 	.short	(.L_292 - .L_291)
.L_291:
        /*000c*/ 	.word	0x00000000
        /*0010*/ 	.short	0x0001
        /*0012*/ 	.short	0x0008
        /*0014*/ 	.byte	0x00, 0xf0, 0x11, 0x00


	//----- nvinfo : EIATTR_KPARAM_INFO
	.align		4
.L_292:
        /*0018*/ 	.byte	0x04, 0x17
        /*001a*/ 	.short	(.L_294 - .L_293)
.L_293:
        /*001c*/ 	.word	0x00000000
        /*0020*/ 	.short	0x0000
        /*0022*/ 	.short	0x0000
        /*0024*/ 	.byte	0x00, 0xf0, 0x21, 0x00


	//----- nvinfo : EIATTR_SPARSE_MMA_MASK
	.align		4
.L_294:
        /*0028*/ 	.byte	0x03, 0x50
        /*002a*/ 	.short	0x0000


	//----- nvinfo : EIATTR_MAXREG_COUNT
	.align		4
        /*002c*/ 	.byte	0x03, 0x1b
        /*002e*/ 	.short	0x00ff


	//----- nvinfo : EIATTR_MERCURY_ISA_VERSION
	.align		4
        /*0030*/ 	.byte	0x03, 0x5f
        /*0032*/ 	.short	0x0101


	//----- nvinfo : EIATTR_VRC_CTA_INIT_COUNT
	.align		4
        /*0034*/ 	.byte	0x02, 0x4a
	.zero		1
	.zero		1


	//----- nvinfo : EIATTR_EXIT_INSTR_OFFSETS
	.align		4
        /*0038*/ 	.byte	0x04, 0x1c
        /*003a*/ 	.short	(.L_296 - .L_295)


	//   ....[0]....
.L_295:
        /*003c*/ 	.word	0x000000f0


	//   ....[1]....
        /*0040*/ 	.word	0x00000130


	//----- nvinfo : EIATTR_CBANK_PARAM_SIZE
	.align		4
.L_296:
        /*0044*/ 	.byte	0x03, 0x19
        /*0046*/ 	.short	0x000c


	//----- nvinfo : EIATTR_PARAM_CBANK
	.align		4
        /*0048*/ 	.byte	0x04, 0x0a
        /*004a*/ 	.short	(.L_298 - .L_297)
	.align		4
.L_297:
        /*004c*/ 	.word	index@(.nv.constant0._ZN3cub18CUB_300001_SM_10006detail4scan20DeviceScanInitKernelINS0_13ScanTileStateIiLb1EEEEEvT_i)
        /*0050*/ 	.short	0x0380
        /*0052*/ 	.short	0x000c


	//----- nvinfo : EIATTR_SW_WAR
	.align		4
.L_298:
        /*0054*/ 	.byte	0x04, 0x36
        /*0056*/ 	.short	(.L_300 - .L_299)
.L_299:
        /*0058*/ 	.word	0x00000008
.L_300:


//--------------------- .nv.info._ZN3cub18CUB_300001_SM_10006detail8for_each13static_kernelINS2_12policy_hub_t12policy_500_tElN6thrust24THRUST_300001_SM_1000_NS8cuda_cub10__tabulate7functorINS7_6detail15normal_iteratorINS7_10device_ptrIiEEEENS7_6system6detail7generic6detail22compute_sequence_valueIivEElEEEEvT0_T1_ --------------------------
	.section	.nv.info._ZN3cub18CUB_300001_SM_10006detail8for_each13static_kernelINS2_12policy_hub_t12policy_500_tElN6thrust24THRUST_300001_SM_1000_NS8cuda_cub10__tabulate7functorINS7_6detail15normal_iteratorINS7_10device_ptrIiEEEENS7_6system6detail7generic6detail22compute_sequence_valueIivEElEEEEvT0_T1_,"",@"SHT_CUDA_INFO"
	.sectionflags	@""
	.align	4


	//----- nvinfo : EIATTR_CUDA_API_VERSION
	.align		4
        /*0000*/ 	.byte	0x04, 0x37
        /*0002*/ 	.short	(.L_302 - .L_301)
.L_301:
        /*0004*/ 	.word	0x00000082


	//----- nvinfo : EIATTR_KPARAM_INFO
	.align		4
.L_302:
        /*0008*/ 	.byte	0x04, 0x17
        /*000a*/ 	.short	(.L_304 - .L_303)
.L_303:
        /*000c*/ 	.word	0x00000000
        /*0010*/ 	.short	0x0001
        /*0012*/ 	.short	0x0008
        /*0014*/ 	.byte	0x00, 0xf0, 0x41, 0x00


	//----- nvinfo : EIATTR_KPARAM_INFO
	.align		4
.L_304:
        /*0018*/ 	.byte	0x04, 0x17
        /*001a*/ 	.short	(.L_306 - .L_305)
.L_305:
        /*001c*/ 	.word	0x00000000
        /*0020*/ 	.short	0x0000
        /*0022*/ 	.short	0x0000
        /*0024*/ 	.byte	0x00, 0xf0, 0x21, 0x00


	//----- nvinfo : EIATTR_SPARSE_MMA_MASK
	.align		4
.L_306:
        /*0028*/ 	.byte	0x03, 0x50
        /*002a*/ 	.short	0x0000


	//----- nvinfo : EIATTR_MAXREG_COUNT
	.align		4
        /*002c*/ 	.byte	0x03, 0x1b
        /*002e*/ 	.short	0x00ff


	//----- nvinfo : EIATTR_MERCURY_ISA_VERSION
	.align		4
        /*0030*/ 	.byte	0x03, 0x5f
        /*0032*/ 	.short	0x0101


	//----- nvinfo : EIATTR_VRC_CTA_INIT_COUNT
	.align		4
        /*0034*/ 	.byte	0x02, 0x4a
	.zero		1
	.zero		1


	//----- nvinfo : EIATTR_EXIT_INSTR_OFFSETS
	.align		4
        /*0038*/ 	.byte	0x04, 0x1c
        /*003a*/ 	.short	(.L_308 - .L_307)


	//   ....[0]....
.L_307:
        /*003c*/ 	.word	0x00000160


	//   ....[1]....
        /*0040*/ 	.word	0x000002b0


	//   ....[2]....
        /*0044*/ 	.word	0x00000340


	//----- nvinfo : EIATTR_MAX_THREADS
	.align		4
.L_308:
        /*0048*/ 	.byte	0x04, 0x05
        /*004a*/ 	.short	(.L_310 - .L_309)
.L_309:
        /*004c*/ 	.word	0x00000100
        /*0050*/ 	.word	0x00000001
        /*0054*/ 	.word	0x00000001


	//----- nvinfo : EIATTR_CRS_STACK_SIZE
	.align		4
.L_310:
        /*0058*/ 	.byte	0x04, 0x1e
        /*005a*/ 	.short	(.L_312 - .L_311)
.L_311:
        /*005c*/ 	.word	0x00000000


	//----- nvinfo : EIATTR_CBANK_PARAM_SIZE
	.align		4
.L_312:
        /*0060*/ 	.byte	0x03, 0x19
        /*0062*/ 	.short	0x0018


	//----- nvinfo : EIATTR_PARAM_CBANK
	.align		4
        /*0064*/ 	.byte	0x04, 0x0a
        /*0066*/ 	.short	(.L_314 - .L_313)
	.align		4
.L_313:
        /*0068*/ 	.word	index@(.nv.constant0._ZN3cub18CUB_300001_SM_10006detail8for_each13static_kernelINS2_12policy_hub_t12policy_500_tElN6thrust24THRUST_300001_SM_1000_NS8cuda_cub10__tabulate7functorINS7_6detail15normal_iteratorINS7_10device_ptrIiEEEENS7_6system6detail7generic6detail22compute_sequence_valueIivEElEEEEvT0_T1_)
        /*006c*/ 	.short	0x0380
        /*006e*/ 	.short	0x0018


	//----- nvinfo : EIATTR_SW_WAR
	.align		4
.L_314:
        /*0070*/ 	.byte	0x04, 0x36
        /*0072*/ 	.short	(.L_316 - .L_315)
.L_315:
        /*0074*/ 	.word	0x00000008
.L_316:


//--------------------- .nv.info._ZN3cub18CUB_300001_SM_10006detail8for_each13static_kernelINS2_12policy_hub_t12policy_500_tEmN6thrust24THRUST_300001_SM_1000_NS8cuda_cub20__uninitialized_fill7functorINS7_10device_ptrIiEEiEEEEvT0_T1_ --------------------------
	.section	.nv.info._ZN3cub18CUB_300001_SM_10006detail8for_each13static_kernelINS2_12policy_hub_t12policy_500_tEmN6thrust24THRUST_300001_SM_1000_NS8cuda_cub20__uninitialized_fill7functorINS7_10device_ptrIiEEiEEEEvT0_T1_,"",@"SHT_CUDA_INFO"
	.sectionflags	@""
	.align	4


	//----- nvinfo : EIATTR_CUDA_API_VERSION
	.align		4
        /*0000*/ 	.byte	0x04, 0x37
        /*0002*/ 	.short	(.L_318 - .L_317)
.L_317:
        /*0004*/ 	.word	0x00000082


	//----- nvinfo : EIATTR_KPARAM_INFO
	.align		4
.L_318:
        /*0008*/ 	.byte	0x04, 0x17
        /*000a*/ 	.short	(.L_320 - .L_319)
.L_319:
        /*000c*/ 	.word	0x00000000
        /*0010*/ 	.short	0x0001
        /*0012*/ 	.short	0x0008
        /*0014*/ 	.byte	0x00, 0xf0, 0x41, 0x00


	//----- nvinfo : EIATTR_KPARAM_INFO
	.align		4
.L_320:
        /*0018*/ 	.byte	0x04, 0x17
        /*001a*/ 	.short	(.L_322 - .L_321)
.L_321:
        /*001c*/ 	.word	0x00000000
        /*0020*/ 	.short	0x0000
        /*0022*/ 	.short	0x0000
        /*0024*/ 	.byte	0x00, 0xf0, 0x21, 0x00


	//----- nvinfo : EIATTR_SPARSE_MMA_MASK
	.align		4
.L_322:
        /*0028*/ 	.byte	0x03, 0x50
        /*002a*/ 	.short	0x0000


	//----- nvinfo : EIATTR_MAXREG_COUNT
	.align		4
        /*002c*/ 	.byte	0x03, 0x1b
        /*002e*/ 	.short	0x00ff


	//----- nvinfo : EIATTR_MERCURY_ISA_VERSION
	.align		4
        /*0030*/ 	.byte	0x03, 0x5f
        /*0032*/ 	.short	0x0101


	//----- nvinfo : EIATTR_VRC_CTA_INIT_COUNT
	.align		4
        /*0034*/ 	.byte	0x02, 0x4a
	.zero		1
	.zero		1


	//----- nvinfo : EIATTR_EXIT_INSTR_OFFSETS
	.align		4
        /*0038*/ 	.byte	0x04, 0x1c
        /*003a*/ 	.short	(.L_324 - .L_323)


	//   ....[0]....
.L_323:
        /*003c*/ 	.word	0x00000130


	//   ....[1]....
        /*0040*/ 	.word	0x00000230


	//   ....[2]....
        /*0044*/ 	.word	0x00000260


	//----- nvinfo : EIATTR_MAX_THREADS
	.align		4
.L_324:
        /*0048*/ 	.byte	0x04, 0x05
        /*004a*/ 	.short	(.L_326 - .L_325)
.L_325:
        /*004c*/ 	.word	0x00000100
        /*0050*/ 	.word	0x00000001
        /*0054*/ 	.word	0x00000001


	//----- nvinfo : EIATTR_CBANK_PARAM_SIZE
	.align		4
.L_326:
        /*0058*/ 	.byte	0x03, 0x19
        /*005a*/ 	.short	0x0018


	//----- nvinfo : EIATTR_PARAM_CBANK
	.align		4
        /*005c*/ 	.byte	0x04, 0x0a
        /*005e*/ 	.short	(.L_328 - .L_327)
	.align		4
.L_327:
        /*0060*/ 	.word	index@(.nv.constant0._ZN3cub18CUB_300001_SM_10006detail8for_each13static_kernelINS2_12policy_hub_t12policy_500_tEmN6thrust24THRUST_300001_SM_1000_NS8cuda_cub20__uninitialized_fill7functorINS7_10device_ptrIiEEiEEEEvT0_T1_)
        /*0064*/ 	.short	0x0380
        /*0066*/ 	.short	0x0018


	//----- nvinfo : EIATTR_SW_WAR
	.align		4
.L_328:
        /*0068*/ 	.byte	0x04, 0x36
        /*006a*/ 	.short	(.L_330 - .L_329)
.L_329:
        /*006c*/ 	.word	0x00000008
.L_330:


//--------------------- .nv.info._ZN3cub18CUB_300001_SM_10006detail11EmptyKernelIvEEvv --------------------------
	.section	.nv.info._ZN3cub18CUB_300001_SM_10006detail11EmptyKernelIvEEvv,"",@"SHT_CUDA_INFO"
	.sectionflags	@""
	.align	4


	//----- nvinfo : EIATTR_CUDA_API_VERSION
	.align		4
        /*0000*/ 	.byte	0x04, 0x37
        /*0002*/ 	.short	(.L_332 - .L_331)
.L_331:
        /*0004*/ 	.word	0x00000082


	//----- nvinfo : EIATTR_SPARSE_MMA_MASK
	.align		4
.L_332:
        /*0008*/ 	.byte	0x03, 0x50
        /*000a*/ 	.short	0x0000


	//----- nvinfo : EIATTR_MAXREG_COUNT
	.align		4
        /*000c*/ 	.byte	0x03, 0x1b
        /*000e*/ 	.short	0x00ff


	//----- nvinfo : EIATTR_MERCURY_ISA_VERSION
	.align		4
        /*0010*/ 	.byte	0x03, 0x5f
        /*0012*/ 	.short	0x0101


	//----- nvinfo : EIATTR_VRC_CTA_INIT_COUNT
	.align		4
        /*0014*/ 	.byte	0x02, 0x4a
	.zero		1
	.zero		1


	//----- nvinfo : EIATTR_EXIT_INSTR_OFFSETS
	.align		4
        /*0018*/ 	.byte	0x04, 0x1c
        /*001a*/ 	.short	(.L_334 - .L_333)


	//   ....[0]....
.L_333:
        /*001c*/ 	.word	0x00000010


	//----- nvinfo : EIATTR_SW_WAR
	.align		4
.L_334:
        /*0020*/ 	.byte	0x04, 0x36
        /*0022*/ 	.short	(.L_336 - .L_335)
.L_335:
        /*0024*/ 	.word	0x00000008
.L_336:


//--------------------- .nv.info._Z33expansionSortingContractionKernelPiS_S_S_S_PfiiiS_S_S0_iiiS_S_S0_ --------------------------
	.section	.nv.info._Z33expansionSortingContractionKernelPiS_S_S_S_PfiiiS_S_S0_iiiS_S_S0_,"",@"SHT_CUDA_INFO"
	.sectionflags	@""
	.align	4


	//----- nvinfo : EIATTR_CUDA_API_VERSION
	.align		4
        /*0000*/ 	.byte	0x04, 0x37
        /*0002*/ 	.short	(.L_338 - .L_337)
.L_337:
        /*0004*/ 	.word	0x00000082


	//----- nvinfo : EIATTR_KPARAM_INFO
	.align		4
.L_338:
        /*0008*/ 	.byte	0x04, 0x17
        /*000a*/ 	.short	(.L_340 - .L_339)
.L_339:
        /*000c*/ 	.word	0x00000000
        /*0010*/ 	.short	0x0011
        /*0012*/ 	.short	0x0078
        /*0014*/ 	.byte	0x00, 0xf5, 0x21, 0x00


	//----- nvinfo : EIATTR_KPARAM_INFO
	.align		4
.L_340:
        /*0018*/ 	.byte	0x04, 0x17
        /*001a*/ 	.short	(.L_342 - .L_341)
.L_341:
        /*001c*/ 	.word	0x00000000
        /*0020*/ 	.short	0x0010
        /*0022*/ 	.short	0x0070
        /*0024*/ 	.byte	0x00, 0xf5, 0x21, 0x00


	//----- nvinfo : EIATTR_KPARAM_INFO
	.align		4
.L_342:
        /*0028*/ 	.byte	0x04, 0x17
        /*002a*/ 	.short	(.L_344 - .L_343)
.L_343:
        /*002c*/ 	.word	0x00000000
        /*0030*/ 	.short	0x000f
        /*0032*/ 	.short	0x0068
        /*0034*/ 	.byte	0x00, 0xf5, 0x21, 0x00


	//----- nvinfo : EIATTR_KPARAM_INFO
	.align		4
.L_344:
        /*0038*/ 	.byte	0x04, 0x17
        /*003a*/ 	.short	(.L_346 - .L_345)
.L_345:
        /*003c*/ 	.word	0x00000000
        /*0040*/ 	.short	0x000e
        /*0042*/ 	.short	0x0060
        /*0044*/ 	.byte	0x00, 0xf0, 0x11, 0x00


	//----- nvinfo : EIATTR_KPARAM_INFO
	.align		4
.L_346:
        /*0048*/ 	.byte	0x04, 0x17
        /*004a*/ 	.short	(.L_348 - .L_347)
.L_347:
        /*004c*/ 	.word	0x00000000
        /*0050*/ 	.short	0x000d
        /*0052*/ 	.short	0x005c
        /*0054*/ 	.byte	0x00, 0xf0, 0x11, 0x00


	//----- nvinfo : EIATTR_KPARAM_INFO
	.align		4
.L_348:
        /*0058*/ 	.byte	0x04, 0x17
        /*005a*/ 	.short	(.L_350 - .L_349)
.L_349:
        /*005c*/ 	.word	0x00000000
        /*0060*/ 	.short	0x000c
        /*0062*/ 	.short	0x0058
        /*0064*/ 	.byte	0x00, 0xf0, 0x11, 0x00


	//----- nvinfo : EIATTR_KPARAM_INFO
	.align		4
.L_350:
        /*0068*/ 	.byte	0x04, 0x17
        /*006a*/ 	.short	(.L_352 - .L_351)
.L_351:
        /*006c*/ 	.word	0x00000000
        /*0070*/ 	.short	0x000b
        /*0072*/ 	.short	0x0050
        /*0074*/ 	.byte	0x00, 0xf5, 0x21, 0x00


	//----- nvinfo : EIATTR_KPARAM_INFO
	.align		4
.L_352:
        /*0078*/ 	.byte	0x04, 0x17
        /*007a*/ 	.short	(.L_354 - .L_353)
.L_353:
        /*007c*/ 	.word	0x00000000
        /*0080*/ 	.short	0x000a
        /*0082*/ 	.short	0x0048
        /*0084*/ 	.byte	0x00, 0xf5, 0x21, 0x00


	//----- nvinfo : EIATTR_KPARAM_INFO
	.align		4
.L_354:
        /*0088*/ 	.byte	0x04, 0x17
        /*008a*/ 	.short	(.L_356 - .L_355)
.L_355:
        /*008c*/ 	.word	0x00000000
        /*0090*/ 	.short	0x0009
        /*0092*/ 	.short	0x0040
        /*0094*/ 	.byte	0x00, 0xf5, 0x21, 0x00


	//----- nvinfo : EIATTR_KPARAM_INFO
	.align		4
.L_356:
        /*0098*/ 	.byte	0x04, 0x17
        /*009a*/ 	.short	(.L_358 - .L_357)
.L_357:
        /*009c*/ 	.word	0x00000000
        /*00a0*/ 	.short	0x0008
        /*00a2*/ 	.short	0x0038
        /*00a4*/ 	.byte	0x00, 0xf0, 0x11, 0x00


	//----- nvinfo : EIATTR_KPARAM_INFO
	.align		4
.L_358:
        /*00a8*/ 	.byte	0x04, 0x17
        /*00aa*/ 	.short	(.L_360 - .L_359)
.L_359:
        /*00ac*/ 	.word	0x00000000
        /*00b0*/ 	.short	0x0007
        /*00b2*/ 	.short	0x0034
        /*00b4*/ 	.byte	0x00, 0xf0, 0x11, 0x00


	//----- nvinfo : EIATTR_KPARAM_INFO
	.align		4
.L_360:
        /*00b8*/ 	.byte	0x04, 0x17
        /*00ba*/ 	.short	(.L_362 - .L_361)
.L_361:
        /*00bc*/ 	.word	0x00000000
        /*00c0*/ 	.short	0x0006
        /*00c2*/ 	.short	0x0030
        /*00c4*/ 	.byte	0x00, 0xf0, 0x11, 0x00


	//----- nvinfo : EIATTR_KPARAM_INFO
	.align		4
.L_362:
        /*00c8*/ 	.byte	0x04, 0x17
        /*00ca*/ 	.short	(.L_364 - .L_363)
.L_363:
        /*00cc*/ 	.word	0x00000000
        /*00d0*/ 	.short	0x0005
        /*00d2*/ 	.short	0x0028
        /*00d4*/ 	.byte	0x00, 0xf5, 0x21, 0x00


	//----- nvinfo : EIATTR_KPARAM_INFO
	.align		4
.L_364:
        /*00d8*/ 	.byte	0x04, 0x17
        /*00da*/ 	.short	(.L_366 - .L_365)
.L_365:
        /*00dc*/ 	.word	0x00000000
        /*00e0*/ 	.short	0x0004
        /*00e2*/ 	.short	0x0020
        /*00e4*/ 	.byte	0x00, 0xf5, 0x21, 0x00


	//----- nvinfo : EIATTR_KPARAM_INFO
	.align		4
.L_366:
        /*00e8*/ 	.byte	0x04, 0x17
        /*00ea*/ 	.short	(.L_368 - .L_367)
.L_367:
        /*00ec*/ 	.word	0x00000000
        /*00f0*/ 	.short	0x0003
        /*00f2*/ 	.short	0x0018
        /*00f4*/ 	.byte	0x00, 0xf5, 0x21, 0x00


	//----- nvinfo : EIATTR_KPARAM_INFO
	.align		4
.L_368:
        /*00f8*/ 	.byte	0x04, 0x17
        /*00fa*/ 	.short	(.L_370 - .L_369)
.L_369:
        /*00fc*/ 	.word	0x00000000
        /*0100*/ 	.short	0x0002
        /*0102*/ 	.short	0x0010
        /*0104*/ 	.byte	0x00, 0xf5, 0x21, 0x00


	//----- nvinfo : EIATTR_KPARAM_INFO
	.align		4
.L_370:
        /*0108*/ 	.byte	0x04, 0x17
        /*010a*/ 	.short	(.L_372 - .L_371)
.L_371:
        /*010c*/ 	.word	0x00000000
        /*0110*/ 	.short	0x0001
        /*0112*/ 	.short	0x0008
        /*0114*/ 	.byte	0x00, 0xf5, 0x21, 0x00


	//----- nvinfo : EIATTR_KPARAM_INFO
	.align		4
.L_372:
        /*0118*/ 	.byte	0x04, 0x17
        /*011a*/ 	.short	(.L_374 - .L_373)
.L_373:
        /*011c*/ 	.word	0x00000000
        /*0120*/ 	.short	0x0000
        /*0122*/ 	.short	0x0000
        /*0124*/ 	.byte	0x00, 0xf5, 0x21, 0x00


	//----- nvinfo : EIATTR_SPARSE_MMA_MASK
	.align		4
.L_374:
        /*0128*/ 	.byte	0x03, 0x50
        /*012a*/ 	.short	0x0000


	//----- nvinfo : EIATTR_MAXREG_COUNT
	.align		4
        /*012c*/ 	.byte	0x03, 0x1b
        /*012e*/ 	.short	0x00ff


	//----- nvinfo : EIATTR_NUM_BARRIERS
	.align		4
        /*0130*/ 	.byte	0x02, 0x4c
        /*0132*/ 	.byte	0x01
	.zero		1


	//----- nvinfo : EIATTR_MERCURY_ISA_VERSION
	.align		4
        /*0134*/ 	.byte	0x03, 0x5f
        /*0136*/ 	.short	0x0101


	//----- nvinfo : EIATTR_INT_WARP_WIDE_INSTR_OFFSETS
	.align		4
        /*0138*/ 	.byte	0x04, 0x31
        /*013a*/ 	.short	(.L_376 - .L_375)


	//   ....[0]....
.L_375:
        /*013c*/ 	.word	0x00000420


	//   ....[1]....
        /*0140*/ 	.word	0x00000520


	//   ....[2]....
        /*0144*/ 	.word	0x00000600


	//   ....[3]....
        /*0148*/ 	.word	0x00000680


	//   ....[4]....
        /*014c*/ 	.word	0x00000750


	//   ....[5]....
        /*0150*/ 	.word	0x000007c0


	//   ....[6]....
        /*0154*/ 	.word	0x000009d0


	//   ....[7]....
        /*0158*/ 	.word	0x00000a50


	//   ....[8]....
        /*015c*/ 	.word	0x00000b00


	//   ....[9]....
        /*0160*/ 	.word	0x00000ba0


	//   ....[10]....
        /*0164*/ 	.word	0x00000c40


	//----- nvinfo : EIATTR_COOP_GROUP_MASK_REGIDS
	.align		4
.L_376:
        /*0168*/ 	.byte	0x04, 0x29
        /*016a*/ 	.short	(.L_378 - .L_377)


	//   ....[0]....
.L_377:
        /*016c*/ 	.word	0xffffffff


	//   ....[1]....
        /*0170*/ 	.word	0xffffffff


	//   ....[2]....
        /*0174*/ 	.word	0xffffffff


	//   ....[3]....
        /*0178*/ 	.word	0xffffffff


	//   ....[4]....
        /*017c*/ 	.word	0xffffffff


	//----- nvinfo : EIATTR_COOP_GROUP_INSTR_OFFSETS
	.align		4
.L_378:
        /*0180*/ 	.byte	0x04, 0x28
        /*0182*/ 	.short	(.L_380 - .L_379)


	//   ....[0]....
.L_379:
        /*0184*/ 	.word	0x00002ce0


	//   ....[1]....
        /*0188*/ 	.word	0x00002d00


	//   ....[2]....
        /*018c*/ 	.word	0x00002d20


	//   ....[3]....
        /*0190*/ 	.word	0x00002d40


	//   ....[4]....
        /*0194*/ 	.word	0x00002d60


	//----- nvinfo : EIATTR_VRC_CTA_INIT_COUNT
	.align		4
.L_380:
        /*0198*/ 	.byte	0x02, 0x4a
	.zero		1
	.zero		1


	//----- nvinfo : EIATTR_EXIT_INSTR_OFFSETS
	.align		4
        /*019c*/ 	.byte	0x04, 0x1c
        /*019e*/ 	.short	(.L_382 - .L_381)


	//   ....[0]....
.L_381:
        /*01a0*/ 	.word	0x00004340


	//----- nvinfo : EIATTR_CRS_STACK_SIZE
	.align		4
.L_382:
        /*01a4*/ 	.byte	0x04, 0x1e
        /*01a6*/ 	.short	(.L_384 - .L_383)
.L_383:
        /*01a8*/ 	.word	0x00000000


	//----- nvinfo : EIATTR_CBANK_PARAM_SIZE
	.align		4
.L_384:
        /*01ac*/ 	.byte	0x03, 0x19
        /*01ae*/ 	.short	0x0080


	//----- nvinfo : EIATTR_PARAM_CBANK
	.align		4
        /*01b0*/ 	.byte	0x04, 0x0a
        /*01b2*/ 	.short	(.L_386 - .L_385)
	.align		4
.L_385:
        /*01b4*/ 	.word	index@(.nv.constant0._Z33expansionSortingContractionKernelPiS_S_S_S_PfiiiS_S_S0_iiiS_S_S0_)
        /*01b8*/ 	.short	0x0380
        /*01ba*/ 	.short	0x0080


	//----- nvinfo : EIATTR_SW_WAR
	.align		4
.L_386:
        /*01bc*/ 	.byte	0x04, 0x36
        /*01be*/ 	.short	(.L_388 - .L_387)
.L_387:
        /*01c0*/ 	.word	0x00000008
.L_388:


//--------------------- .nv.info._Z14countingKerneliPiS_S_S_ --------------------------
	.section	.nv.info._Z14countingKerneliPiS_S_S_,"",@"SHT_CUDA_INFO"
	.sectionflags	@""
	.align	4


	//----- nvinfo : EIATTR_CUDA_API_VERSION
	.align		4
        /*0000*/ 	.byte	0x04, 0x37
        /*0002*/ 	.short	(.L_390 - .L_389)
.L_389:
        /*0004*/ 	.word	0x00000082


	//----- nvinfo : EIATTR_KPARAM_INFO
	.align		4
.L_390:
        /*0008*/ 	.byte	0x04, 0x17
        /*000a*/ 	.short	(.L_392 - .L_391)
.L_391:
        /*000c*/ 	.word	0x00000000
        /*0010*/ 	.short	0x0004
        /*0012*/ 	.short	0x0020
        /*0014*/ 	.byte	0x00, 0xf5, 0x21, 0x00


	//----- nvinfo : EIATTR_KPARAM_INFO
	.align		4
.L_392:
        /*0018*/ 	.byte	0x04, 0x17
        /*001a*/ 	.short	(.L_394 - .L_393)
.L_393:
        /*001c*/ 	.word	0x00000000
        /*0020*/ 	.short	0x0003
        /*0022*/ 	.short	0x0018
        /*0024*/ 	.byte	0x00, 0xf5, 0x21, 0x00


	//----- nvinfo : EIATTR_KPARAM_INFO
	.align		4
.L_394:
        /*0028*/ 	.byte	0x04, 0x17
        /*002a*/ 	.short	(.L_396 - .L_395)
.L_395:
        /*002c*/ 	.word	0x00000000
        /*0030*/ 	.short	0x0002
        /*0032*/ 	.short	0x0010
        /*0034*/ 	.byte	0x00, 0xf5, 0x21, 0x00


	//----- nvinfo : EIATTR_KPARAM_INFO
	.align		4
.L_396:
        /*0038*/ 	.byte	0x04, 0x17
        /*003a*/ 	.short	(.L_398 - .L_397)
.L_397:
        /*003c*/ 	.word	0x00000000
        /*0040*/ 	.short	0x0001
        /*0042*/ 	.short	0x0008
        /*0044*/ 	.byte	0x00, 0xf5, 0x21, 0x00


	//----- nvinfo : EIATTR_KPARAM_INFO
	.align		4
.L_398:
        /*0048*/ 	.byte	0x04, 0x17
        /*004a*/ 	.short	(.L_400 - .L_399)
.L_399:
        /*004c*/ 	.word	0x00000000
        /*0050*/ 	.short	0x0000
        /*0052*/ 	.short	0x0000
        /*0054*/ 	.byte	0x00, 0xf0, 0x11, 0x00


	//----- nvinfo : EIATTR_SPARSE_MMA_MASK
	.align		4
.L_400:
        /*0058*/ 	.byte	0x03, 0x50
        /*005a*/ 	.short	0x0000


	//----- nvinfo : EIATTR_MAXREG_COUNT
	.align		4
        /*005c*/ 	.byte	0x03, 0x1b
        /*005e*/ 	.short	0x00ff


	//----- nvinfo : EIATTR_NUM_BARRIERS
	.align		4
        /*0060*/ 	.byte	0x02, 0x4c
        /*0062*/ 	.byte	0x01
	.zero		1


	//----- nvinfo : EIATTR_MERCURY_ISA_VERSION
	.align		4
        /*0064*/ 	.byte	0x03, 0x5f
        /*0066*/ 	.short	0x0101


	//----- nvinfo : EIATTR_VRC_CTA_INIT_COUNT
	.align		4
        /*0068*/ 	.byte	0x02, 0x4a
	.zero		1
	.zero		1


	//----- nvinfo : EIATTR_EXIT_INSTR_OFFSETS
	.align		4
        /*006c*/ 	.byte	0x04, 0x1c
        /*006e*/ 	.short	(.L_402 - .L_401)


	//   ....[0]....
.L_401:
        /*0070*/ 	.word	0x000005c0


	//----- nvinfo : EIATTR_CRS_STACK_SIZE
	.align		4
.L_402:
        /*0074*/ 	.byte	0x04, 0x1e
        /*0076*/ 	.short	(.L_404 - .L_403)
.L_403:
        /*0078*/ 	.word	0x00000000


	//----- nvinfo : EIATTR_CBANK_PARAM_SIZE
	.align		4
.L_404:
        /*007c*/ 	.byte	0x03, 0x19
        /*007e*/ 	.short	0x0028


	//----- nvinfo : EIATTR_PARAM_CBANK
	.align		4
        /*0080*/ 	.byte	0x04, 0x0a
        /*0082*/ 	.short	(.L_406 - .L_405)
	.align		4
.L_405:
        /*0084*/ 	.word	index@(.nv.constant0._Z14countingKerneliPiS_S_S_)
        /*0088*/ 	.short	0x0380
        /*008a*/ 	.short	0x0028


	//----- nvinfo : EIATTR_SW_WAR
	.align		4
.L_406:
        /*008c*/ 	.byte	0x04, 0x36
        /*008e*/ 	.short	(.L_408 - .L_407)
.L_407:
        /*0090*/ 	.word	0x00000008
.L_408:


//--------------------- .nv.callgraph             --------------------------
	.section	.nv.callgraph,"",@"SHT_CUDA_CALLGRAPH"
	.align	4
	.sectionentsize	8
	.align		4
        /*0000*/ 	.word	0x00000000
	.align		4
        /*0004*/ 	.word	0xffffffff
	.align		4
        /*0008*/ 	.word	0x00000000
	.align		4
        /*000c*/ 	.word	0xfffffffe
	.align		4
        /*0010*/ 	.word	0x00000000
	.align		4
        /*0014*/ 	.word	0xfffffffd
	.align		4
        /*0018*/ 	.word	0x00000000
	.align		4
        /*001c*/ 	.word	0xfffffffc


//--------------------- .nv.constant4             --------------------------
	.section	.nv.constant4,"a",@progbits
	.align	8
	.align		8
.nv.constant4:
        /*0000*/ 	.dword	_ZN34_INTERNAL_07e5a755_4_k_cu_2dee42634cuda3std3__45__cpo5beginE
	.align		8
        /*0008*/ 	.dword	_ZN34_INTERNAL_07e5a755_4_k_cu_2dee42634cuda3std3__45__cpo3endE
	.align		8
        /*0010*/ 	.dword	_ZN34_INTERNAL_07e5a755_4_k_cu_2dee42634cuda3std3__45__cpo6cbeginE
	.align		8
        /*0018*/ 	.dword	_ZN34_INTERNAL_07e5a755_4_k_cu_2dee42634cuda3std3__45__cpo4cendE
	.align		8
        /*0020*/ 	.dword	_ZN34_INTERNAL_07e5a755_4_k_cu_2dee42634cuda3std3__45__cpo6rbeginE
	.align		8
        /*0028*/ 	.dword	_ZN34_INTERNAL_07e5a755_4_k_cu_2dee42634cuda3std3__45__cpo4rendE
	.align		8
        /*0030*/ 	.dword	_ZN34_INTERNAL_07e5a755_4_k_cu_2dee42634cuda3std3__45__cpo7crbeginE
	.align		8
        /*0038*/ 	.dword	_ZN34_INTERNAL_07e5a755_4_k_cu_2dee42634cuda3std3__45__cpo5crendE
	.align		8
        /*0040*/ 	.dword	_ZN34_INTERNAL_07e5a755_4_k_cu_2dee42634cuda3std3__436_GLOBAL__N__07e5a755_4_k_cu_2dee42636ignoreE
	.align		8
        /*0048*/ 	.dword	_ZN34_INTERNAL_07e5a755_4_k_cu_2dee42634cuda3std3__419piecewise_constructE
	.align		8
        /*0050*/ 	.dword	_ZN34_INTERNAL_07e5a755_4_k_cu_2dee42634cuda3std3__48in_placeE
	.align		8
        /*0058*/ 	.dword	_ZN34_INTERNAL_07e5a755_4_k_cu_2dee42634cuda3std3__420unreachable_sentinelE
	.align		8
        /*0060*/ 	.dword	_ZN34_INTERNAL_07e5a755_4_k_cu_2dee42634cuda3std3__47nulloptE
	.align		8
        /*0068*/ 	.dword	_ZN34_INTERNAL_07e5a755_4_k_cu_2dee42634cuda3std3__48unexpectE
	.align		8
        /*0070*/ 	.dword	_ZN34_INTERNAL_07e5a755_4_k_cu_2dee42634cuda3std6ranges3__45__cpo4swapE
	.align		8
        /*0078*/ 	.dword	_ZN34_INTERNAL_07e5a755_4_k_cu_2dee42634cuda3std6ranges3__45__cpo9iter_moveE
	.align		8
        /*0080*/ 	.dword	_ZN34_INTERNAL_07e5a755_4_k_cu_2dee42634cuda3std6ranges3__45__cpo5beginE
	.align		8
        /*0088*/ 	.dword	_ZN34_INTERNAL_07e5a755_4_k_cu_2dee42634cuda3std6ranges3__45__cpo3endE
	.align		8
        /*0090*/ 	.dword	_ZN34_INTERNAL_07e5a755_4_k_cu_2dee42634cuda3std6ranges3__45__cpo6cbeginE
	.align		8
        /*0098*/ 	.dword	_ZN34_INTERNAL_07e5a755_4_k_cu_2dee42634cuda3std6ranges3__45__cpo4cendE
	.align		8
        /*00a0*/ 	.dword	_ZN34_INTERNAL_07e5a755_4_k_cu_2dee42634cuda3std6ranges3__45__cpo7advanceE
	.align		8
        /*00a8*/ 	.dword	_ZN34_INTERNAL_07e5a755_4_k_cu_2dee42634cuda3std6ranges3__45__cpo9iter_swapE
	.align		8
        /*00b0*/ 	.dword	_ZN34_INTERNAL_07e5a755_4_k_cu_2dee42634cuda3std6ranges3__45__cpo4nextE
	.align		8
        /*00b8*/ 	.dword	_ZN34_INTERNAL_07e5a755_4_k_cu_2dee42634cuda3std6ranges3__45__cpo4prevE
	.align		8
        /*00c0*/ 	.dword	_ZN34_INTERNAL_07e5a755_4_k_cu_2dee42634cuda3std6ranges3__45__cpo4dataE
	.align		8
        /*00c8*/ 	.dword	_ZN34_INTERNAL_07e5a755_4_k_cu_2dee42634cuda3std6ranges3__45__cpo5cdataE
	.align		8
        /*00d0*/ 	.dword	_ZN34_INTERNAL_07e5a755_4_k_cu_2dee42634cuda3std6ranges3__45__cpo4sizeE
	.align		8
        /*00d8*/ 	.dword	_ZN34_INTERNAL_07e5a755_4_k_cu_2dee42634cuda3std6ranges3__45__cpo5ssizeE
	.align		8
        /*00e0*/ 	.dword	_ZN34_INTERNAL_07e5a755_4_k_cu_2dee42634cuda3std6ranges3__45__cpo8distanceE
	.align		8
        /*00e8*/ 	.dword	_ZN34_INTERNAL_07e5a755_4_k_cu_2dee42636thrust24THRUST_300001_SM_1000_NS8cuda_cub3parE
	.align		8
        /*00f0*/ 	.dword	_ZN34_INTERNAL_07e5a755_4_k_cu_2dee42636thrust24THRUST_300001_SM_1000_NS8cuda_cub10par_nosyncE
	.align		8
        /*00f8*/ 	.dword	_ZN34_INTERNAL_07e5a755_4_k_cu_2dee42636thrust24THRUST_300001_SM_1000_NS6system6detail10sequential3seqE
	.align		8
        /*0100*/ 	.dword	_ZN34_INTERNAL_07e5a755_4_k_cu_2dee42636thrust24THRUST_300001_SM_1000_NS6system3cpp3parE
	.align		8
        /*0108*/ 	.dword	_ZN34_INTERNAL_07e5a755_4_k_cu_2dee42636thrust24THRUST_300001_SM_1000_NS12placeholders2_1E
	.align		8
        /*0110*/ 	.dword	_ZN34_INTERNAL_07e5a755_4_k_cu_2dee42636thrust24THRUST_300001_SM_1000_NS12placeholders2_2E
	.align		8
        /*0118*/ 	.dword	_ZN34_INTERNAL_07e5a755_4_k_cu_2dee42636thrust24THRUST_300001_SM_1000_NS12placeholders2_3E
	.align		8
        /*0120*/ 	.dword	_ZN34_INTERNAL_07e5a755_4_k_cu_2dee42636thrust24THRUST_300001_SM_1000_NS12placeholders2_4E
	.align		8
        /*0128*/ 	.dword	_ZN34_INTERNAL_07e5a755_4_k_cu_2dee42636thrust24THRUST_300001_SM_1000_NS12placeholders2_5E
	.align		8
        /*0130*/ 	.dword	_ZN34_INTERNAL_07e5a755_4_k_cu_2dee42636thrust24THRUST_300001_SM_1000_NS12placeholders2_6E
	.align		8
        /*0138*/ 	.dword	_ZN34_INTERNAL_07e5a755_4_k_cu_2dee42636thrust24THRUST_300001_SM_1000_NS12placeholders2_7E
	.align		8
        /*0140*/ 	.dword	_ZN34_INTERNAL_07e5a755_4_k_cu_2dee42636thrust24THRUST_300001_SM_1000_NS12placeholders2_8E
	.align		8
        /*0148*/ 	.dword	_ZN34_INTERNAL_07e5a755_4_k_cu_2dee42636thrust24THRUST_300001_SM_1000_NS12placeholders2_9E
	.align		8
        /*0150*/ 	.dword	_ZN34_INTERNAL_07e5a755_4_k_cu_2dee42636thrust24THRUST_300001_SM_1000_NS12placeholders3_10E
	.align		8
        /*0158*/ 	.dword	_ZN34_INTERNAL_07e5a755_4_k_cu_2dee42636thrust24THRUST_300001_SM_1000_NS3seqE
	.align		8
        /*0160*/ 	.dword	_ZN34_INTERNAL_07e5a755_4_k_cu_2dee42636thrust24THRUST_300001_SM_1000_NS6deviceE


//--------------------- .text._ZN3cub18CUB_300001_SM_10006detail10radix_sort29DeviceRadixSortOnesweepKernelINS1_5radix10policy_hubIiiyE10Policy1000ELNS0_9SortOrderE1EiiyiiNS1_21identity_decomposer_tEEEvPT5_SB_PT3_PKSC_PT1_PKSG_PT2_PKSK_T4_iiT6_ --------------------------
	.section	.text._ZN3cub18CUB_300001_SM_10006detail10radix_sort29DeviceRadixSortOnesweepKernelINS1_5radix10policy_hubIiiyE10Policy1000ELNS0_9SortOrderE1EiiyiiNS1_21identity_decomposer_tEEEvPT5_SB_PT3_PKSC_PT1_PKSG_PT2_PKSK_T4_iiT6_,"ax",@progbits
	.align	128
        .global         _ZN3cub18CUB_300001_SM_10006detail10radix_sort29DeviceRadixSortOnesweepKernelINS1_5radix10policy_hubIiiyE10Policy1000ELNS0_9SortOrderE1EiiyiiNS1_21identity_decomposer_tEEEvPT5_SB_PT3_PKSC_PT1_PKSG_PT2_PKSK_T4_iiT6_
        .type           _ZN3cub18CUB_300001_SM_10006detail10radix_sort29DeviceRadixSortOnesweepKernelINS1_5radix10policy_hubIiiyE10Policy1000ELNS0_9SortOrderE1EiiyiiNS1_21identity_decomposer_tEEEvPT5_SB_PT3_PKSC_PT1_PKSG_PT2_PKSK_T4_iiT6_,@function
        .size           _ZN3cub18CUB_300001_SM_10006detail10radix_sort29DeviceRadixSortOnesweepKernelINS1_5radix10policy_hubIiiyE10Policy1000ELNS0_9SortOrderE1EiiyiiNS1_21identity_decomposer_tEEEvPT5_SB_PT3_PKSC_PT1_PKSG_PT2_PKSK_T4_iiT6_,(.L_x_482 - _ZN3cub18CUB_300001_SM_10006detail10radix_sort29DeviceRadixSortOnesweepKernelINS1_5radix10policy_hubIiiyE10Policy1000ELNS0_9SortOrderE1EiiyiiNS1_21identity_decomposer_tEEEvPT5_SB_PT3_PKSC_PT1_PKSG_PT2_PKSK_T4_iiT6_)
        .other          _ZN3cub18CUB_300001_SM_10006detail10radix_sort29DeviceRadixSortOnesweepKernelINS1_5radix10policy_hubIiiyE10Policy1000ELNS0_9SortOrderE1EiiyiiNS1_21identity_decomposer_tEEEvPT5_SB_PT3_PKSC_PT1_PKSG_PT2_PKSK_T4_iiT6_,@"STO_CUDA_ENTRY STV_DEFAULT"
_ZN3cub18CUB_300001_SM_10006detail10radix_sort29DeviceRadixSortOnesweepKernelINS1_5radix10policy_hubIiiyE10Policy1000ELNS0_9SortOrderE1EiiyiiNS1_21identity_decomposer_tEEEvPT5_SB_PT3_PKSC_PT1_PKSG_PT2_PKSK_T4_iiT6_:
.text._ZN3cub18CUB_300001_SM_10006detail10radix_sort29DeviceRadixSortOnesweepKernelINS1_5radix10policy_hubIiiyE10Policy1000ELNS0_9SortOrderE1EiiyiiNS1_21identity_decomposer_tEEEvPT5_SB_PT3_PKSC_PT1_PKSG_PT2_PKSK_T4_iiT6_:
[----:B------:R-:W-:Y:S01]  /*0000*/  LDC R1, c[0x0][0x37c] ;  /* 0x0000df00ff017b82 */ /* 0x000fe20000000800 */
[----:B------:R-:W0:Y:S01]  /*0010*/  S2R R3, SR_TID.X ;  /* 0x0000000000037919 */ /* 0x000e220000002100 */
[----:B------:R-:W-:Y:S01]  /*0020*/  MOV R7, 0x400 ;  /* 0x0000040000077802 */ /* 0x000fe20000000f00 */
[----:B------:R-:W1:Y:S01]  /*0030*/  LDCU.64 UR6, c[0x0][0x358] ;  /* 0x00006b00ff0677ac */ /* 0x000e620008000a00 */
[----:B------:R-:W-:Y:S01]  /*0040*/  BSSY.RECONVERGENT B0, `(.L_x_0) ;  /* 0x000000c000007945 */ /* 0x000fe20003800200 */
[----:B------:R-:W2:Y:S01]  /*0050*/  S2R R0, SR_CgaCtaId ;  /* 0x0000000000007919 */ /* 0x000ea20000008800 */
[----:B0-----:R-:W-:Y:S02]  /*0060*/  ISETP.NE.AND P0, PT, R3, RZ, PT ;  /* 0x000000ff0300720c */ /* 0x001fe40003f05270 */
[----:B--2---:R-:W-:-:S11]  /*0070*/  LEA R7, R0, R7, 0x18 ;  /* 0x0000000700077211 */ /* 0x004fd600078ec0ff */
[----:B-1----:R-:W-:Y:S05]  /*0080*/  @P0 BRA `(.L_x_1) ;  /* 0x00000000001c0947 */ /* 0x002fea0003800000 */
[----:B------:R-:W0:Y:S01]  /*0090*/  LDC.64 R4, c[0x0][0x388] ;  /* 0x0000e200ff047b82 */ /* 0x000e220000000a00 */
[----:B------:R-:W-:-:S05]  /*00a0*/  IMAD.MOV.U32 R9, RZ, RZ, 0x1 ;  /* 0x00000001ff097424 */ /* 0x000fca00078e00ff */
[----:B0-----:R-:W2:Y:S02]  /*00b0*/  ATOMG.E.ADD.STRONG.GPU PT, R4, desc[UR6][R4.64], R9 ;  /* 0x80000009040479a8 */ /* 0x001ea400081ef106 */
[----:B------:R-:W0:Y:S01]  /*00c0*/  S2UR UR5, SR_CgaCtaId ;  /* 0x00000000000579c3 */ /* 0x000e220000008800 */
[----:B------:R-:W-:Y:S02]  /*00d0*/  UMOV UR4, 0x400 ;  /* 0x0000040000047882 */ /* 0x000fe40000000000 */
[----:B0-----:R-:W-:-:S09]  /*00e0*/  ULEA UR4, UR5, UR4, 0x18 ;  /* 0x0000000405047291 */ /* 0x001fd2000f8ec0ff */
[----:B--2---:R0:W-:Y:S03]  /*00f0*/  STS [UR4+0x6600], R4 ;  /* 0x00660004ff007988 */ /* 0x0041e60008000804 */
.L_x_1:
[----:B------:R-:W-:Y:S05]  /*0100*/  BSYNC.RECONVERGENT B0 ;  /* 0x0000000000007941 */ /* 0x000fea0003800200 */
.L_x_0:
[----:B------:R-:W-:Y:S06]  /*0110*/  BAR.SYNC.DEFER_BLOCKING 0x0 ;  /* 0x0000000000007b1d */ /* 0x000fec0000010000 */
[----:B------:R-:W1:Y:S01]  /*0120*/  LDCU UR4, c[0x0][0x3c0] ;  /* 0x00007800ff0477ac */ /* 0x000e620008000800 */
[----:B------:R-:W2:Y:S01]  /*0130*/  S2R R24, SR_LANEID ;  /* 0x0000000000187919 */ /* 0x000ea20000000000 */
[----:B------:R-:W3:Y:S02]  /*0140*/  LDS R42, [R7+0x6600] ;  /* 0x00660000072a7984 */ /* 0x000ee40000000800 */
[----:B---3--:R-:W-:-:S04]  /*0150*/  IMAD R0, R42, 0x1980, RZ ;  /* 0x000019802a007824 */ /* 0x008fc800078e02ff */
[----:B------:R-:W-:Y:S01]  /*0160*/  VIADD R47, R0, 0x1980 ;  /* 0x00001980002f7836 */ /* 0x000fe20000000000 */
[----:B------:R-:W-:-:S04]  /*0170*/  SHF.R.S32.HI R9, RZ, 0x1f, R0 ;  /* 0x0000001fff097819 */ /* 0x000fc80000011400 */
[----:B-1----:R-:W-:-:S13]  /*0180*/  ISETP.GT.AND P0, PT, R47, UR4, PT ;  /* 0x000000042f007c0c */ /* 0x002fda000bf04270 */
[----:B--2---:R-:W-:Y:S05]  /*0190*/  @P0 BRA `(.L_x_2) ;  /* 0x0000000000680947 */ /* 0x004fea0003800000 */
[----:B------:R-:W1:Y:S01]  /*01a0*/  LDCU.64 UR4, c[0x0][0x3a8] ;  /* 0x00007500ff0477ac */ /* 0x000e620008000a00 */
[C---:B0-----:R-:W-:Y:S02]  /*01b0*/  LOP3.LUT R4, R3.reuse, 0x1f, RZ, 0xc0, !PT ;  /* 0x0000001f03047812 */ /* 0x041fe400078ec0ff */
[----:B------:R-:W-:-:S05]  /*01c0*/  LOP3.LUT R41, R3, 0x3e0, RZ, 0xc0, !PT ;  /* 0x000003e003297812 */ /* 0x000fca00078ec0ff */
[----:B------:R-:W-:-:S05]  /*01d0*/  IMAD R5, R41, 0x11, R4 ;  /* 0x0000001129057824 */ /* 0x000fca00078e0204 */
[----:B------:R-:W-:-:S05]  /*01e0*/  IADD3 R5, P0, PT, R0, R5, RZ ;  /* 0x0000000500057210 */ /* 0x000fca0007f1e0ff */
[----:B------:R-:W-:Y:S01]  /*01f0*/  IMAD.X R0, RZ, RZ, R9, P0 ;  /* 0x000000ffff007224 */ /* 0x000fe200000e0609 */
[----:B-1----:R-:W-:-:S04]  /*0200*/  LEA R8, P0, R5, UR4, 0x2 ;  /* 0x0000000405087c11 */ /* 0x002fc8000f8010ff */
[----:B------:R-:W-:-:S05]  /*0210*/  LEA.HI.X R9, R5, UR5, R0, 0x2, P0 ;  /* 0x0000000505097c11 */ /* 0x000fca00080f1400 */
[----:B------:R0:W5:Y:S04]  /*0220*/  LDG.E R28, desc[UR6][R8.64] ;  /* 0x00000006081c7981 */ /* 0x000168000c1e1900 */
        /* <DEDUP_REMOVED lines=15> */
[----:B------:R0:W5:Y:S01]  /*0320*/  LDG.E R46, desc[UR6][R8.64+0x800] ;  /* 0x00080006082e7981 */ /* 0x000162000c1e1900 */
[----:B------:R-:W-:Y:S05]  /*0330*/  BRA `(.L_x_3) ;  /* 0x0000000400307947 */ /* 0x000fea0003800000 */
.L_x_2:
[----:B------:R-:W1:Y:S01]  /*0340*/  LDCU.64 UR8, c[0x0][0x3a8] ;  /* 0x00007500ff0877ac */ /* 0x000e620008000a00 */
[C---:B0-----:R-:W-:Y:S01]  /*0350*/  LOP3.LUT R4, R3.reuse, 0x1f, RZ, 0xc0, !PT ;  /* 0x0000001f03047812 */ /* 0x041fe200078ec0ff */
[----:B------:R-:W-:Y:S01]  /*0360*/  IMAD.MOV.U32 R28, RZ, RZ, -0x80000000 ;  /* 0x80000000ff1c7424 */ /* 0x000fe200078e00ff */
[----:B------:R-:W-:Y:S02]  /*0370*/  LOP3.LUT R41, R3, 0x3e0, RZ, 0xc0, !PT ;  /* 0x000003e003297812 */ /* 0x000fe400078ec0ff */
[----:B------:R-:W-:-:S03]  /*0380*/  IADD3 R5, PT, PT, -R0, UR4, RZ ;  /* 0x0000000400057c10 */ /* 0x000fc6000fffe1ff */
[----:B------:R-:W-:-:S04]  /*0390*/  IMAD R10, R41, 0x11, R4 ;  /* 0x00000011290a7824 */ /* 0x000fc800078e0204 */
[----:B------:R-:W-:Y:S01]  /*03a0*/  VIADD R8, R10, 0x40 ;  /* 0x000000400a087836 */ /* 0x000fe20000000000 */
[----:B------:R-:W-:Y:S01]  /*03b0*/  IADD3 R11, P0, PT, R0, R10, RZ ;  /* 0x0000000a000b7210 */ /* 0x000fe20007f1e0ff */
[C---:B------:R-:W-:Y:S01]  /*03c0*/  VIADD R0, R10.reuse, 0x60 ;  /* 0x000000600a007836 */ /* 0x040fe20000000000 */
[CC--:B------:R-:W-:Y:S01]  /*03d0*/  ISETP.GE.AND P2, PT, R10.reuse, R5.reuse, PT ;  /* 0x000000050a00720c */ /* 0x0c0fe20003f46270 */
[----:B------:R-:W-:Y:S01]  /*03e0*/  VIADD R6, R10, 0x20 ;  /* 0x000000200a067836 */ /* 0x000fe20000000000 */
[-C--:B------:R-:W-:Y:S01]  /*03f0*/  ISETP.GE.AND P4, PT, R8, R5.reuse, PT ;  /* 0x000000050800720c */ /* 0x080fe20003f86270 */
[----:B------:R-:W-:Y:S01]  /*0400*/  IMAD.X R12, RZ, RZ, R9, P0 ;  /* 0x000000ffff0c7224 */ /* 0x000fe200000e0609 */
[-C--:B------:R-:W-:Y:S01]  /*0410*/  ISETP.GE.AND P5, PT, R0, R5.reuse, PT ;  /* 0x000000050000720c */ /* 0x080fe20003fa6270 */
[----:B------:R-:W-:Y:S01]  /*0420*/  VIADD R0, R10, 0xa0 ;  /* 0x000000a00a007836 */ /* 0x000fe20000000000 */
[C---:B-1----:R-:W-:Y:S02]  /*0430*/  LEA R8, P0, R11.reuse, UR8, 0x2 ;  /* 0x000000080b087c11 */ /* 0x042fe4000f8010ff */
[----:B------:R-:W-:Y:S01]  /*0440*/  ISETP.GE.AND P3, PT, R6, R5, PT ;  /* 0x000000050600720c */ /* 0x000fe20003f66270 */
[----:B------:R-:W-:Y:S01]  /*0450*/  VIADD R6, R10, 0x80 ;  /* 0x000000800a067836 */ /* 0x000fe20000000000 */
[----:B------:R-:W-:-:S02]  /*0460*/  LEA.HI.X R9, R11, UR9, R12, 0x2, P0 ;  /* 0x000000090b097c11 */ /* 0x000fc400080f140c */
[-C--:B------:R-:W-:Y:S01]  /*0470*/  ISETP.GE.AND P0, PT, R0, R5.reuse, PT ;  /* 0x000000050000720c */ /* 0x080fe20003f06270 */
[----:B------:R-:W-:Y:S01]  /*0480*/  VIADD R0, R10, 0xe0 ;  /* 0x000000e00a007836 */ /* 0x000fe20000000000 */
[-C--:B------:R-:W-:Y:S01]  /*0490*/  ISETP.GE.AND P6, PT, R6, R5.reuse, PT ;  /* 0x000000050600720c */ /* 0x080fe20003fc6270 */
[----:B------:R1:W5:Y:S01]  /*04a0*/  @!P2 LDG.E R28, desc[UR6][R8.64] ;  /* 0x00000006081ca981 */ /* 0x000362000c1e1900 */
[----:B------:R-:W-:Y:S02]  /*04b0*/  IMAD.MOV.U32 R29, RZ, RZ, -0x80000000 ;  /* 0x80000000ff1d7424 */ /* 0x000fe400078e00ff */
[-C--:B------:R-:W-:Y:S01]  /*04c0*/  ISETP.GE.AND P2, PT, R0, R5.reuse, PT ;  /* 0x000000050000720c */ /* 0x080fe20003f46270 */
[C---:B------:R-:W-:Y:S02]  /*04d0*/  VIADD R0, R10.reuse, 0x100 ;  /* 0x000001000a007836 */ /* 0x040fe40000000000 */
[----:B------:R-:W-:Y:S01]  /*04e0*/  VIADD R6, R10, 0xc0 ;  /* 0x000000c00a067836 */ /* 0x000fe20000000000 */
[----:B------:R1:W5:Y:S01]  /*04f0*/  @!P3 LDG.E R29, desc[UR6][R8.64+0x80] ;  /* 0x00008006081db981 */ /* 0x000362000c1e1900 */
[----:B------:R-:W-:Y:S01]  /*0500*/  IMAD.MOV.U32 R31, RZ, RZ, -0x80000000 ;  /* 0x80000000ff1f7424 */ /* 0x000fe200078e00ff */
[-C--:B------:R-:W-:Y:S01]  /*0510*/  ISETP.GE.AND P3, PT, R0, R5.reuse, PT ;  /* 0x000000050000720c */ /* 0x080fe20003f66270 */
[----:B------:R-:W-:Y:S01]  /*0520*/  VIADD R0, R10, 0x140 ;  /* 0x000001400a007836 */ /* 0x000fe20000000000 */
[----:B------:R-:W-:Y:S01]  /*0530*/  ISETP.GE.AND P1, PT, R6, R5, PT ;  /* 0x000000050600720c */ /* 0x000fe20003f26270 */
[----:B------:R-:W-:-:S02]  /*0540*/  IMAD.MOV.U32 R32, RZ, RZ, -0x80000000 ;  /* 0x80000000ff207424 */ /* 0x000fc400078e00ff */
[----:B------:R1:W5:Y:S01]  /*0550*/  @!P5 LDG.E R31, desc[UR6][R8.64+0x180] ;  /* 0x00018006081fd981 */ /* 0x000362000c1e1900 */
[-C--:B------:R-:W-:Y:S01]  /*0560*/  ISETP.GE.AND P5, PT, R0, R5.reuse, PT ;  /* 0x000000050000720c */ /* 0x080fe20003fa6270 */
[C---:B------:R-:W-:Y:S02]  /*0570*/  VIADD R0, R10.reuse, 0x160 ;  /* 0x000001600a007836 */ /* 0x040fe40000000000 */
[----:B------:R-:W-:Y:S01]  /*0580*/  IMAD.MOV.U32 R30, RZ, RZ, -0x80000000 ;  /* 0x80000000ff1e7424 */ /* 0x000fe200078e00ff */
[----:B------:R1:W5:Y:S01]  /*0590*/  @!P6 LDG.E R32, desc[UR6][R8.64+0x200] ;  /* 0x000200060820e981 */ /* 0x000362000c1e1900 */
[----:B------:R-:W-:Y:S01]  /*05a0*/  VIADD R6, R10, 0x120 ;  /* 0x000001200a067836 */ /* 0x000fe20000000000 */
[-C--:B------:R-:W-:Y:S01]  /*05b0*/  ISETP.GE.AND P6, PT, R0, R5.reuse, PT ;  /* 0x000000050000720c */ /* 0x080fe20003fc6270 */
[----:B------:R-:W-:Y:S02]  /*05c0*/  IMAD.MOV.U32 R34, RZ, RZ, -0x80000000 ;  /* 0x80000000ff227424 */ /* 0x000fe400078e00ff */
[----:B------:R-:W-:Y:S01]  /*05d0*/  VIADD R0, R10, 0x1a0 ;  /* 0x000001a00a007836 */ /* 0x000fe20000000000 */
[----:B------:R1:W5:Y:S01]  /*05e0*/  @!P4 LDG.E R30, desc[UR6][R8.64+0x100] ;  /* 0x00010006081ec981 */ /* 0x000362000c1e1900 */
[----:B------:R-:W-:Y:S01]  /*05f0*/  ISETP.GE.AND P4, PT, R6, R5, PT ;  /* 0x000000050600720c */ /* 0x000fe20003f86270 */
[----:B------:R-:W-:-:S02]  /*0600*/  IMAD.MOV.U32 R33, RZ, RZ, -0x80000000 ;  /* 0x80000000ff217424 */ /* 0x000fc400078e00ff */
[----:B------:R1:W5:Y:S01]  /*0610*/  @!P1 LDG.E R34, desc[UR6][R8.64+0x300] ;  /* 0x0003000608229981 */ /* 0x000362000c1e1900 */
[----:B------:R-:W-:Y:S01]  /*0620*/  IMAD.MOV.U32 R35, RZ, RZ, -0x80000000 ;  /* 0x80000000ff237424 */ /* 0x000fe200078e00ff */
[-C--:B------:R-:W-:Y:S01]  /*0630*/  ISETP.GE.AND P1, PT, R0, R5.reuse, PT ;  /* 0x000000050000720c */ /* 0x080fe20003f26270 */
[C---:B------:R-:W-:Y:S01]  /*0640*/  VIADD R6, R10.reuse, 0x180 ;  /* 0x000001800a067836 */ /* 0x040fe20000000000 */
[----:B------:R1:W5:Y:S01]  /*0650*/  @!P0 LDG.E R33, desc[UR6][R8.64+0x280] ;  /* 0x0002800608218981 */ /* 0x000362000c1e1900 */
[----:B------:R-:W-:Y:S02]  /*0660*/  VIADD R0, R10, 0x1c0 ;  /* 0x000001c00a007836 */ /* 0x000fe40000000000 */
[----:B------:R-:W-:Y:S01]  /*0670*/  IMAD.MOV.U32 R36, RZ, RZ, -0x80000000 ;  /* 0x80000000ff247424 */ /* 0x000fe200078e00ff */
[----:B------:R1:W5:Y:S01]  /*0680*/  @!P2 LDG.E R35, desc[UR6][R8.64+0x380] ;  /* 0x000380060823a981 */ /* 0x000362000c1e1900 */
[----:B------:R-:W-:Y:S01]  /*0690*/  IMAD.MOV.U32 R37, RZ, RZ, -0x80000000 ;  /* 0x80000000ff257424 */ /* 0x000fe200078e00ff */
[-C--:B------:R-:W-:Y:S01]  /*06a0*/  ISETP.GE.AND P0, PT, R6, R5.reuse, PT ;  /* 0x000000050600720c */ /* 0x080fe20003f06270 */
[----:B------:R-:W-:Y:S01]  /*06b0*/  VIADD R6, R10, 0x1e0 ;  /* 0x000001e00a067836 */ /* 0x000fe20000000000 */
[-C--:B------:R-:W-:Y:S01]  /*06c0*/  ISETP.GE.AND P2, PT, R0, R5.reuse, PT ;  /* 0x000000050000720c */ /* 0x080fe20003f46270 */
[----:B------:R-:W-:Y:S01]  /*06d0*/  VIADD R0, R10, 0x200 ;  /* 0x000002000a007836 */ /* 0x000fe20000000000 */
[----:B------:R1:W5:Y:S02]  /*06e0*/  @!P3 LDG.E R36, desc[UR6][R8.64+0x400] ;  /* 0x000400060824b981 */ /* 0x000364000c1e1900 */
[----:B------:R-:W-:-:S02]  /*06f0*/  ISETP.GE.AND P3, PT, R6, R5, PT ;  /* 0x000000050600720c */ /* 0x000fc40003f66270 */
[----:B------:R1:W5:Y:S01]  /*0700*/  @!P4 LDG.E R37, desc[UR6][R8.64+0x480] ;  /* 0x000480060825c981 */ /* 0x000362000c1e1900 */
[----:B------:R-:W-:Y:S01]  /*0710*/  ISETP.GE.AND P4, PT, R0, R5, PT ;  /* 0x000000050000720c */ /* 0x000fe20003f86270 */
[----:B------:R-:W-:Y:S02]  /*0720*/  IMAD.MOV.U32 R38, RZ, RZ, -0x80000000 ;  /* 0x80000000ff267424 */ /* 0x000fe400078e00ff */
[----:B------:R-:W-:Y:S02]  /*0730*/  IMAD.MOV.U32 R39, RZ, RZ, -0x80000000 ;  /* 0x80000000ff277424 */ /* 0x000fe400078e00ff */
[----:B------:R-:W-:Y:S02]  /*0740*/  IMAD.MOV.U32 R40, RZ, RZ, -0x80000000 ;  /* 0x80000000ff287424 */ /* 0x000fe400078e00ff */
[----:B------:R-:W-:Y:S01]  /*0750*/  IMAD.MOV.U32 R43, RZ, RZ, -0x80000000 ;  /* 0x80000000ff2b7424 */ /* 0x000fe200078e00ff */
[----:B------:R1:W5:Y:S01]  /*0760*/  @!P5 LDG.E R38, desc[UR6][R8.64+0x500] ;  /* 0x000500060826d981 */ /* 0x000362000c1e1900 */
[----:B------:R-:W-:-:S02]  /*0770*/  IMAD.MOV.U32 R44, RZ, RZ, -0x80000000 ;  /* 0x80000000ff2c7424 */ /* 0x000fc400078e00ff */
[----:B------:R-:W-:Y:S01]  /*0780*/  IMAD.MOV.U32 R45, RZ, RZ, -0x80000000 ;  /* 0x80000000ff2d7424 */ /* 0x000fe200078e00ff */
[----:B------:R1:W5:Y:S01]  /*0790*/  @!P6 LDG.E R39, desc[UR6][R8.64+0x580] ;  /* 0x000580060827e981 */ /* 0x000362000c1e1900 */
[----:B------:R-:W-:-:S03]  /*07a0*/  IMAD.MOV.U32 R46, RZ, RZ, -0x80000000 ;  /* 0x80000000ff2e7424 */ /* 0x000fc600078e00ff */
[----:B------:R1:W5:Y:S04]  /*07b0*/  @!P0 LDG.E R40, desc[UR6][R8.64+0x600] ;  /* 0x0006000608288981 */ /* 0x000368000c1e1900 */
[----:B------:R1:W5:Y:S04]  /*07c0*/  @!P1 LDG.E R43, desc[UR6][R8.64+0x680] ;  /* 0x00068006082b9981 */ /* 0x000368000c1e1900 */
[----:B------:R1:W5:Y:S04]  /*07d0*/  @!P2 LDG.E R44, desc[UR6][R8.64+0x700] ;  /* 0x00070006082ca981 */ /* 0x000368000c1e1900 */
[----:B------:R1:W5:Y:S04]  /*07e0*/  @!P3 LDG.E R45, desc[UR6][R8.64+0x780] ;  /* 0x00078006082db981 */ /* 0x000368000c1e1900 */
[----:B------:R1:W5:Y:S02]  /*07f0*/  @!P4 LDG.E R46, desc[UR6][R8.64+0x800] ;  /* 0x00080006082ec981 */ /* 0x000364000c1e1900 */
.L_x_3:
[----:B------:R-:W-:Y:S01]  /*0800*/  VIMNMX R5, PT, PT, R24, 0xe0, !PT ;  /* 0x000000e018057848 */ /* 0x000fe20007fe0100 */
[----:B------:R-:W2:Y:S01]  /*0810*/  LDCU UR4, c[0x0][0x3c8] ;  /* 0x00007900ff0477ac */ /* 0x000ea20008000800 */
[----:B------:R-:W-:Y:S01]  /*0820*/  SHF.R.U32.HI R0, RZ, 0x5, R3 ;  /* 0x00000005ff007819 */ /* 0x000fe20000011603 */
[----:B------:R-:W-:Y:S01]  /*0830*/  BSSY.RECONVERGENT B0, `(.L_x_4) ;  /* 0x0000025000007945 */ /* 0x000fe20003800200 */
[--C-:B------:R-:W-:Y:S01]  /*0840*/  IADD3 R5, PT, PT, R5, 0x1f, -R24.reuse ;  /* 0x0000001f05057810 */ /* 0x100fe20007ffe818 */
[----:B------:R-:W-:Y:S01]  /*0850*/  UMOV UR5, 0xffffffff ;  /* 0xffffffff00057882 */ /* 0x000fe20000000000 */
[----:B01----:R-:W-:Y:S02]  /*0860*/  IMAD.MOV.U32 R8, RZ, RZ, R24 ;  /* 0x000000ffff087224 */ /* 0x003fe400078e0018 */
[C---:B------:R-:W-:Y:S01]  /*0870*/  ISETP.GE.U32.AND P0, PT, R5.reuse, 0x1e0, PT ;  /* 0x000001e00500780c */ /* 0x040fe20003f06070 */
[----:B------:R-:W-:Y:S01]  /*0880*/  IMAD.SHL.U32 R0, R0, 0x400, RZ ;  /* 0x0000040000007824 */ /* 0x000fe200078e00ff */
[----:B------:R-:W-:-:S04]  /*0890*/  LEA.HI R6, R5, 0x1, RZ, 0x1b ;  /* 0x0000000105067811 */ /* 0x000fc800078fd8ff */
[----:B------:R-:W-:-:S04]  /*08a0*/  LOP3.LUT R9, R6, 0xf, RZ, 0xc0, !PT ;  /* 0x0000000f06097812 */ /* 0x000fc800078ec0ff */
[----:B------:R-:W-:Y:S01]  /*08b0*/  ISETP.NE.AND P1, PT, R9, RZ, PT ;  /* 0x000000ff0900720c */ /* 0x000fe20003f25270 */
[----:B--2---:R-:W-:Y:S02]  /*08c0*/  USHF.L.U32 UR4, UR5, UR4, URZ ;  /* 0x0000000405047299 */ /* 0x004fe400080006ff */
[----:B------:R-:W-:Y:S10]  /*08d0*/  @!P0 BRA `(.L_x_5) ;  /* 0x0000000000688947 */ /* 0x000ff40003800000 */
[----:B------:R-:W-:Y:S01]  /*08e0*/  IMAD R10, R24, 0x4, R0 ;  /* 0x00000004180a7824 */ /* 0x000fe200078e0200 */
[----:B------:R-:W-:Y:S01]  /*08f0*/  LOP3.LUT R5, R6, 0xffffff0, RZ, 0xc0, !PT ;  /* 0x0ffffff006057812 */ /* 0x000fe200078ec0ff */
[----:B------:R-:W-:-:S03]  /*0900*/  IMAD.MOV.U32 R8, RZ, RZ, R24 ;  /* 0x000000ffff087224 */ /* 0x000fc600078e0018 */
[----:B------:R-:W-:Y:S01]  /*0910*/  IADD3 R10, PT, PT, R10, 0x400, R7 ;  /* 0x000004000a0a7810 */ /* 0x000fe20007ffe007 */
[----:B------:R-:W-:-:S07]  /*0920*/  IMAD.MOV R5, RZ, RZ, -R5 ;  /* 0x000000ffff057224 */ /* 0x000fce00078e0a05 */
.L_x_6:
[----:B------:R-:W-:Y:S01]  /*0930*/  VIADD R5, R5, 0x10 ;  /* 0x0000001005057836 */ /* 0x000fe20000000000 */
[----:B------:R-:W-:Y:S01]  /*0940*/  STS [R10+-0x400], RZ ;  /* 0xfffc00ff0a007388 */ /* 0x000fe20000000800 */
[----:B------:R-:W-:-:S03]  /*0950*/  VIADD R8, R8, 0x200 ;  /* 0x0000020008087836 */ /* 0x000fc60000000000 */
[----:B------:R-:W-:Y:S01]  /*0960*/  ISETP.NE.AND P0, PT, R5, RZ, PT ;  /* 0x000000ff0500720c */ /* 0x000fe20003f05270 */
[----:B------:R-:W-:Y:S04]  /*0970*/  STS [R10+-0x380], RZ ;  /* 0xfffc80ff0a007388 */ /* 0x000fe80000000800 */
[----:B------:R-:W-:Y:S04]  /*0980*/  STS [R10+-0x300], RZ ;  /* 0xfffd00ff0a007388 */ /* 0x000fe80000000800 */
[----:B------:R-:W-:Y:S04]  /*0990*/  STS [R10+-0x280], RZ ;  /* 0xfffd80ff0a007388 */ /* 0x000fe80000000800 */
[----:B------:R-:W-:Y:S04]  /*09a0*/  STS [R10+-0x200], RZ ;  /* 0xfffe00ff0a007388 */ /* 0x000fe80000000800 */
[----:B------:R-:W-:Y:S04]  /*09b0*/  STS [R10+-0x180], RZ ;  /* 0xfffe80ff0a007388 */ /* 0x000fe80000000800 */
[----:B------:R-:W-:Y:S04]  /*09c0*/  STS [R10+-0x100], RZ ;  /* 0xffff00ff0a007388 */ /* 0x000fe80000000800 */
[----:B------:R-:W-:Y:S04]  /*09d0*/  STS [R10+-0x80], RZ ;  /* 0xffff80ff0a007388 */ /* 0x000fe80000000800 */
[----:B------:R-:W-:Y:S04]  /*09e0*/  STS [R10], RZ ;  /* 0x000000ff0a007388 */ /* 0x000fe80000000800 */
[----:B------:R-:W-:Y:S04]  /*09f0*/  STS [R10+0x80], RZ ;  /* 0x000080ff0a007388 */ /* 0x000fe80000000800 */
[----:B------:R-:W-:Y:S04]  /*0a00*/  STS [R10+0x100], RZ ;  /* 0x000100ff0a007388 */ /* 0x000fe80000000800 */
[----:B------:R-:W-:Y:S04]  /*0a10*/  STS [R10+0x180], RZ ;  /* 0x000180ff0a007388 */ /* 0x000fe80000000800 */
[----:B------:R-:W-:Y:S04]  /*0a20*/  STS [R10+0x200], RZ ;  /* 0x000200ff0a007388 */ /* 0x000fe80000000800 */
[----:B------:R-:W-:Y:S04]  /*0a30*/  STS [R10+0x280], RZ ;  /* 0x000280ff0a007388 */ /* 0x000fe80000000800 */
[----:B------:R-:W-:Y:S04]  /*0a40*/  STS [R10+0x300], RZ ;  /* 0x000300ff0a007388 */ /* 0x000fe80000000800 */
[----:B------:R0:W-:Y:S02]  /*0a50*/  STS [R10+0x380], RZ ;  /* 0x000380ff0a007388 */ /* 0x0001e40000000800 */
[----:B0-----:R-:W-:Y:S01]  /*0a60*/  VIADD R10, R10, 0x800 ;  /* 0x000008000a0a7836 */ /* 0x001fe20000000000 */
[----:B------:R-:W-:Y:S06]  /*0a70*/  @P0 BRA `(.L_x_6) ;  /* 0xfffffffc00ac0947 */ /* 0x000fec000383ffff */
.L_x_5:
[----:B------:R-:W-:Y:S05]  /*0a80*/  BSYNC.RECONVERGENT B0 ;  /* 0x0000000000007941 */ /* 0x000fea0003800200 */
.L_x_4:
[----:B------:R-:W-:Y:S01]  /*0a90*/  BSSY.RECONVERGENT B0, `(.L_x_7) ;  /* 0x0000026000007945 */ /* 0x000fe20003800200 */
[----:B------:R-:W-:-:S03]  /*0aa0*/  IMAD.IADD R5, R7, 0x1, R0 ;  /* 0x0000000107057824 */ /* 0x000fc600078e0200 */
[----:B------:R-:W-:Y:S05]  /*0ab0*/  @!P1 BRA `(.L_x_8) ;  /* 0x00000000008c9947 */ /* 0x000fea0003800000 */
[----:B------:R-:W-:Y:S01]  /*0ac0*/  ISETP.GE.U32.AND P0, PT, R9, 0x8, PT ;  /* 0x000000080900780c */ /* 0x000fe20003f06070 */
[----:B------:R-:W-:Y:S01]  /*0ad0*/  BSSY.RECONVERGENT B1, `(.L_x_9) ;  /* 0x000000e000017945 */ /* 0x000fe20003800200 */
[----:B------:R-:W-:-:S04]  /*0ae0*/  LOP3.LUT R10, R6, 0x7, RZ, 0xc0, !PT ;  /* 0x00000007060a7812 */ /* 0x000fc800078ec0ff */
[----:B------:R-:W-:-:S07]  /*0af0*/  ISETP.NE.AND P1, PT, R10, RZ, PT ;  /* 0x000000ff0a00720c */ /* 0x000fce0003f25270 */
[----:B------:R-:W-:Y:S06]  /*0b00*/  @!P0 BRA `(.L_x_10) ;  /* 0x0000000000288947 */ /* 0x000fec0003800000 */
[C---:B------:R-:W-:Y:S02]  /*0b10*/  IMAD R9, R8.reuse, 0x4, R5 ;  /* 0x0000000408097824 */ /* 0x040fe400078e0205 */
[----:B------:R-:W-:-:S03]  /*0b20*/  VIADD R8, R8, 0x100 ;  /* 0x0000010008087836 */ /* 0x000fc60000000000 */
[----:B------:R0:W-:Y:S04]  /*0b30*/  STS [R9], RZ ;  /* 0x000000ff09007388 */ /* 0x0001e80000000800 */
[----:B------:R0:W-:Y:S04]  /*0b40*/  STS [R9+0x80], RZ ;  /* 0x000080ff09007388 */ /* 0x0001e80000000800 */
[----:B------:R0:W-:Y:S04]  /*0b50*/  STS [R9+0x100], RZ ;  /* 0x000100ff09007388 */ /* 0x0001e80000000800 */
[----:B------:R0:W-:Y:S04]  /*0b60*/  STS [R9+0x180], RZ ;  /* 0x000180ff09007388 */ /* 0x0001e80000000800 */
[----:B------:R0:W-:Y:S04]  /*0b70*/  STS [R9+0x200], RZ ;  /* 0x000200ff09007388 */ /* 0x0001e80000000800 */
[----:B------:R0:W-:Y:S04]  /*0b80*/  STS [R9+0x280], RZ ;  /* 0x000280ff09007388 */ /* 0x0001e80000000800 */
[----:B------:R0:W-:Y:S04]  /*0b90*/  STS [R9+0x300], RZ ;  /* 0x000300ff09007388 */ /* 0x0001e80000000800 */
[----:B------:R0:W-:Y:S02]  /*0ba0*/  STS [R9+0x380], RZ ;  /* 0x000380ff09007388 */ /* 0x0001e40000000800 */
.L_x_10:
[----:B------:R-:W-:Y:S05]  /*0bb0*/  BSYNC.RECONVERGENT B1 ;  /* 0x0000000000017941 */ /* 0x000fea0003800200 */
.L_x_9:
[----:B------:R-:W-:Y:S05]  /*0bc0*/  @!P1 BRA `(.L_x_8) ;  /* 0x0000000000489947 */ /* 0x000fea0003800000 */
[----:B------:R-:W-:Y:S02]  /*0bd0*/  ISETP.GE.U32.AND P0, PT, R10, 0x4, PT ;  /* 0x000000040a00780c */ /* 0x000fe40003f06070 */
[----:B------:R-:W-:-:S04]  /*0be0*/  LOP3.LUT R6, R6, 0x3, RZ, 0xc0, !PT ;  /* 0x0000000306067812 */ /* 0x000fc800078ec0ff */
[----:B------:R-:W-:-:S07]  /*0bf0*/  ISETP.NE.AND P1, PT, R6, RZ, PT ;  /* 0x000000ff0600720c */ /* 0x000fce0003f25270 */
[C---:B0-----:R-:W-:Y:S02]  /*0c00*/  @P0 IMAD R9, R8.reuse, 0x4, R5 ;  /* 0x0000000408090824 */ /* 0x041fe400078e0205 */
[----:B------:R-:W-:-:S03]  /*0c10*/  @P0 VIADD R8, R8, 0x80 ;  /* 0x0000008008080836 */ /* 0x000fc60000000000 */
[----:B------:R1:W-:Y:S04]  /*0c20*/  @P0 STS [R9], RZ ;  /* 0x000000ff09000388 */ /* 0x0003e80000000800 */
[----:B------:R1:W-:Y:S04]  /*0c30*/  @P0 STS [R9+0x80], RZ ;  /* 0x000080ff09000388 */ /* 0x0003e80000000800 */
[----:B------:R1:W-:Y:S04]  /*0c40*/  @P0 STS [R9+0x100], RZ ;  /* 0x000100ff09000388 */ /* 0x0003e80000000800 */
[----:B------:R1:W-:Y:S01]  /*0c50*/  @P0 STS [R9+0x180], RZ ;  /* 0x000180ff09000388 */ /* 0x0003e20000000800 */
[----:B------:R-:W-:Y:S05]  /*0c60*/  @!P1 BRA `(.L_x_8) ;  /* 0x0000000000209947 */ /* 0x000fea0003800000 */
[----:B------:R-:W-:Y:S02]  /*0c70*/  IMAD R0, R8, 0x4, R0 ;  /* 0x0000000408007824 */ /* 0x000fe400078e0200 */
[----:B------:R-:W-:Y:S02]  /*0c80*/  IMAD.MOV R6, RZ, RZ, -R6 ;  /* 0x000000ffff067224 */ /* 0x000fe400078e0a06 */
[----:B------:R-:W-:-:S07]  /*0c90*/  IMAD.IADD R0, R7, 0x1, R0 ;  /* 0x0000000107007824 */ /* 0x000fce00078e0200 */
.L_x_11:
[----:B------:R-:W-:Y:S01]  /*0ca0*/  VIADD R6, R6, 0x1 ;  /* 0x0000000106067836 */ /* 0x000fe20000000000 */
[----:B------:R0:W-:Y:S04]  /*0cb0*/  STS [R0], RZ ;  /* 0x000000ff00007388 */ /* 0x0001e80000000800 */
[----:B------:R-:W-:Y:S01]  /*0cc0*/  ISETP.NE.AND P0, PT, R6, RZ, PT ;  /* 0x000000ff0600720c */ /* 0x000fe20003f05270 */
[----:B0-----:R-:W-:-:S12]  /*0cd0*/  VIADD R0, R0, 0x80 ;  /* 0x0000008000007836 */ /* 0x001fd80000000000 */
[----:B------:R-:W-:Y:S05]  /*0ce0*/  @P0 BRA `(.L_x_11) ;  /* 0xfffffffc00ec0947 */ /* 0x000fea000383ffff */
.L_x_8:
[----:B------:R-:W-:Y:S05]  /*0cf0*/  BSYNC.RECONVERGENT B0 ;  /* 0x0000000000007941 */ /* 0x000fea0003800200 */
.L_x_7:
[----:B------:R-:W2:Y:S01]  /*0d00*/  LDCU UR5, c[0x0][0x3c4] ;  /* 0x00007880ff0577ac */ /* 0x000ea20008000800 */
[----:B-----5:R-:W-:Y:S01]  /*0d10*/  LOP3.LUT R27, R28, 0x7fffffff, RZ, 0x3c, !PT ;  /* 0x7fffffff1c1b7812 */ /* 0x020fe200078e3cff */
[----:B------:R-:W-:Y:S01]  /*0d20*/  BSSY.RECONVERGENT B0, `(.L_x_12) ;  /* 0x0000080000007945 */ /* 0x000fe20003800200 */
[----:B------:R-:W-:Y:S02]  /*0d30*/  LOP3.LUT R22, R29, 0x7fffffff, RZ, 0x3c, !PT ;  /* 0x7fffffff1d167812 */ /* 0x000fe400078e3cff */
[----:B------:R-:W-:Y:S02]  /*0d40*/  LOP3.LUT R21, R30, 0x7fffffff, RZ, 0x3c, !PT ;  /* 0x7fffffff1e157812 */ /* 0x000fe400078e3cff */
[----:B------:R-:W-:Y:S02]  /*0d50*/  LOP3.LUT R18, R31, 0x7fffffff, RZ, 0x3c, !PT ;  /* 0x7fffffff1f127812 */ /* 0x000fe400078e3cff */
[----:B------:R-:W-:Y:S02]  /*0d60*/  LOP3.LUT R20, R33, 0x7fffffff, RZ, 0x3c, !PT ;  /* 0x7fffffff21147812 */ /* 0x000fe400078e3cff */
[----:B------:R-:W-:-:S02]  /*0d70*/  LOP3.LUT R23, R32, 0x7fffffff, RZ, 0x3c, !PT ;  /* 0x7fffffff20177812 */ /* 0x000fc400078e3cff */
[----:B------:R-:W-:Y:S02]  /*0d80*/  LOP3.LUT R25, R34, 0x7fffffff, RZ, 0x3c, !PT ;  /* 0x7fffffff22197812 */ /* 0x000fe400078e3cff */
[----:B------:R-:W-:Y:S02]  /*0d90*/  LOP3.LUT R17, R36, 0x7fffffff, RZ, 0x3c, !PT ;  /* 0x7fffffff24117812 */ /* 0x000fe400078e3cff */
[----:B------:R-:W-:Y:S02]  /*0da0*/  LOP3.LUT R19, R38, 0x7fffffff, RZ, 0x3c, !PT ;  /* 0x7fffffff26137812 */ /* 0x000fe400078e3cff */
[----:B--2---:R-:W-:Y:S02]  /*0db0*/  SHF.R.U32.HI R49, RZ, UR5, R27 ;  /* 0x00000005ff317c19 */ /* 0x004fe4000801161b */
[----:B------:R-:W-:Y:S02]  /*0dc0*/  SHF.R.U32.HI R52, RZ, UR5, R22 ;  /* 0x00000005ff347c19 */ /* 0x000fe40008011616 */
[----:B------:R-:W-:-:S02]  /*0dd0*/  LOP3.LUT R49, R49, UR4, RZ, 0x30, !PT ;  /* 0x0000000431317c12 */ /* 0x000fc4000f8e30ff */
[----:B------:R-:W-:Y:S02]  /*0de0*/  LOP3.LUT R52, R52, UR4, RZ, 0x30, !PT ;  /* 0x0000000434347c12 */ /* 0x000fe4000f8e30ff */
[----:B------:R-:W-:Y:S01]  /*0df0*/  SHF.R.U32.HI R56, RZ, UR5, R21 ;  /* 0x00000005ff387c19 */ /* 0x000fe20008011615 */
[--C-:B------:R-:W-:Y:S01]  /*0e00*/  IMAD R0, R49, 0x4, R5.reuse ;  /* 0x0000000431007824 */ /* 0x100fe200078e0205 */
[----:B------:R-:W-:Y:S01]  /*0e10*/  SHF.R.U32.HI R48, RZ, UR5, R18 ;  /* 0x00000005ff307c19 */ /* 0x000fe20008011612 */
[----:B------:R-:W-:Y:S01]  /*0e20*/  IMAD R6, R52, 0x4, R5 ;  /* 0x0000000434067824 */ /* 0x000fe200078e0205 */
[----:B------:R-:W-:Y:S01]  /*0e30*/  LOP3.LUT R56, R56, UR4, RZ, 0x30, !PT ;  /* 0x0000000438387c12 */ /* 0x000fe2000f8e30ff */
[----:B------:R-:W-:Y:S01]  /*0e40*/  NOP ;  /* 0x0000000000007918 */ /* 0x000fe20000000000 */
[----:B01----:R-:W-:Y:S01]  /*0e50*/  SHF.R.U32.HI R9, RZ, UR5, R20 ;  /* 0x00000005ff097c19 */ /* 0x003fe20008011614 */
[----:B------:R0:W-:Y:S01]  /*0e60*/  ATOMS.POPC.INC.32 RZ, [R0+URZ] ;  /* 0x0000000000ff7f8c */ /* 0x0001e2000d8000ff */
[----:B------:R-:W-:-:S02]  /*0e70*/  LOP3.LUT R48, R48, UR4, RZ, 0x30, !PT ;  /* 0x0000000430307c12 */ /* 0x000fc4000f8e30ff */
[----:B------:R-:W-:Y:S01]  /*0e80*/  SHF.R.U32.HI R8, RZ, UR5, R23 ;  /* 0x00000005ff087c19 */ /* 0x000fe20008011617 */
[----:B------:R1:W-:Y:S01]  /*0e90*/  ATOMS.POPC.INC.32 RZ, [R6+URZ] ;  /* 0x0000000006ff7f8c */ /* 0x0003e2000d8000ff */
[----:B------:R-:W-:Y:S02]  /*0ea0*/  SHF.R.U32.HI R11, RZ, UR5, R25 ;  /* 0x00000005ff0b7c19 */ /* 0x000fe40008011619 */
[----:B------:R-:W-:Y:S01]  /*0eb0*/  LOP3.LUT R10, R9, UR4, RZ, 0x30, !PT ;  /* 0x00000004090a7c12 */ /* 0x000fe2000f8e30ff */
[--C-:B0-----:R-:W-:Y:S01]  /*0ec0*/  IMAD R0, R56, 0x4, R5.reuse ;  /* 0x0000000438007824 */ /* 0x101fe200078e0205 */
[----:B------:R-:W-:Y:S02]  /*0ed0*/  LOP3.LUT R8, R8, UR4, RZ, 0x30, !PT ;  /* 0x0000000408087c12 */ /* 0x000fe4000f8e30ff */
[----:B------:R-:W-:Y:S01]  /*0ee0*/  LOP3.LUT R12, R11, UR4, RZ, 0x30, !PT ;  /* 0x000000040b0c7c12 */ /* 0x000fe2000f8e30ff */
[--C-:B-1----:R-:W-:Y:S01]  /*0ef0*/  IMAD R6, R48, 0x4, R5.reuse ;  /* 0x0000000430067824 */ /* 0x102fe200078e0205 */
[----:B------:R0:W-:Y:S01]  /*0f00*/  ATOMS.POPC.INC.32 RZ, [R0+URZ] ;  /* 0x0000000000ff7f8c */ /* 0x0001e2000d8000ff */
[--C-:B------:R-:W-:Y:S01]  /*0f10*/  IMAD R9, R10, 0x4, R5.reuse ;  /* 0x000000040a097824 */ /* 0x100fe200078e0205 */
[----:B------:R-:W-:Y:S01]  /*0f20*/  LOP3.LUT R10, R35, 0x7fffffff, RZ, 0x3c, !PT ;  /* 0x7fffffff230a7812 */ /* 0x000fe200078e3cff */
[--C-:B------:R-:W-:Y:S01]  /*0f30*/  IMAD R8, R8, 0x4, R5.reuse ;  /* 0x0000000408087824 */ /* 0x100fe200078e0205 */
[----:B------:R1:W-:Y:S01]  /*0f40*/  ATOMS.POPC.INC.32 RZ, [R6+URZ] ;  /* 0x0000000006ff7f8c */ /* 0x0003e2000d8000ff */
[----:B------:R-:W-:Y:S01]  /*0f50*/  IMAD R11, R12, 0x4, R5 ;  /* 0x000000040c0b7824 */ /* 0x000fe200078e0205 */
[----:B------:R-:W-:-:S02]  /*0f60*/  LOP3.LUT R12, R37, 0x7fffffff, RZ, 0x3c, !PT ;  /* 0x7fffffff250c7812 */ /* 0x000fc400078e3cff */
[----:B------:R-:W-:Y:S01]  /*0f70*/  LOP3.LUT R16, R39, 0x7fffffff, RZ, 0x3c, !PT ;  /* 0x7fffffff27107812 */ /* 0x000fe200078e3cff */
[----:B------:R-:W-:Y:S01]  /*0f80*/  ATOMS.POPC.INC.32 RZ, [R8+URZ] ;  /* 0x0000000008ff7f8c */ /* 0x000fe2000d8000ff */
[----:B0-----:R-:W-:Y:S02]  /*0f90*/  SHF.R.U32.HI R0, RZ, UR5, R10 ;  /* 0x00000005ff007c19 */ /* 0x001fe4000801160a */
[----:B-1----:R-:W-:Y:S01]  /*0fa0*/  SHF.R.U32.HI R6, RZ, UR5, R17 ;  /* 0x00000005ff067c19 */ /* 0x002fe20008011611 */
[----:B------:R0:W-:Y:S01]  /*0fb0*/  ATOMS.POPC.INC.32 RZ, [R9+URZ] ;  /* 0x0000000009ff7f8c */ /* 0x0001e2000d8000ff */
[----:B------:R-:W-:Y:S02]  /*0fc0*/  SHF.R.U32.HI R14, RZ, UR5, R19 ;  /* 0x00000005ff0e7c19 */ /* 0x000fe40008011613 */
[----:B------:R-:W-:Y:S01]  /*0fd0*/  LOP3.LUT R6, R6, UR4, RZ, 0x30, !PT ;  /* 0x0000000406067c12 */ /* 0x000fe2000f8e30ff */
[----:B------:R1:W-:Y:S01]  /*0fe0*/  ATOMS.POPC.INC.32 RZ, [R11+URZ] ;  /* 0x000000000bff7f8c */ /* 0x0003e2000d8000ff */
[----:B------:R-:W-:-:S02]  /*0ff0*/  SHF.R.U32.HI R13, RZ, UR5, R12 ;  /* 0x00000005ff0d7c19 */ /* 0x000fc4000801160c */
[----:B------:R-:W-:Y:S02]  /*1000*/  LOP3.LUT R0, R0, UR4, RZ, 0x30, !PT ;  /* 0x0000000400007c12 */ /* 0x000fe4000f8e30ff */
[----:B0-----:R-:W-:Y:S02]  /*1010*/  SHF.R.U32.HI R9, RZ, UR5, R16 ;  /* 0x00000005ff097c19 */ /* 0x001fe40008011610 */
[----:B------:R-:W-:Y:S01]  /*1020*/  LOP3.LUT R50, R14, UR4, RZ, 0x30, !PT ;  /* 0x000000040e327c12 */ /* 0x000fe2000f8e30ff */
[--C-:B------:R-:W-:Y:S01]  /*1030*/  IMAD R14, R6, 0x4, R5.reuse ;  /* 0x00000004060e7824 */ /* 0x100fe200078e0205 */
[----:B------:R-:W-:Y:S01]  /*1040*/  LOP3.LUT R8, R13, UR4, RZ, 0x30, !PT ;  /* 0x000000040d087c12 */ /* 0x000fe2000f8e30ff */
[--C-:B------:R-:W-:Y:S01]  /*1050*/  IMAD R0, R0, 0x4, R5.reuse ;  /* 0x0000000400007824 */ /* 0x100fe200078e0205 */
[----:B------:R-:W-:Y:S01]  /*1060*/  LOP3.LUT R6, R9, UR4, RZ, 0x30, !PT ;  /* 0x0000000409067c12 */ /* 0x000fe2000f8e30ff */
[--C-:B------:R-:W-:Y:S01]  /*1070*/  IMAD R50, R50, 0x4, R5.reuse ;  /* 0x0000000432327824 */ /* 0x100fe200078e0205 */
[----:B------:R-:W-:Y:S01]  /*1080*/  LOP3.LUT R9, R40, 0x7fffffff, RZ, 0x3c, !PT ;  /* 0x7fffffff28097812 */ /* 0x000fe200078e3cff */
[--C-:B------:R-:W-:Y:S01]  /*1090*/  IMAD R26, R8, 0x4, R5.reuse ;  /* 0x00000004081a7824 */ /* 0x100fe200078e0205 */
[----:B------:R0:W-:Y:S01]  /*10a0*/  ATOMS.POPC.INC.32 RZ, [R0+URZ] ;  /* 0x0000000000ff7f8c */ /* 0x0001e2000d8000ff */
[----:B------:R-:W-:Y:S01]  /*10b0*/  IMAD R51, R6, 0x4, R5 ;  /* 0x0000000406337824 */ /* 0x000fe200078e0205 */
[----:B------:R-:W-:-:S02]  /*10c0*/  LOP3.LUT R6, R43, 0x7fffffff, RZ, 0x3c, !PT ;  /* 0x7fffffff2b067812 */ /* 0x000fc400078e3cff */
[----:B-1----:R-:W-:Y:S01]  /*10d0*/  LOP3.LUT R11, R44, 0x7fffffff, RZ, 0x3c, !PT ;  /* 0x7fffffff2c0b7812 */ /* 0x002fe200078e3cff */
[----:B------:R1:W-:Y:S01]  /*10e0*/  ATOMS.POPC.INC.32 RZ, [R14+URZ] ;  /* 0x000000000eff7f8c */ /* 0x0003e2000d8000ff */
[----:B------:R-:W-:Y:S02]  /*10f0*/  LOP3.LUT R8, R45, 0x7fffffff, RZ, 0x3c, !PT ;  /* 0x7fffffff2d087812 */ /* 0x000fe400078e3cff */
[----:B------:R-:W-:Y:S01]  /*1100*/  LOP3.LUT R13, R46, 0x7fffffff, RZ, 0x3c, !PT ;  /* 0x7fffffff2e0d7812 */ /* 0x000fe200078e3cff */
[----:B------:R2:W-:Y:S01]  /*1110*/  ATOMS.POPC.INC.32 RZ, [R26+URZ] ;  /* 0x000000001aff7f8c */ /* 0x0005e2000d8000ff */
[----:B0-----:R-:W-:Y:S02]  /*1120*/  SHF.R.U32.HI R0, RZ, UR5, R9 ;  /* 0x00000005ff007c19 */ /* 0x001fe40008011609 */
[----:B------:R-:W-:Y:S01]  /*1130*/  SHF.R.U32.HI R53, RZ, UR5, R11 ;  /* 0x00000005ff357c19 */ /* 0x000fe2000801160b */
[----:B-1----:R-:W0:Y:S01]  /*1140*/  LDC.64 R14, c[0x0][0x380] ;  /* 0x0000e000ff0e7b82 */ /* 0x002e220000000a00 */
[----:B------:R-:W-:Y:S01]  /*1150*/  SHF.R.U32.HI R55, RZ, UR5, R8 ;  /* 0x00000005ff377c19 */ /* 0x000fe20008011608 */
[----:B------:R1:W-:Y:S01]  /*1160*/  ATOMS.POPC.INC.32 RZ, [R50+URZ] ;  /* 0x0000000032ff7f8c */ /* 0x0003e2000d8000ff */
[----:B------:R-:W-:-:S02]  /*1170*/  SHF.R.U32.HI R57, RZ, UR5, R13 ;  /* 0x00000005ff397c19 */ /* 0x000fc4000801160d */
[----:B--2---:R-:W-:Y:S01]  /*1180*/  SHF.R.U32.HI R26, RZ, UR5, R6 ;  /* 0x00000005ff1a7c19 */ /* 0x004fe20008011606 */
[----:B------:R2:W-:Y:S01]  /*1190*/  ATOMS.POPC.INC.32 RZ, [R51+URZ] ;  /* 0x0000000033ff7f8c */ /* 0x0005e2000d8000ff */
[----:B------:R-:W-:Y:S02]  /*11a0*/  LOP3.LUT R0, R0, UR4, RZ, 0x30, !PT ;  /* 0x0000000400007c12 */ /* 0x000fe4000f8e30ff */
[----:B------:R-:W-:Y:S02]  /*11b0*/  LOP3.LUT R54, R26, UR4, RZ, 0x30, !PT ;  /* 0x000000041a367c12 */ /* 0x000fe4000f8e30ff */
[----:B------:R-:W-:Y:S01]  /*11c0*/  LOP3.LUT R58, R53, UR4, RZ, 0x30, !PT ;  /* 0x00000004353a7c12 */ /* 0x000fe2000f8e30ff */
[--C-:B------:R-:W-:Y:S01]  /*11d0*/  IMAD R53, R0, 0x4, R5.reuse ;  /* 0x0000000400357824 */ /* 0x100fe200078e0205 */
[----:B------:R-:W-:Y:S01]  /*11e0*/  ISETP.GT.U32.AND P2, PT, R3, 0xff, PT ;  /* 0x000000ff0300780c */ /* 0x000fe20003f44070 */
[--C-:B------:R-:W-:Y:S01]  /*11f0*/  IMAD R54, R54, 0x4, R5.reuse ;  /* 0x0000000436367824 */ /* 0x100fe200078e0205 */
[----:B------:R-:W-:Y:S01]  /*1200*/  LOP3.LUT R60, R55, UR4, RZ, 0x30, !PT ;  /* 0x00000004373c7c12 */ /* 0x000fe2000f8e30ff */
[--C-:B------:R-:W-:Y:S01]  /*1210*/  IMAD R58, R58, 0x4, R5.reuse ;  /* 0x000000043a3a7824 */ /* 0x100fe200078e0205 */
[----:B------:R-:W-:Y:S01]  /*1220*/  LOP3.LUT R26, R57, UR4, RZ, 0x30, !PT ;  /* 0x00000004391a7c12 */ /* 0x000fe2000f8e30ff */
[----:B------:R3:W-:Y:S01]  /*1230*/  ATOMS.POPC.INC.32 RZ, [R53+URZ] ;  /* 0x0000000035ff7f8c */ /* 0x0007e2000d8000ff */
[----:B-1----:R-:W-:Y:S01]  /*1240*/  P2R R50, PR, RZ, 0x4 ;  /* 0x00000004ff327803 */ /* 0x002fe20000000000 */
[----:B------:R-:W-:-:S02]  /*1250*/  IMAD R60, R60, 0x4, R5 ;  /* 0x000000043c3c7824 */ /* 0x000fc400078e0205 */
[----:B------:R-:W-:Y:S01]  /*1260*/  IMAD R5, R26, 0x4, R5 ;  /* 0x000000041a057824 */ /* 0x000fe200078e0205 */
[----:B------:R3:W-:Y:S01]  /*1270*/  ATOMS.POPC.INC.32 RZ, [R54+URZ] ;  /* 0x0000000036ff7f8c */ /* 0x0007e2000d8000ff */
[----:B--2---:R-:W-:Y:S02]  /*1280*/  IMAD R51, R3, 0x4, R7 ;  /* 0x0000000403337824 */ /* 0x004fe400078e0207 */
[----:B------:R-:W-:Y:S01]  /*1290*/  IMAD.MOV.U32 R0, RZ, RZ, RZ ;  /* 0x000000ffff007224 */ /* 0x000fe200078e00ff */
[----:B------:R3:W-:Y:S04]  /*12a0*/  ATOMS.POPC.INC.32 RZ, [R58+URZ] ;  /* 0x000000003aff7f8c */ /* 0x0007e8000d8000ff */
[----:B------:R3:W-:Y:S04]  /*12b0*/  ATOMS.POPC.INC.32 RZ, [R60+URZ] ;  /* 0x000000003cff7f8c */ /* 0x0007e8000d8000ff */
[----:B------:R3:W-:Y:S01]  /*12c0*/  ATOMS.POPC.INC.32 RZ, [R5+URZ] ;  /* 0x0000000005ff7f8c */ /* 0x0007e2000d8000ff */
[----:B------:R-:W-:Y:S06]  /*12d0*/  BAR.SYNC.DEFER_BLOCKING 0x0 ;  /* 0x0000000000007b1d */ /* 0x000fec0000010000 */
[----:B------:R-:W-:Y:S05]  /*12e0*/  @P2 BRA `(.L_x_13) ;  /* 0x00000000008c2947 */ /* 0x000fea0003800000 */
[----:B------:R-:W1:Y:S04]  /*12f0*/  LDS R0, [R51] ;  /* 0x0000000033007984 */ /* 0x000e680000000800 */
[----:B---3--:R-:W2:Y:S04]  /*1300*/  LDS R5, [R51+0x400] ;  /* 0x0004000033057984 */ /* 0x008ea80000000800 */
[----:B------:R-:W3:Y:S04]  /*1310*/  LDS R53, [R51+0x800] ;  /* 0x0008000033357984 */ /* 0x000ee80000000800 */
[----:B------:R-:W4:Y:S04]  /*1320*/  LDS R55, [R51+0xc00] ;  /* 0x000c000033377984 */ /* 0x000f280000000800 */
[----:B------:R-:W5:Y:S04]  /*1330*/  LDS R57, [R51+0x1000] ;  /* 0x0010000033397984 */ /* 0x000f680000000800 */
[----:B------:R-:W0:Y:S04]  /*1340*/  LDS R59, [R51+0x1400] ;  /* 0x00140000333b7984 */ /* 0x000e280000000800 */
[----:B------:R-:W-:Y:S04]  /*1350*/  LDS R61, [R51+0x2000] ;  /* 0x00200000333d7984 */ /* 0x000fe80000000800 */
[----:B------:R-:W-:Y:S04]  /*1360*/  LDS R63, [R51+0x2400] ;  /* 0x00240000333f7984 */ /* 0x000fe80000000800 */
[----:B------:R-:W-:Y:S04]  /*1370*/  LDS R65, [R51+0x2800] ;  /* 0x0028000033417984 */ /* 0x000fe80000000800 */
[----:B------:R-:W-:Y:S04]  /*1380*/  STS [R51], RZ ;  /* 0x000000ff33007388 */ /* 0x000fe80000000800 */
[----:B-1----:R-:W-:Y:S01]  /*1390*/  STS [R51+0x400], R0 ;  /* 0x0004000033007388 */ /* 0x002fe20000000800 */
[----:B--2---:R-:W-:-:S03]  /*13a0*/  IMAD.IADD R54, R0, 0x1, R5 ;  /* 0x0000000100367824 */ /* 0x004fc600078e0205 */
[----:B------:R-:W1:Y:S01]  /*13b0*/  LDS R5, [R51+0x1800] ;  /* 0x0018000033057984 */ /* 0x000e620000000800 */
[----:B---3--:R-:W-:-:S03]  /*13c0*/  IMAD.IADD R58, R54, 0x1, R53 ;  /* 0x00000001363a7824 */ /* 0x008fc600078e0235 */
[----:B------:R-:W2:Y:S01]  /*13d0*/  LDS R53, [R51+0x1c00] ;  /* 0x001c000033357984 */ /* 0x000ea20000000800 */
[----:B----4-:R-:W-:-:S03]  /*13e0*/  IMAD.IADD R60, R58, 0x1, R55 ;  /* 0x000000013a3c7824 */ /* 0x010fc600078e0237 */
[----:B------:R1:W-:Y:S01]  /*13f0*/  STS [R51+0x800], R54 ;  /* 0x0008003633007388 */ /* 0x0003e20000000800 */
[----:B-----5:R-:W-:-:S03]  /*1400*/  IMAD.IADD R62, R60, 0x1, R57 ;  /* 0x000000013c3e7824 */ /* 0x020fc600078e0239 */
[----:B------:R-:W3:Y:S01]  /*1410*/  LDS R55, [R51+0x2c00] ;  /* 0x002c000033377984 */ /* 0x000ee20000000800 */
[----:B0-----:R-:W-:-:S03]  /*1420*/  IMAD.IADD R64, R62, 0x1, R59 ;  /* 0x000000013e407824 */ /* 0x001fc600078e023b */
[----:B------:R0:W-:Y:S04]  /*1430*/  STS [R51+0xc00], R58 ;  /* 0x000c003a33007388 */ /* 0x0001e80000000800 */
[----:B------:R4:W-:Y:S04]  /*1440*/  STS [R51+0x1000], R60 ;  /* 0x0010003c33007388 */ /* 0x0009e80000000800 */
[----:B------:R4:W-:Y:S04]  /*1450*/  STS [R51+0x1400], R62 ;  /* 0x0014003e33007388 */ /* 0x0009e80000000800 */
[----:B------:R4:W-:Y:S01]  /*1460*/  STS [R51+0x1800], R64 ;  /* 0x0018004033007388 */ /* 0x0009e20000000800 */
[----:B-1----:R-:W-:-:S04]  /*1470*/  IMAD.IADD R54, R64, 0x1, R5 ;  /* 0x0000000140367824 */ /* 0x002fc800078e0205 */
[----:B--2---:R-:W-:Y:S01]  /*1480*/  IMAD.IADD R66, R54, 0x1, R53 ;  /* 0x0000000136427824 */ /* 0x004fe200078e0235 */
[----:B------:R4:W-:Y:S03]  /*1490*/  STS [R51+0x1c00], R54 ;  /* 0x001c003633007388 */ /* 0x0009e60000000800 */
[----:B------:R-:W-:Y:S01]  /*14a0*/  IMAD.IADD R68, R66, 0x1, R61 ;  /* 0x0000000142447824 */ /* 0x000fe200078e023d */
[----:B------:R4:W-:Y:S03]  /*14b0*/  STS [R51+0x2000], R66 ;  /* 0x0020004233007388 */ /* 0x0009e60000000800 */
[----:B------:R-:W-:Y:S01]  /*14c0*/  IMAD.IADD R70, R68, 0x1, R63 ;  /* 0x0000000144467824 */ /* 0x000fe200078e023f */
[----:B------:R4:W-:Y:S03]  /*14d0*/  STS [R51+0x2400], R68 ;  /* 0x0024004433007388 */ /* 0x0009e60000000800 */
[----:B0-----:R-:W-:Y:S01]  /*14e0*/  IMAD.IADD R58, R70, 0x1, R65 ;  /* 0x00000001463a7824 */ /* 0x001fe200078e0241 */
[----:B------:R4:W-:Y:S03]  /*14f0*/  STS [R51+0x2800], R70 ;  /* 0x0028004633007388 */ /* 0x0009e60000000800 */
[----:B---3--:R-:W-:Y:S01]  /*1500*/  IMAD.IADD R0, R58, 0x1, R55 ;  /* 0x000000013a007824 */ /* 0x008fe200078e0237 */
[----:B------:R4:W-:Y:S06]  /*1510*/  STS [R51+0x2c00], R58 ;  /* 0x002c003a33007388 */ /* 0x0009ec0000000800 */
.L_x_13:
[----:B------:R-:W-:Y:S05]  /*1520*/  BSYNC.RECONVERGENT B0 ;  /* 0x0000000000007941 */ /* 0x000fea0003800200 */
.L_x_12:
[----:B------:R-:W-:Y:S01]  /*1530*/  ISETP.NE.AND P0, PT, R0, 0x1980, PT ;  /* 0x000019800000780c */ /* 0x000fe20003f05270 */
[----:B---3--:R-:W-:Y:S01]  /*1540*/  IMAD R5, R42, 0x100, R3 ;  /* 0x000001002a057824 */ /* 0x008fe200078e0203 */
[----:B------:R-:W-:Y:S01]  /*1550*/  @!P2 LOP3.LUT R53, R0, 0x40000000, RZ, 0xfc, !PT ;  /* 0x400000000035a812 */ /* 0x000fe200078efcff */
[----:B------:R-:W-:Y:S01]  /*1560*/  IMAD R41, R41, 0x11, RZ ;  /* 0x0000001129297824 */ /* 0x000fe200078e02ff */
[----:B------:R-:W-:Y:S01]  /*1570*/  ISETP.LT.U32.AND P0, PT, R3, 0x100, !P0 ;  /* 0x000001000300780c */ /* 0x000fe20004701070 */
[----:B0-----:R-:W-:-:S03]  /*1580*/  IMAD.WIDE R14, R5, 0x4, R14 ;  /* 0x00000004050e7825 */ /* 0x001fc600078e020e */
[----:B------:R-:W-:Y:S01]  /*1590*/  LOP3.LUT R57, R41, R4, RZ, 0xfc, !PT ;  /* 0x0000000429397212 */ /* 0x000fe200078efcff */
[----:B----4-:R-:W-:Y:S01]  /*15a0*/  IMAD R54, R42, 0x1980, RZ ;  /* 0x000019802a367824 */ /* 0x010fe200078e02ff */
[----:B------:R0:W-:Y:S07]  /*15b0*/  @!P2 STG.E.STRONG.SYS desc[UR6][R14.64], R53 ;  /* 0x000000350e00a986 */ /* 0x0001ee000c115906 */
[----:B------:R-:W-:Y:S06]  /*15c0*/  BAR.RED.OR.DEFER_BLOCKING 0x0, P0 ;  /* 0x0000000000007b1d */ /* 0x000fec0000014800 */
[----:B------:R-:W1:Y:S01]  /*15d0*/  B2R.RESULT RZ, P0 ;  /* 0x0000000000ff731c */ /* 0x000e620000004000 */
[----:B------:R-:W-:-:S04]  /*15e0*/  IADD3 R4, P1, PT, R54, R57, RZ ;  /* 0x0000003936047210 */ /* 0x000fc80007f3e0ff */
[----:B------:R-:W-:Y:S01]  /*15f0*/  LEA.HI.X.SX32 R55, R54, RZ, 0x1, P1 ;  /* 0x000000ff36377211 */ /* 0x000fe200008f0eff */
[----:B------:R-:W-:-:S03]  /*1600*/  IMAD.SHL.U32 R5, R4, 0x4, RZ ;  /* 0x0000000404057824 */ /* 0x000fc600078e00ff */
[----:B------:R-:W-:Y:S01]  /*1610*/  SHF.L.U64.HI R4, R4, 0x2, R55 ;  /* 0x0000000204047819 */ /* 0x000fe20000010237 */
[----:B01----:R-:W-:Y:S06]  /*1620*/  @!P0 BRA `(.L_x_14) ;  /* 0x0000001000b48947 */ /* 0x003fec0003800000 */
[----:B------:R-:W0:Y:S01]  /*1630*/  LDCU.64 UR8, c[0x0][0x3b8] ;  /* 0x00007700ff0877ac */ /* 0x000e220008000a00 */
[----:B------:R-:W-:Y:S01]  /*1640*/  BSSY B1, `(.L_x_15) ;  /* 0x0000032000017945 */ /* 0x000fe20003800000 */
[----:B------:R-:W-:Y:S01]  /*1650*/  IMAD R13, R3, 0x8, R7 ;  /* 0x00000008030d7824 */ /* 0x000fe200078e0207 */
[----:B0-----:R-:W-:-:S04]  /*1660*/  IADD3 R8, P0, PT, R5, UR8, RZ ;  /* 0x0000000805087c10 */ /* 0x001fc8000ff1e0ff */
[----:B------:R-:W-:Y:S01]  /*1670*/  IADD3.X R9, PT, PT, R4, UR9, RZ, P0, !PT ;  /* 0x0000000904097c10 */ /* 0x000fe200087fe4ff */
[----:B------:R-:W-:Y:S08]  /*1680*/  @P2 BRA `(.L_x_16) ;  /* 0x0000000000b42947 */ /* 0x000ff00003800000 */
[----:B------:R-:W0:Y:S02]  /*1690*/  LDCU.64 UR8, c[0x0][0x398] ;  /* 0x00007300ff0877ac */ /* 0x000e240008000a00 */
[----:B0-----:R-:W-:-:S04]  /*16a0*/  LEA R10, P0, R3, UR8, 0x3 ;  /* 0x00000008030a7c11 */ /* 0x001fc8000f8018ff */
[----:B------:R-:W-:-:S05]  /*16b0*/  LEA.HI.X R11, R3, UR9, RZ, 0x3, P0 ;  /* 0x00000009030b7c11 */ /* 0x000fca00080f1cff */
[----:B------:R-:W2:Y:S01]  /*16c0*/  LDG.E.64 R4, desc[UR6][R10.64] ;  /* 0x000000060a047981 */ /* 0x000ea2000c1e1b00 */
[----:B------:R-:W-:-:S04]  /*16d0*/  ISETP.GT.U32.AND P0, PT, R3, R49, PT ;  /* 0x000000310300720c */ /* 0x000fc80003f04070 */
[----:B------:R-:W-:-:S04]  /*16e0*/  SEL R17, RZ, 0x1980, !P0 ;  /* 0x00001980ff117807 */ /* 0x000fc80004000000 */
[----:B--2---:R-:W-:Y:S01]  /*16f0*/  IADD3 R4, P0, PT, R4, -R17, RZ ;  /* 0x8000001104047210 */ /* 0x004fe20007f1e0ff */
[----:B------:R-:W-:-:S03]  /*1700*/  IMAD.MOV.U32 R17, RZ, RZ, R0 ;  /* 0x000000ffff117224 */ /* 0x000fc600078e0000 */
[----:B------:R-:W-:Y:S02]  /*1710*/  IADD3.X R5, PT, PT, R5, -0x1, RZ, P0, !PT ;  /* 0xffffffff05057810 */ /* 0x000fe400007fe4ff */
[----:B------:R-:W-:-:S03]  /*1720*/  ISETP.GE.AND P0, PT, R42, 0x1, PT ;  /* 0x000000012a00780c */ /* 0x000fc60003f06270 */
[----:B------:R0:W-:Y:S10]  /*1730*/  STS.64 [R13+0x6600], R4 ;  /* 0x006600040d007388 */ /* 0x0001f40000000a00 */
[----:B------:R-:W-:Y:S05]  /*1740*/  @!P0 BRA `(.L_x_17) ;  /* 0x00000000006c8947 */ /* 0x000fea0003800000 */
[----:B------:R-:W-:Y:S01]  /*1750*/  BSSY B0, `(.L_x_18) ;  /* 0x0000019000007945 */ /* 0x000fe20003800000 */
[----:B------:R-:W-:Y:S02]  /*1760*/  IMAD.MOV.U32 R6, RZ, RZ, -0x1 ;  /* 0xffffffffff067424 */ /* 0x000fe400078e00ff */
[----:B------:R-:W-:Y:S02]  /*1770*/  IMAD.MOV.U32 R10, RZ, RZ, R42 ;  /* 0x000000ffff0a7224 */ /* 0x000fe400078e002a */
[----:B------:R-:W-:-:S07]  /*1780*/  IMAD.MOV.U32 R17, RZ, RZ, R0 ;  /* 0x000000ffff117224 */ /* 0x000fce00078e0000 */
.L_x_22:
[----:B0-----:R-:W0:Y:S01]  /*1790*/  LDC.64 R4, c[0x0][0x380] ;  /* 0x0000e000ff047b82 */ /* 0x001e220000000a00 */
[----:B------:R-:W-:Y:S01]  /*17a0*/  VIADD R19, R10, 0xffffffff ;  /* 0xffffffff0a137836 */ /* 0x000fe20000000000 */
[----:B------:R-:W-:Y:S03]  /*17b0*/  BSSY B2, `(.L_x_19) ;  /* 0x0000008000027945 */ /* 0x000fe60003800000 */
[----:B------:R-:W-:-:S04]  /*17c0*/  IMAD R11, R19, 0x100, R3 ;  /* 0x00000100130b7824 */ /* 0x000fc800078e0203 */
[----:B0-----:R-:W-:-:S07]  /*17d0*/  IMAD.WIDE R4, R11, 0x4, R4 ;  /* 0x000000040b047825 */ /* 0x001fce00078e0204 */
.L_x_20:
[----:B------:R-:W-:Y:S05]  /*17e0*/  YIELD ;  /* 0x0000000000007946 */ /* 0x000fea0003800000 */
[----:B------:R0:W-:Y:S06]  /*17f0*/  MEMBAR.SC.CTA ;  /* 0x0000000000007992 */ /* 0x0001ec0000000000 */
[----:B0-----:R-:W2:Y:S02]  /*1800*/  LDG.E.STRONG.SYS R11, desc[UR6][R4.64] ;  /* 0x00000006040b7981 */ /* 0x001ea4000c1f5900 */
[----:B--2---:R-:W-:-:S13]  /*1810*/  ISETP.NE.AND P0, PT, R11, RZ, PT ;  /* 0x000000ff0b00720c */ /* 0x004fda0003f05270 */
[----:B------:R-:W-:Y:S05]  /*1820*/  @!P0 BRA `(.L_x_20) ;  /* 0xfffffffc00ec8947 */ /* 0x000fea000383ffff */
[----:B------:R-:W-:Y:S05]  /*1830*/  BSYNC B2 ;  /* 0x0000000000027941 */ /* 0x000fea0003800000 */
.L_x_19:
[----:B------:R-:W-:Y:S01]  /*1840*/  BSSY.RECONVERGENT B2, `(.L_x_21) ;  /* 0x0000006000027945 */ /* 0x000fe20003800200 */
[C---:B------:R-:W-:Y:S02]  /*1850*/  ISETP.GT.AND P0, PT, R11.reuse, -0x1, PT ;  /* 0xffffffff0b00780c */ /* 0x040fe40003f04270 */
[----:B------:R-:W-:Y:S01]  /*1860*/  LOP3.LUT R4, R11, 0x3fffffff, RZ, 0xc0, !PT ;  /* 0x3fffffff0b047812 */ /* 0x000fe200078ec0ff */
[----:B------:R-:W-:Y:S05]  /*1870*/  WARPSYNC.EXCLUSIVE R6 ;  /* 0x0000000006007348 */ /* 0x000fea0003a00000 */
[----:B------:R-:W-:-:S05]  /*1880*/  IMAD.IADD R17, R4, 0x1, R17 ;  /* 0x0000000104117824 */ /* 0x000fca00078e0211 */
[----:B------:R-:W-:-:S07]  /*1890*/  VOTE.ANY R6, PT, P0 ;  /* 0x0000000000067806 */ /* 0x000fce00000e0100 */
[----:B------:R-:W-:Y:S05]  /*18a0*/  BSYNC.RECONVERGENT B2 ;  /* 0x0000000000027941 */ /* 0x000fea0003800200 */
.L_x_21:
[----:B------:R-:W-:Y:S01]  /*18b0*/  ISETP.GT.U32.AND P1, PT, R10, 0x1, PT ;  /* 0x000000010a00780c */ /* 0x000fe20003f24070 */
[----:B------:R-:W-:-:S12]  /*18c0*/  IMAD.MOV.U32 R10, RZ, RZ, R19 ;  /* 0x000000ffff0a7224 */ /* 0x000fd800078e0013 */
[----:B------:R-:W-:Y:S05]  /*18d0*/  @P0 BRA P1, `(.L_x_22) ;  /* 0xfffffffc00ac0947 */ /* 0x000fea000083ffff */
[----:B------:R-:W-:Y:S05]  /*18e0*/  BSYNC B0 ;  /* 0x0000000000007941 */ /* 0x000fea0003800000 */
.L_x_18:
[----:B------:R1:W2:Y:S02]  /*18f0*/  LDS.64 R4, [R13+0x6600] ;  /* 0x006600000d047984 */ /* 0x0002a40000000a00 */
.L_x_17:
[C---:B------:R-:W-:Y:S01]  /*1900*/  IMAD.IADD R19, R17.reuse, 0x1, -R0 ;  /* 0x0000000111137824 */ /* 0x040fe200078e0a00 */
[----:B------:R-:W-:-:S04]  /*1910*/  LOP3.LUT R11, R17, 0x80000000, RZ, 0xfc, !PT ;  /* 0x80000000110b7812 */ /* 0x000fc800078efcff */
[C---:B0-2---:R-:W-:Y:S01]  /*1920*/  IADD3 R4, P0, PT, R19.reuse, R4, RZ ;  /* 0x0000000413047210 */ /* 0x045fe20007f1e0ff */
[----:B------:R0:W-:Y:S03]  /*1930*/  STG.E.STRONG.SYS desc[UR6][R14.64], R11 ;  /* 0x0000000b0e007986 */ /* 0x0001e6000c115906 */
[----:B------:R-:W-:-:S05]  /*1940*/  LEA.HI.X.SX32 R5, R19, R5, 0x1, P0 ;  /* 0x0000000513057211 */ /* 0x000fca00000f0eff */
[----:B------:R0:W-:Y:S04]  /*1950*/  STS.64 [R13+0x6600], R4 ;  /* 0x006600040d007388 */ /* 0x0001e80000000a00 */
.L_x_16:
[----:B------:R-:W-:Y:S05]  /*1960*/  BSYNC B1 ;  /* 0x0000000000017941 */ /* 0x000fea0003800000 */
.L_x_15:
[----:B0-----:R-:W0:Y:S01]  /*1970*/  LDC R5, c[0x0][0x3c0] ;  /* 0x0000f000ff057b82 */ /* 0x001e220000000800 */
[----:B------:R-:W-:-:S07]  /*1980*/  IMAD R4, R49, 0x8, R7 ;  /* 0x0000000831047824 */ /* 0x000fce00078e0207 */
[----:B------:R-:W2:Y:S01]  /*1990*/  LDC.64 R16, c[0x0][0x390] ;  /* 0x0000e400ff107b82 */ /* 0x000ea20000000a00 */
[----:B0-----:R-:W-:Y:S02]  /*19a0*/  ISETP.GE.AND P0, PT, R47, R5, PT ;  /* 0x000000052f00720c */ /* 0x001fe40003f06270 */
[----:B--2---:R-:W-:-:S04]  /*19b0*/  ISETP.EQ.U32.AND P1, PT, R16, RZ, PT ;  /* 0x000000ff1000720c */ /* 0x004fc80003f22070 */
[----:B------:R-:W-:-:S04]  /*19c0*/  ISETP.EQ.OR.EX P0, PT, R17, RZ, !P0, P1 ;  /* 0x000000ff1100720c */ /* 0x000fc80004702710 */
[----:B------:R-:W-:-:S13]  /*19d0*/  ISETP.GT.U32.OR P0, PT, R3, 0xff, P0 ;  /* 0x000000ff0300780c */ /* 0x000fda0000704470 */
[----:B------:R-:W-:Y:S05]  /*19e0*/  @P0 BRA `(.L_x_23) ;  /* 0x0000000000240947 */ /* 0x000fea0003800000 */
[----:B------:R-:W0:Y:S01]  /*19f0*/  LDS.64 R10, [R13+0x6600] ;  /* 0x006600000d0a7984 */ /* 0x000e220000000a00 */
[C---:B------:R-:W-:Y:S02]  /*1a00*/  ISETP.GT.U32.AND P0, PT, R3.reuse, R49, PT ;  /* 0x000000310300720c */ /* 0x040fe40003f04070 */
[C---:B------:R-:W-:Y:S02]  /*1a10*/  LEA R6, P2, R3.reuse, R16, 0x3 ;  /* 0x0000001003067211 */ /* 0x040fe400078418ff */
[----:B------:R-:W-:Y:S02]  /*1a20*/  SEL R7, RZ, 0x1980, !P0 ;  /* 0x00001980ff077807 */ /* 0x000fe40004000000 */
[--C-:B------:R-:W-:Y:S02]  /*1a30*/  SHF.R.S32.HI R15, RZ, 0x1f, R0.reuse ;  /* 0x0000001fff0f7819 */ /* 0x100fe40000011400 */
[----:B0-----:R-:W-:Y:S02]  /*1a40*/  IADD3 R2, P0, P1, R10, R7, R0 ;  /* 0x000000070a027210 */ /* 0x001fe4000791e000 */
[----:B------:R-:W-:-:S02]  /*1a50*/  LEA.HI.X R7, R3, R17, RZ, 0x3, P2 ;  /* 0x0000001103077211 */ /* 0x000fc400010f1cff */
[----:B------:R-:W-:-:S05]  /*1a60*/  IADD3.X R3, PT, PT, R11, RZ, R15, P0, P1 ;  /* 0x000000ff0b037210 */ /* 0x000fca00007e240f */
[----:B------:R0:W-:Y:S04]  /*1a70*/  STG.E.64 desc[UR6][R6.64], R2 ;  /* 0x0000000206007986 */ /* 0x0001e8000c101b06 */
.L_x_23:
[----:B------:R-:W-:Y:S05]  /*1a80*/  WARPSYNC.ALL ;  /* 0x0000000000007948 */ /* 0x000fea0003800000 */
[----:B------:R-:W-:Y:S01]  /*1a90*/  BAR.SYNC.DEFER_BLOCKING 0x0 ;  /* 0x0000000000007b1d */ /* 0x000fe20000010000 */
[----:B------:R-:W-:-:S05]  /*1aa0*/  ISETP.GT.AND P0, PT, R47, R5, PT ;  /* 0x000000052f00720c */ /* 0x000fca0003f04270 */
[----:B0-----:R0:W2:Y:S08]  /*1ab0*/  LDS.64 R2, [R4+0x6600] ;  /* 0x0066000004027984 */ /* 0x0010b00000000a00 */
[----:B0-----:R-:W-:Y:S05]  /*1ac0*/  @P0 BRA `(.L_x_24) ;  /* 0x00000000005c0947 */ /* 0x001fea0003800000 */
[----:B------:R-:W0:Y:S01]  /*1ad0*/  LDCU.64 UR4, c[0x0][0x3a0] ;  /* 0x00007400ff0477ac */ /* 0x000e220008000a00 */
[----:B--2---:R-:W-:-:S05]  /*1ae0*/  IADD3 R0, P1, PT, R57, R2, RZ ;  /* 0x0000000239007210 */ /* 0x004fca0007f3e0ff */
[----:B------:R-:W-:Y:S01]  /*1af0*/  IMAD.X R7, RZ, RZ, R3, P1 ;  /* 0x000000ffff077224 */ /* 0x000fe200008e0603 */
[----:B0-----:R-:W-:-:S04]  /*1b00*/  LEA R2, P1, R0, UR4, 0x2 ;  /* 0x0000000400027c11 */ /* 0x001fc8000f8210ff */
[----:B------:R-:W-:-:S05]  /*1b10*/  LEA.HI.X R3, R0, UR5, R7, 0x2, P1 ;  /* 0x0000000500037c11 */ /* 0x000fca00088f1407 */
[----:B------:R2:W-:Y:S04]  /*1b20*/  STG.E desc[UR6][R2.64], R28 ;  /* 0x0000001c02007986 */ /* 0x0005e8000c101906 */
        /* <DEDUP_REMOVED lines=15> */
[----:B------:R2:W-:Y:S01]  /*1c20*/  STG.E desc[UR6][R2.64+0x800], R46 ;  /* 0x0008002e02007986 */ /* 0x0005e2000c101906 */
[----:B------:R-:W-:Y:S05]  /*1c30*/  BRA `(.L_x_25) ;  /* 0x0000000000e07947 */ /* 0x000fea0003800000 */
.L_x_24:
[----:B------:R-:W0:Y:S01]  /*1c40*/  LDCU.64 UR4, c[0x0][0x3a0] ;  /* 0x00007400ff0477ac */ /* 0x000e220008000a00 */
[----:B------:R-:W-:Y:S01]  /*1c50*/  IMAD R4, R42, -0x1980, R5 ;  /* 0xffffe6802a047824 */ /* 0x000fe200078e0205 */
[C---:B--2---:R-:W-:Y:S01]  /*1c60*/  IADD3 R0, P1, PT, R57.reuse, R2, RZ ;  /* 0x0000000239007210 */ /* 0x044fe20007f3e0ff */
[C---:B------:R-:W-:Y:S02]  /*1c70*/  VIADD R11, R57.reuse, 0x20 ;  /* 0x00000020390b7836 */ /* 0x040fe40000000000 */
[C---:B-1----:R-:W-:Y:S01]  /*1c80*/  VIADD R13, R57.reuse, 0x40 ;  /* 0x00000040390d7836 */ /* 0x042fe20000000000 */
[-C--:B------:R-:W-:Y:S01]  /*1c90*/  ISETP.GE.AND P5, PT, R57, R4.reuse, PT ;  /* 0x000000043900720c */ /* 0x080fe20003fa6270 */
[----:B------:R-:W-:Y:S01]  /*1ca0*/  IMAD.X R7, RZ, RZ, R3, P1 ;  /* 0x000000ffff077224 */ /* 0x000fe200008e0603 */
[-C--:B------:R-:W-:Y:S01]  /*1cb0*/  ISETP.GE.AND P4, PT, R11, R4.reuse, PT ;  /* 0x000000040b00720c */ /* 0x080fe20003f86270 */
[----:B------:R-:W-:Y:S01]  /*1cc0*/  VIADD R11, R57, 0x60 ;  /* 0x00000060390b7836 */ /* 0x000fe20000000000 */
[----:B------:R-:W-:Y:S01]  /*1cd0*/  ISETP.GE.AND P3, PT, R13, R4, PT ;  /* 0x000000040d00720c */ /* 0x000fe20003f66270 */
[----:B------:R-:W-:-:S02]  /*1ce0*/  VIADD R13, R57, 0x80 ;  /* 0x00000080390d7836 */ /* 0x000fc40000000000 */
[----:B------:R-:W-:Y:S01]  /*1cf0*/  VIADD R15, R57, 0xa0 ;  /* 0x000000a0390f7836 */ /* 0x000fe20000000000 */
[-C--:B------:R-:W-:Y:S01]  /*1d00*/  ISETP.GE.AND P2, PT, R11, R4.reuse, PT ;  /* 0x000000040b00720c */ /* 0x080fe20003f46270 */
[----:B------:R-:W-:Y:S01]  /*1d10*/  VIADD R11, R57, 0xc0 ;  /* 0x000000c0390b7836 */ /* 0x000fe20000000000 */
[C---:B0-----:R-:W-:Y:S02]  /*1d20*/  LEA R2, P1, R0.reuse, UR4, 0x2 ;  /* 0x0000000400027c11 */ /* 0x041fe4000f8210ff */
[-C--:B------:R-:W-:Y:S02]  /*1d30*/  ISETP.GE.AND P6, PT, R15, R4.reuse, PT ;  /* 0x000000040f00720c */ /* 0x080fe40003fc6270 */
[----:B------:R-:W-:Y:S02]  /*1d40*/  LEA.HI.X R3, R0, UR5, R7, 0x2, P1 ;  /* 0x0000000500037c11 */ /* 0x000fe400088f1407 */
[----:B------:R-:W-:Y:S01]  /*1d50*/  ISETP.GE.AND P1, PT, R13, R4, PT ;  /* 0x000000040d00720c */ /* 0x000fe20003f26270 */
[----:B------:R-:W-:-:S02]  /*1d60*/  VIADD R13, R57, 0xe0 ;  /* 0x000000e0390d7836 */ /* 0x000fc40000000000 */
[----:B------:R0:W-:Y:S01]  /*1d70*/  @!P5 STG.E desc[UR6][R2.64], R28 ;  /* 0x0000001c0200d986 */ /* 0x0001e2000c101906 */
[-C--:B------:R-:W-:Y:S01]  /*1d80*/  ISETP.GE.AND P5, PT, R11, R4.reuse, PT ;  /* 0x000000040b00720c */ /* 0x080fe20003fa6270 */
[----:B------:R-:W-:Y:S02]  /*1d90*/  VIADD R11, R57, 0x100 ;  /* 0x00000100390b7836 */ /* 0x000fe40000000000 */
[----:B------:R0:W-:Y:S01]  /*1da0*/  @!P4 STG.E desc[UR6][R2.64+0x80], R29 ;  /* 0x0000801d0200c986 */ /* 0x0001e2000c101906 */
[-C--:B------:R-:W-:Y:S01]  /*1db0*/  ISETP.GE.AND P4, PT, R13, R4.reuse, PT ;  /* 0x000000040d00720c */ /* 0x080fe20003f86270 */
[----:B------:R-:W-:Y:S02]  /*1dc0*/  VIADD R13, R57, 0x120 ;  /* 0x00000120390d7836 */ /* 0x000fe40000000000 */
[----:B------:R0:W-:Y:S01]  /*1dd0*/  @!P3 STG.E desc[UR6][R2.64+0x100], R30 ;  /* 0x0001001e0200b986 */ /* 0x0001e2000c101906 */
        /* <DEDUP_REMOVED lines=21> */
[----:B------:R-:W-:-:S03]  /*1f30*/  ISETP.GE.AND P2, PT, R13, R4, PT ;  /* 0x000000040d00720c */ /* 0x000fc60003f46270 */
[----:B------:R0:W-:Y:S01]  /*1f40*/  @!P1 STG.E desc[UR6][R2.64+0x500], R38 ;  /* 0x0005002602009986 */ /* 0x0001e2000c101906 */
[----:B------:R-:W-:-:S03]  /*1f50*/  ISETP.GE.AND P1, PT, R11, R4, PT ;  /* 0x000000040b00720c */ /* 0x000fc60003f26270 */
[----:B------:R0:W-:Y:S04]  /*1f60*/  @!P6 STG.E desc[UR6][R2.64+0x580], R39 ;  /* 0x000580270200e986 */ /* 0x0001e8000c101906 */
[----:B------:R0:W-:Y:S04]  /*1f70*/  @!P5 STG.E desc[UR6][R2.64+0x600], R40 ;  /* 0x000600280200d986 */ /* 0x0001e8000c101906 */
[----:B------:R0:W-:Y:S04]  /*1f80*/  @!P4 STG.E desc[UR6][R2.64+0x680], R43 ;  /* 0x0006802b0200c986 */ /* 0x0001e8000c101906 */
[----:B------:R0:W-:Y:S04]  /*1f90*/  @!P3 STG.E desc[UR6][R2.64+0x700], R44 ;  /* 0x0007002c0200b986 */ /* 0x0001e8000c101906 */
[----:B------:R0:W-:Y:S04]  /*1fa0*/  @!P2 STG.E desc[UR6][R2.64+0x780], R45 ;  /* 0x0007802d0200a986 */ /* 0x0001e8000c101906 */
[----:B------:R0:W-:Y:S02]  /*1fb0*/  @!P1 STG.E desc[UR6][R2.64+0x800], R46 ;  /* 0x0008002e02009986 */ /* 0x0001e4000c101906 */
.L_x_25:
[----:B------:R-:W-:Y:S05]  /*1fc0*/  @P0 BRA `(.L_x_26) ;  /* 0x0000000000480947 */ /* 0x000fea0003800000 */
[----:B------:R3:W5:Y:S04]  /*1fd0*/  LDG.E R11, desc[UR6][R8.64] ;  /* 0x00000006080b7981 */ /* 0x000768000c1e1900 */
[----:B-1----:R3:W5:Y:S04]  /*1fe0*/  LDG.E R13, desc[UR6][R8.64+0x80] ;  /* 0x00008006080d7981 */ /* 0x002768000c1e1900 */
[----:B------:R3:W5:Y:S04]  /*1ff0*/  LDG.E R15, desc[UR6][R8.64+0x100] ;  /* 0x00010006080f7981 */ /* 0x000768000c1e1900 */
[----:B------:R3:W5:Y:S04]  /*2000*/  LDG.E R17, desc[UR6][R8.64+0x180] ;  /* 0x0001800608117981 */ /* 0x000768000c1e1900 */
[----:B------:R3:W5:Y:S04]  /*2010*/  LDG.E R19, desc[UR6][R8.64+0x200] ;  /* 0x0002000608137981 */ /* 0x000768000c1e1900 */
[----:B------:R3:W5:Y:S04]  /*2020*/  LDG.E R21, desc[UR6][R8.64+0x280] ;  /* 0x0002800608157981 */ /* 0x000768000c1e1900 */
[----:B------:R3:W5:Y:S04]  /*2030*/  LDG.E R23, desc[UR6][R8.64+0x300] ;  /* 0x0003000608177981 */ /* 0x000768000c1e1900 */
[----:B------:R3:W5:Y:S04]  /*2040*/  LDG.E R25, desc[UR6][R8.64+0x380] ;  /* 0x0003800608197981 */ /* 0x000768000c1e1900 */
[----:B------:R3:W5:Y:S04]  /*2050*/  LDG.E R27, desc[UR6][R8.64+0x400] ;  /* 0x00040006081b7981 */ /* 0x000768000c1e1900 */
[----:B0-2---:R3:W5:Y:S04]  /*2060*/  LDG.E R29, desc[UR6][R8.64+0x480] ;  /* 0x00048006081d7981 */ /* 0x005768000c1e1900 */
        /* <DEDUP_REMOVED lines=8> */
.L_x_26:
[----:B------:R-:W-:Y:S02]  /*20f0*/  IMAD.IADD R54, R5, 0x1, -R54 ;  /* 0x0000000105367824 */ /* 0x000fe400078e0a36 */
[C---:B0-2---:R-:W-:Y:S02]  /*2100*/  VIADD R3, R57.reuse, 0x20 ;  /* 0x0000002039037836 */ /* 0x045fe40000000000 */
[C---:B------:R-:W-:Y:S01]  /*2110*/  VIADD R45, R57.reuse, 0x40 ;  /* 0x00000040392d7836 */ /* 0x040fe20000000000 */
[CC--:B------:R-:W-:Y:S01]  /*2120*/  ISETP.GE.AND P5, PT, R57.reuse, R54.reuse, PT ;  /* 0x000000363900720c */ /* 0x0c0fe20003fa6270 */
[----:B------:R-:W-:Y:S01]  /*2130*/  VIADD R47, R57, 0x80 ;  /* 0x00000080392f7836 */ /* 0x000fe20000000000 */
[-C--:B------:R-:W-:Y:S01]  /*2140*/  ISETP.GE.AND P4, PT, R3, R54.reuse, PT ;  /* 0x000000360300720c */ /* 0x080fe20003f86270 */
[----:B------:R-:W-:Y:S01]  /*2150*/  VIADD R3, R57, 0x60 ;  /* 0x0000006039037836 */ /* 0x000fe20000000000 */
[-C--:B------:R-:W-:Y:S01]  /*2160*/  ISETP.GE.AND P3, PT, R45, R54.reuse, PT ;  /* 0x000000362d00720c */ /* 0x080fe20003f66270 */
[----:B------:R-:W-:Y:S01]  /*2170*/  VIADD R45, R57, 0xa0 ;  /* 0x000000a0392d7836 */ /* 0x000fe20000000000 */
[----:B------:R-:W-:-:S02]  /*2180*/  ISETP.GE.AND P1, PT, R47, R54, PT ;  /* 0x000000362f00720c */ /* 0x000fc40003f26270 */
[-C--:B------:R-:W-:Y:S01]  /*2190*/  ISETP.GE.AND P2, PT, R3, R54.reuse, PT ;  /* 0x000000360300720c */ /* 0x080fe20003f46270 */
[----:B------:R-:W-:Y:S01]  /*21a0*/  VIADD R3, R57, 0xc0 ;  /* 0x000000c039037836 */ /* 0x000fe20000000000 */
[-C--:B------:R-:W-:Y:S01]  /*21b0*/  ISETP.GE.AND P6, PT, R45, R54.reuse, PT ;  /* 0x000000362d00720c */ /* 0x080fe20003fc6270 */
[----:B------:R-:W-:Y:S02]  /*21c0*/  VIADD R45, R57, 0xe0 ;  /* 0x000000e0392d7836 */ /* 0x000fe40000000000 */
[----:B------:R0:W5:Y:S01]  /*21d0*/  @!P5 LDG.E R11, desc[UR6][R8.64] ;  /* 0x00000006080bd981 */ /* 0x000162000c1e1900 */
[-C--:B------:R-:W-:Y:S01]  /*21e0*/  ISETP.GE.AND P5, PT, R3, R54.reuse, PT ;  /* 0x000000360300720c */ /* 0x080fe20003fa6270 */
[----:B------:R-:W-:Y:S02]  /*21f0*/  VIADD R3, R57, 0x100 ;  /* 0x0000010039037836 */ /* 0x000fe40000000000 */
[----:B-1----:R0:W5:Y:S01]  /*2200*/  @!P4 LDG.E R13, desc[UR6][R8.64+0x80] ;  /* 0x00008006080dc981 */ /* 0x002162000c1e1900 */
[----:B------:R-:W-:Y:S01]  /*2210*/  ISETP.GE.AND P4, PT, R45, R54, PT ;  /* 0x000000362d00720c */ /* 0x000fe20003f86270 */
[----:B------:R-:W-:-:S02]  /*2220*/  VIADD R45, R57, 0x120 ;  /* 0x00000120392d7836 */ /* 0x000fc40000000000 */
[----:B------:R0:W5:Y:S01]  /*2230*/  @!P3 LDG.E R15, desc[UR6][R8.64+0x100] ;  /* 0x00010006080fb981 */ /* 0x000162000c1e1900 */
[-C--:B------:R-:W-:Y:S01]  /*2240*/  ISETP.GE.AND P3, PT, R3, R54.reuse, PT ;  /* 0x000000360300720c */ /* 0x080fe20003f66270 */
[----:B------:R-:W-:Y:S02]  /*2250*/  VIADD R3, R57, 0x140 ;  /* 0x0000014039037836 */ /* 0x000fe40000000000 */
[----:B------:R0:W5:Y:S01]  /*2260*/  @!P2 LDG.E R17, desc[UR6][R8.64+0x180] ;  /* 0x000180060811a981 */ /* 0x000162000c1e1900 */
[-C--:B------:R-:W-:Y:S01]  /*2270*/  ISETP.GE.AND P2, PT, R45, R54.reuse, PT ;  /* 0x000000362d00720c */ /* 0x080fe20003f46270 */
[----:B------:R-:W-:Y:S02]  /*2280*/  VIADD R45, R57, 0x160 ;  /* 0x00000160392d7836 */ /* 0x000fe40000000000 */
[----:B------:R0:W5:Y:S01]  /*2290*/  @!P1 LDG.E R19, desc[UR6][R8.64+0x200] ;  /* 0x0002000608139981 */ /* 0x000162000c1e1900 */
        /* <DEDUP_REMOVED lines=15> */
[----:B------:R-:W-:-:S03]  /*2390*/  ISETP.GE.AND P2, PT, R45, R54, PT ;  /* 0x000000362d00720c */ /* 0x000fc60003f46270 */
[----:B------:R0:W5:Y:S01]  /*23a0*/  @!P1 LDG.E R31, desc[UR6][R8.64+0x500] ;  /* 0x00050006081f9981 */ /* 0x000162000c1e1900 */
[----:B------:R-:W-:-:S03]  /*23b0*/  ISETP.GE.AND P1, PT, R3, R54, PT ;  /* 0x000000360300720c */ /* 0x000fc60003f26270 */
[----:B------:R0:W5:Y:S04]  /*23c0*/  @!P6 LDG.E R33, desc[UR6][R8.64+0x580] ;  /* 0x000580060821e981 */ /* 0x000168000c1e1900 */
[----:B------:R0:W5:Y:S04]  /*23d0*/  @!P5 LDG.E R35, desc[UR6][R8.64+0x600] ;  /* 0x000600060823d981 */ /* 0x000168000c1e1900 */
[----:B------:R0:W5:Y:S04]  /*23e0*/  @!P4 LDG.E R37, desc[UR6][R8.64+0x680] ;  /* 0x000680060825c981 */ /* 0x000168000c1e1900 */
[----:B------:R0:W5:Y:S04]  /*23f0*/  @!P3 LDG.E R39, desc[UR6][R8.64+0x700] ;  /* 0x000700060827b981 */ /* 0x000168000c1e1900 */
[----:B------:R0:W5:Y:S04]  /*2400*/  @!P2 LDG.E R41, desc[UR6][R8.64+0x780] ;  /* 0x000780060829a981 */ /* 0x000168000c1e1900 */
[----:B------:R0:W5:Y:S02]  /*2410*/  @!P1 LDG.E R43, desc[UR6][R8.64+0x800] ;  /* 0x00080006082b9981 */ /* 0x000164000c1e1900 */
.L_x_27:
[----:B------:R-:W-:Y:S05]  /*2420*/  @P0 BRA `(.L_x_28) ;  /* 0x0000000000540947 */ /* 0x000fea0003800000 */
[----:B------:R-:W1:Y:S02]  /*2430*/  LDCU.64 UR4, c[0x0][0x3b0] ;  /* 0x00007600ff0477ac */ /* 0x000e640008000a00 */
[----:B-1----:R-:W-:-:S04]  /*2440*/  LEA R2, P0, R0, UR4, 0x2 ;  /* 0x0000000400027c11 */ /* 0x002fc8000f8010ff */
[----:B------:R-:W-:-:S05]  /*2450*/  LEA.HI.X R3, R0, UR5, R7, 0x2, P0 ;  /* 0x0000000500037c11 */ /* 0x000fca00080f1407 */
[----:B-----5:R-:W-:Y:S04]  /*2460*/  STG.E desc[UR6][R2.64], R11 ;  /* 0x0000000b02007986 */ /* 0x020fe8000c101906 */
[----:B------:R-:W-:Y:S04]  /*2470*/  STG.E desc[UR6][R2.64+0x80], R13 ;  /* 0x0000800d02007986 */ /* 0x000fe8000c101906 */
        /* <DEDUP_REMOVED lines=14> */
[----:B------:R-:W-:Y:S01]  /*2560*/  STG.E desc[UR6][R2.64+0x800], R43 ;  /* 0x0008002b02007986 */ /* 0x000fe2000c101906 */
[----:B------:R-:W-:Y:S05]  /*2570*/  EXIT ;  /* 0x000000000000794d */ /* 0x000fea0003800000 */
.L_x_28:
[----:B------:R-:W1:Y:S01]  /*2580*/  LDCU.64 UR4, c[0x0][0x3b0] ;  /* 0x00007600ff0477ac */ /* 0x000e620008000a00 */
[----:B------:R-:W-:Y:S02]  /*2590*/  IMAD R42, R42, -0x1980, R5 ;  /* 0xffffe6802a2a7824 */ /* 0x000fe400078e0205 */
[C---:B------:R-:W-:Y:S02]  /*25a0*/  VIADD R5, R57.reuse, 0x40 ;  /* 0x0000004039057836 */ /* 0x040fe40000000000 */
[C---:B------:R-:W-:Y:S01]  /*25b0*/  VIADD R3, R57.reuse, 0x20 ;  /* 0x0000002039037836 */ /* 0x040fe20000000000 */
[CC--:B------:R-:W-:Y:S01]  /*25c0*/  ISETP.GE.AND P3, PT, R57.reuse, R42.reuse, PT ;  /* 0x0000002a3900720c */ /* 0x0c0fe20003f66270 */
[----:B0--3--:R-:W-:Y:S01]  /*25d0*/  VIADD R9, R57, 0x60 ;  /* 0x0000006039097836 */ /* 0x009fe20000000000 */
[-C--:B------:R-:W-:Y:S01]  /*25e0*/  ISETP.GE.AND P1, PT, R5, R42.reuse, PT ;  /* 0x0000002a0500720c */ /* 0x080fe20003f26270 */
[----:B------:R-:W-:Y:S01]  /*25f0*/  VIADD R5, R57, 0x80 ;  /* 0x0000008039057836 */ /* 0x000fe20000000000 */
[-C--:B------:R-:W-:Y:S01]  /*2600*/  ISETP.GE.AND P2, PT, R3, R42.reuse, PT ;  /* 0x0000002a0300720c */ /* 0x080fe20003f46270 */
[----:B------:R-:W-:Y:S01]  /*2610*/  VIADD R45, R57, 0xc0 ;  /* 0x000000c0392d7836 */ /* 0x000fe20000000000 */
[-C--:B------:R-:W-:Y:S01]  /*2620*/  ISETP.GE.AND P0, PT, R9, R42.reuse, PT ;  /* 0x0000002a0900720c */ /* 0x080fe20003f06270 */
[----:B------:R-:W-:Y:S01]  /*2630*/  VIADD R9, R57, 0xa0 ;  /* 0x000000a039097836 */ /* 0x000fe20000000000 */
[----:B------:R-:W-:Y:S01]  /*2640*/  ISETP.GE.AND P6, PT, R5, R42, PT ;  /* 0x0000002a0500720c */ /* 0x000fe20003fc6270 */
[----:B------:R-:W-:Y:S01]  /*2650*/  VIADD R5, R57, 0xe0 ;  /* 0x000000e039057836 */ /* 0x000fe20000000000 */
[----:B-1----:R-:W-:-:S02]  /*2660*/  LEA R2, P4, R0, UR4, 0x2 ;  /* 0x0000000400027c11 */ /* 0x002fc4000f8810ff */
[-C--:B------:R-:W-:Y:S02]  /*2670*/  ISETP.GE.AND P5, PT, R9, R42.reuse, PT ;  /* 0x0000002a0900720c */ /* 0x080fe40003fa6270 */
[----:B------:R-:W-:Y:S01]  /*2680*/  LEA.HI.X R3, R0, UR5, R7, 0x2, P4 ;  /* 0x0000000500037c11 */ /* 0x000fe2000a0f1407 */
[----:B------:R-:W-:Y:S01]  /*2690*/  VIADD R7, R57, 0x100 ;  /* 0x0000010039077836 */ /* 0x000fe20000000000 */
[----:B------:R-:W-:-:S03]  /*26a0*/  ISETP.GE.AND P4, PT, R45, R42, PT ;  /* 0x0000002a2d00720c */ /* 0x000fc60003f86270 */
[----:B-----5:R0:W-:Y:S01]  /*26b0*/  @!P3 STG.E desc[UR6][R2.64], R11 ;  /* 0x0000000b0200b986 */ /* 0x0201e2000c101906 */
        /* <DEDUP_REMOVED lines=19> */
[C---:B------:R-:W-:Y:S02]  /*27f0*/  VIADD R5, R57.reuse, 0x1e0 ;  /* 0x000001e039057836 */ /* 0x040fe40000000000 */
[----:B------:R-:W-:Y:S01]  /*2800*/  VIADD R57, R57, 0x200 ;  /* 0x0000020039397836 */ /* 0x000fe20000000000 */
[----:B------:R0:W-:Y:S01]  /*2810*/  @!P3 STG.E desc[UR6][R2.64+0x380], R25 ;  /* 0x000380190200b986 */ /* 0x0001e2000c101906 */
[----:B------:R-:W-:-:S03]  /*2820*/  ISETP.GE.AND P3, PT, R7, R42, PT ;  /* 0x0000002a0700720c */ /* 0x000fc60003f66270 */
        /* <DEDUP_REMOVED lines=9> */
[----:B------:R0:W-:Y:S01]  /*28c0*/  @!P2 STG.E desc[UR6][R2.64+0x780], R41 ;  /* 0x000780290200a986 */ /* 0x0001e2000c101906 */
[----:B------:R-:W-:Y:S05]  /*28d0*/  @P1 EXIT ;  /* 0x000000000000194d */ /* 0x000fea0003800000 */
[----:B------:R-:W-:Y:S01]  /*28e0*/  STG.E desc[UR6][R2.64+0x800], R43 ;  /* 0x0008002b02007986 */ /* 0x000fe2000c101906 */
[----:B------:R-:W-:Y:S05]  /*28f0*/  EXIT ;  /* 0x000000000000794d */ /* 0x000fea0003800000 */
.L_x_14:
[----:B------:R-:W-:Y:S01]  /*2900*/  IMAD.MOV.U32 R2, RZ, RZ, RZ ;  /* 0x000000ffff027224 */ /* 0x000fe200078e00ff */
[C---:B------:R-:W-:Y:S01]  /*2910*/  ISETP.GT.U32.AND P0, PT, R3.reuse, 0x1f, PT ;  /* 0x0000001f0300780c */ /* 0x040fe20003f04070 */
[----:B------:R-:W-:Y:S05]  /*2920*/  WARPSYNC.ALL ;  /* 0x0000000000007948 */ /* 0x000fea0003800000 */
[----:B------:R-:W-:-:S04]  /*2930*/  IMAD.HI.U32 R14, R3, 0x15555556, R2 ;  /* 0x15555556030e7827 */ /* 0x000fc800078e0002 */
[----:B------:R-:W-:-:S05]  /*2940*/  IMAD R15, R14, 0x4, R7 ;  /* 0x000000040e0f7824 */ /* 0x000fca00078e0207 */
[----:B------:R0:W-:Y:S01]  /*2950*/  STS [R15+0x3410], R0 ;  /* 0x003410000f007388 */ /* 0x0001e20000000800 */
[----:B------:R-:W-:Y:S06]  /*2960*/  BAR.SYNC.DEFER_BLOCKING 0x0 ;  /* 0x0000000000007b1d */ /* 0x000fec0000010000 */
[----:B------:R-:W-:Y:S05]  /*2970*/  @P0 BRA `(.L_x_29) ;  /* 0x0000000000dc0947 */ /* 0x000fea0003800000 */
[----:B------:R-:W-:Y:S01]  /*2980*/  IMAD R14, R3, 0x34, R7 ;  /* 0x00000034030e7824 */ /* 0x000fe200078e0207 */
[----:B------:R-:W-:-:S04]  /*2990*/  UMOV UR8, 0xffffffff ;  /* 0xffffffff00087882 */ /* 0x000fc80000000000 */
[----:B------:R-:W-:Y:S04]  /*29a0*/  LDS R28, [R14+0x3410] ;  /* 0x003410000e1c7984 */ /* 0x000fe80000000800 */
[----:B------:R-:W-:Y:S04]  /*29b0*/  LDS R29, [R14+0x3414] ;  /* 0x003414000e1d7984 */ /* 0x000fe80000000800 */
[----:B------:R-:W1:Y:S04]  /*29c0*/  LDS R30, [R14+0x3418] ;  /* 0x003418000e1e7984 */ /* 0x000e680000000800 */
[----:B------:R-:W-:Y:S04]  /*29d0*/  LDS R31, [R14+0x341c] ;  /* 0x00341c000e1f7984 */ /* 0x000fe80000000800 */
[----:B------:R-:W2:Y:S04]  /*29e0*/  LDS R32, [R14+0x3420] ;  /* 0x003420000e207984 */ /* 0x000ea80000000800 */
[----:B------:R-:W-:Y:S04]  /*29f0*/  LDS R33, [R14+0x3424] ;  /* 0x003424000e217984 */ /* 0x000fe80000000800 */
[----:B------:R-:W3:Y:S04]  /*2a00*/  LDS R34, [R14+0x3428] ;  /* 0x003428000e227984 */ /* 0x000ee80000000800 */
[----:B------:R-:W-:Y:S04]  /*2a10*/  LDS R35, [R14+0x342c] ;  /* 0x00342c000e237984 */ /* 0x000fe80000000800 */
[----:B------:R-:W4:Y:S04]  /*2a20*/  LDS R36, [R14+0x3430] ;  /* 0x003430000e247984 */ /* 0x000f280000000800 */
[----:B------:R-:W-:Y:S04]  /*2a30*/  LDS R37, [R14+0x3434] ;  /* 0x003434000e257984 */ /* 0x000fe80000000800 */
[----:B------:R-:W5:Y:S04]  /*2a40*/  LDS R38, [R14+0x3438] ;  /* 0x003438000e267984 */ /* 0x000f680000000800 */
[----:B------:R-:W0:Y:S01]  /*2a50*/  LDS R39, [R14+0x343c] ;  /* 0x00343c000e277984 */ /* 0x000e220000000800 */
[----:B-1----:R-:W-:-:S04]  /*2a60*/  IADD3 R40, PT, PT, R30, R29, R28 ;  /* 0x0000001d1e287210 */ /* 0x002fc80007ffe01c */
[----:B--2---:R-:W-:-:S04]  /*2a70*/  IADD3 R40, PT, PT, R32, R40, R31 ;  /* 0x0000002820287210 */ /* 0x004fc80007ffe01f */
[----:B---3--:R-:W-:-:S04]  /*2a80*/  IADD3 R40, PT, PT, R34, R40, R33 ;  /* 0x0000002822287210 */ /* 0x008fc80007ffe021 */
[----:B----4-:R-:W-:-:S04]  /*2a90*/  IADD3 R40, PT, PT, R36, R40, R35 ;  /* 0x0000002824287210 */ /* 0x010fc80007ffe023 */
[----:B-----5:R-:W-:-:S05]  /*2aa0*/  IADD3 R40, PT, PT, R38, R40, R37 ;  /* 0x0000002826287210 */ /* 0x020fca0007ffe025 */
[----:B0-----:R-:W-:Y:S01]  /*2ab0*/  IMAD.IADD R39, R39, 0x1, R40 ;  /* 0x0000000127277824 */ /* 0x001fe200078e0228 */
[----:B------:R-:W-:Y:S06]  /*2ac0*/  BRA.DIV UR8, `(.L_x_30) ;  /* 0x0000007a08547947 */ /* 0x000fec000b800000 */
[----:B------:R-:W0:Y:S02]  /*2ad0*/  SHFL.UP P0, R40, R39, 0x1, RZ ;  /* 0x0420000027287989 */ /* 0x000e2400000000ff */
[----:B0-----:R-:W-:-:S05]  /*2ae0*/  @P0 IMAD.IADD R40, R39, 0x1, R40 ;  /* 0x0000000127280824 */ /* 0x001fca00078e0228 */
[----:B------:R-:W0:Y:S02]  /*2af0*/  SHFL.UP P0, R43, R40, 0x2, RZ ;  /* 0x04400000282b7989 */ /* 0x000e2400000000ff */
[----:B0-----:R-:W-:-:S05]  /*2b00*/  @P0 IMAD.IADD R43, R40, 0x1, R43 ;  /* 0x00000001282b0824 */ /* 0x001fca00078e022b */
[----:B------:R-:W0:Y:S02]  /*2b10*/  SHFL.UP P0, R44, R43, 0x4, RZ ;  /* 0x048000002b2c7989 */ /* 0x000e2400000000ff */
[----:B0-----:R-:W-:-:S05]  /*2b20*/  @P0 IMAD.IADD R44, R43, 0x1, R44 ;  /* 0x000000012b2c0824 */ /* 0x001fca00078e022c */
[----:B------:R-:W0:Y:S02]  /*2b30*/  SHFL.UP P0, R45, R44, 0x8, RZ ;  /* 0x050000002c2d7989 */ /* 0x000e2400000000ff */
[----:B0-----:R-:W-:-:S05]  /*2b40*/  @P0 IMAD.IADD R45, R44, 0x1, R45 ;  /* 0x000000012c2d0824 */ /* 0x001fca00078e022d */
[----:B------:R0:W1:Y:S02]  /*2b50*/  SHFL.UP P0, R46, R45, 0x10, RZ ;  /* 0x060000002d2e7989 */ /* 0x00006400000000ff */
.L_x_120:
[----:B-1----:R-:W-:-:S04]  /*2b60*/  @P0 IMAD.IADD R46, R45, 0x1, R46 ;  /* 0x000000012d2e0824 */ /* 0x002fc800078e022e */
[----:B------:R-:W-:-:S04]  /*2b70*/  IMAD.IADD R39, R46, 0x1, -R39 ;  /* 0x000000012e277824 */ /* 0x000fc800078e0a27 */
[----:B------:R-:W-:Y:S01]  /*2b80*/  IMAD.IADD R28, R28, 0x1, R39 ;  /* 0x000000011c1c7824 */ /* 0x000fe200078e0227 */
[----:B------:R1:W-:Y:S03]  /*2b90*/  STS [R14+0x3410], R39 ;  /* 0x003410270e007388 */ /* 0x0003e60000000800 */
        /* <DEDUP_REMOVED lines=19> */
[----:B------:R1:W-:Y:S04]  /*2cd0*/  STS [R14+0x3438], R37 ;  /* 0x003438250e007388 */ /* 0x0003e80000000800 */
[----:B------:R1:W-:Y:S02]  /*2ce0*/  STS [R14+0x343c], R43 ;  /* 0x00343c2b0e007388 */ /* 0x0003e40000000800 */
.L_x_29:
[----:B------:R-:W-:Y:S05]  /*2cf0*/  WARPSYNC.ALL ;  /* 0x0000000000007948 */ /* 0x000fea0003800000 */
[----:B------:R-:W-:Y:S01]  /*2d00*/  BAR.SYNC.DEFER_BLOCKING 0x0 ;  /* 0x0000000000007b1d */ /* 0x000fe20000010000 */
[----:B------:R-:W-:Y:S02]  /*2d10*/  ISETP.NE.AND P0, PT, R50, RZ, PT ;  /* 0x000000ff3200720c */ /* 0x000fe40003f05270 */
[----:B-1----:R-:W-:-:S03]  /*2d20*/  SHF.R.U32.HI R28, RZ, UR5, R27 ;  /* 0x00000005ff1c7c19 */ /* 0x002fc6000801161b */
[----:B------:R-:W-:Y:S01]  /*2d30*/  BSSY.RECONVERGENT B0, `(.L_x_31) ;  /* 0x0000028000007945 */ /* 0x000fe20003800200 */
[----:B------:R-:W-:Y:S01]  /*2d40*/  LOP3.LUT R28, R28, UR4, RZ, 0x30, !PT ;  /* 0x000000041c1c7c12 */ /* 0x000fe2000f8e30ff */
[----:B0-----:R-:W0:Y:S06]  /*2d50*/  LDS R15, [R15+0x3410] ;  /* 0x003410000f0f7984 */ /* 0x001e2c0000000800 */
[----:B------:R-:W-:Y:S05]  /*2d60*/  @P0 BRA `(.L_x_32) ;  /* 0x0000000000900947 */ /* 0x000fea0003800000 */
[----:B------:R-:W0:Y:S04]  /*2d70*/  LDS R14, [R51] ;  /* 0x00000000330e7984 */ /* 0x000e280000000800 */
[----:B------:R-:W1:Y:S04]  /*2d80*/  LDS R30, [R51+0x400] ;  /* 0x00040000331e7984 */ /* 0x000e680000000800 */
[----:B------:R-:W2:Y:S04]  /*2d90*/  LDS R32, [R51+0x800] ;  /* 0x0008000033207984 */ /* 0x000ea80000000800 */
[----:B------:R-:W3:Y:S04]  /*2da0*/  LDS R34, [R51+0xc00] ;  /* 0x000c000033227984 */ /* 0x000ee80000000800 */
[----:B------:R-:W4:Y:S04]  /*2db0*/  LDS R36, [R51+0x1000] ;  /* 0x0010000033247984 */ /* 0x000f280000000800 */
[----:B------:R-:W5:Y:S04]  /*2dc0*/  LDS R38, [R51+0x1400] ;  /* 0x0014000033267984 */ /* 0x000f680000000800 */
[----:B------:R-:W5:Y:S04]  /*2dd0*/  LDS R40, [R51+0x1800] ;  /* 0x0018000033287984 */ /* 0x000f680000000800 */
[----:B------:R-:W5:Y:S04]  /*2de0*/  LDS R44, [R51+0x1c00] ;  /* 0x001c0000332c7984 */ /* 0x000f680000000800 */
[----:B------:R-:W5:Y:S04]  /*2df0*/  LDS R46, [R51+0x2000] ;  /* 0x00200000332e7984 */ /* 0x000f680000000800 */
[----:B------:R-:W5:Y:S04]  /*2e00*/  LDS R58, [R51+0x2400] ;  /* 0x00240000333a7984 */ /* 0x000f680000000800 */
[----:B------:R-:W5:Y:S01]  /*2e10*/  LDS R60, [R51+0x2800] ;  /* 0x00280000333c7984 */ /* 0x000f620000000800 */
[----:B0-----:R-:W-:-:S03]  /*2e20*/  IMAD.IADD R14, R15, 0x1, R14 ;  /* 0x000000010f0e7824 */ /* 0x001fc600078e020e */
[----:B------:R-:W0:Y:S01]  /*2e30*/  LDS R62, [R51+0x2c00] ;  /* 0x002c0000333e7984 */ /* 0x000e220000000800 */
[C---:B-1----:R-:W-:Y:S02]  /*2e40*/  IMAD.IADD R30, R15.reuse, 0x1, R30 ;  /* 0x000000010f1e7824 */ /* 0x042fe400078e021e */
[C---:B--2---:R-:W-:Y:S01]  /*2e50*/  IMAD.IADD R32, R15.reuse, 0x1, R32 ;  /* 0x000000010f207824 */ /* 0x044fe200078e0220 */
[----:B------:R1:W-:Y:S01]  /*2e60*/  STS [R51], R14 ;  /* 0x0000000e33007388 */ /* 0x0003e20000000800 */
[----:B---3--:R-:W-:-:S03]  /*2e70*/  IMAD.IADD R34, R15, 0x1, R34 ;  /* 0x000000010f227824 */ /* 0x008fc600078e0222 */
[----:B------:R1:W-:Y:S01]  /*2e80*/  STS [R51+0x400], R30 ;  /* 0x0004001e33007388 */ /* 0x0003e20000000800 */
[----:B----4-:R-:W-:-:S03]  /*2e90*/  IMAD.IADD R36, R15, 0x1, R36 ;  /* 0x000000010f247824 */ /* 0x010fc600078e0224 */
[----:B------:R1:W-:Y:S01]  /*2ea0*/  STS [R51+0x800], R32 ;  /* 0x0008002033007388 */ /* 0x0003e20000000800 */
[----:B-----5:R-:W-:-:S03]  /*2eb0*/  IMAD.IADD R38, R15, 0x1, R38 ;  /* 0x000000010f267824 */ /* 0x020fc600078e0226 */
[----:B------:R1:W-:Y:S01]  /*2ec0*/  STS [R51+0xc00], R34 ;  /* 0x000c002233007388 */ /* 0x0003e20000000800 */
[----:B------:R-:W-:-:S03]  /*2ed0*/  IMAD.IADD R40, R15, 0x1, R40 ;  /* 0x000000010f287824 */ /* 0x000fc600078e0228 */
        /* <DEDUP_REMOVED lines=9> */
[----:B0-----:R-:W-:-:S03]  /*2f70*/  IMAD.IADD R62, R15, 0x1, R62 ;  /* 0x000000010f3e7824 */ /* 0x001fc600078e023e */
[----:B------:R1:W-:Y:S04]  /*2f80*/  STS [R51+0x2400], R58 ;  /* 0x0024003a33007388 */ /* 0x0003e80000000800 */
[----:B------:R1:W-:Y:S04]  /*2f90*/  STS [R51+0x2800], R60 ;  /* 0x0028003c33007388 */ /* 0x0003e80000000800 */
[----:B------:R1:W-:Y:S02]  /*2fa0*/  STS [R51+0x2c00], R62 ;  /* 0x002c003e33007388 */ /* 0x0003e40000000800 */
.L_x_32:
[----:B------:R-:W-:Y:S05]  /*2fb0*/  BSYNC.RECONVERGENT B0 ;  /* 0x0000000000007941 */ /* 0x000fea0003800200 */
.L_x_31:
[----:B------:R-:W-:Y:S01]  /*2fc0*/  BAR.SYNC.DEFER_BLOCKING 0x0 ;  /* 0x0000000000007b1d */ /* 0x000fe20000010000 */
[----:B------:R-:W-:Y:S01]  /*2fd0*/  R2P PR, R28, 0x7f ;  /* 0x0000007f1c007804 */ /* 0x000fe20000000000 */
[----:B------:R-:W-:-:S04]  /*2fe0*/  IMAD.MOV.U32 R47, RZ, RZ, RZ ;  /* 0x000000ffff2f7224 */ /* 0x000fc800078e00ff */
[----:B------:R-:W-:Y:S08]  /*2ff0*/  BSSY.RECONVERGENT B0, `(.L_x_33) ;  /* 0x0000024000007945 */ /* 0x000ff00003800200 */
[----:B-1----:R-:W-:Y:S02]  /*3000*/  VOTE.ANY R14, PT, P0 ;  /* 0x00000000000e7806 */ /* 0x002fe400000e0100 */
[----:B------:R-:W-:-:S02]  /*3010*/  VOTE.ANY R29, PT, P1 ;  /* 0x00000000001d7806 */ /* 0x000fc400008e0100 */
[----:B------:R-:W-:Y:S02]  /*3020*/  @!P0 LOP3.LUT R14, RZ, R14, RZ, 0x33, !PT ;  /* 0x0000000eff0e8212 */ /* 0x000fe400078e33ff */
[----:B------:R-:W-:Y:S02]  /*3030*/  VOTE.ANY R31, PT, P2 ;  /* 0x00000000001f7806 */ /* 0x000fe400010e0100 */
[----:B------:R-:W-:Y:S02]  /*3040*/  @!P1 LOP3.LUT R29, RZ, R29, RZ, 0x33, !PT ;  /* 0x0000001dff1d9212 */ /* 0x000fe400078e33ff */
[----:B------:R-:W-:Y:S02]  /*3050*/  VOTE.ANY R33, PT, P3 ;  /* 0x0000000000217806 */ /* 0x000fe400018e0100 */
[----:B------:R-:W-:Y:S02]  /*3060*/  @!P2 LOP3.LUT R31, RZ, R31, RZ, 0x33, !PT ;  /* 0x0000001fff1fa212 */ /* 0x000fe400078e33ff */
[----:B------:R-:W-:-:S02]  /*3070*/  LOP3.LUT R14, R29, R14, RZ, 0xc0, !PT ;  /* 0x0000000e1d0e7212 */ /* 0x000fc400078ec0ff */
[----:B------:R-:W-:Y:S02]  /*3080*/  @!P3 LOP3.LUT R33, RZ, R33, RZ, 0x33, !PT ;  /* 0x00000021ff21b212 */ /* 0x000fe400078e33ff */
[----:B------:R-:W-:Y:S02]  /*3090*/  LOP3.LUT R14, R31, R14, RZ, 0xc0, !PT ;  /* 0x0000000e1f0e7212 */ /* 0x000fe400078ec0ff */
[----:B------:R-:W-:Y:S02]  /*30a0*/  VOTE.ANY R29, PT, P4 ;  /* 0x00000000001d7806 */ /* 0x000fe400020e0100 */
[----:B------:R-:W-:Y:S02]  /*30b0*/  LOP3.LUT R14, R33, R14, RZ, 0xc0, !PT ;  /* 0x0000000e210e7212 */ /* 0x000fe400078ec0ff */
[----:B------:R-:W-:Y:S02]  /*30c0*/  @!P4 LOP3.LUT R29, RZ, R29, RZ, 0x33, !PT ;  /* 0x0000001dff1dc212 */ /* 0x000fe400078e33ff */
[----:B------:R-:W-:-:S02]  /*30d0*/  VOTE.ANY R31, PT, P5 ;  /* 0x00000000001f7806 */ /* 0x000fc400028e0100 */
[----:B------:R-:W-:Y:S01]  /*30e0*/  LOP3.LUT R14, R29, R14, RZ, 0xc0, !PT ;  /* 0x0000000e1d0e7212 */ /* 0x000fe200078ec0ff */
[----:B------:R-:W-:Y:S01]  /*30f0*/  IMAD.SHL.U32 R29, R3, 0x20, RZ ;  /* 0x00000020031d7824 */ /* 0x000fe200078e00ff */
[----:B------:R-:W-:Y:S02]  /*3100*/  LOP3.LUT P0, RZ, R28, 0x80, RZ, 0xc0, !PT ;  /* 0x000000801cff7812 */ /* 0x000fe4000780c0ff */
[----:B------:R-:W-:Y:S02]  /*3110*/  @!P5 LOP3.LUT R31, RZ, R31, RZ, 0x33, !PT ;  /* 0x0000001fff1fd212 */ /* 0x000fe400078e33ff */
[----:B------:R-:W-:Y:S02]  /*3120*/  VOTE.ANY R30, PT, P6 ;  /* 0x00000000001e7806 */ /* 0x000fe400030e0100 */
[----:B------:R-:W-:Y:S02]  /*3130*/  LOP3.LUT R31, R31, R14, RZ, 0xc0, !PT ;  /* 0x0000000e1f1f7212 */ /* 0x000fe400078ec0ff */
[----:B------:R-:W1:Y:S01]  /*3140*/  S2R R14, SR_LEMASK ;  /* 0x00000000000e7919 */ /* 0x000e620000003a00 */
[----:B------:R-:W-:-:S04]  /*3150*/  @!P6 LOP3.LUT R30, RZ, R30, RZ, 0x33, !PT ;  /* 0x0000001eff1ee212 */ /* 0x000fc800078e33ff */
[----:B------:R-:W-:Y:S02]  /*3160*/  VOTE.ANY R32, PT, P0 ;  /* 0x0000000000207806 */ /* 0x000fe400000e0100 */
[----:B------:R-:W-:Y:S02]  /*3170*/  LOP3.LUT R31, R30, R31, RZ, 0xc0, !PT ;  /* 0x0000001f1e1f7212 */ /* 0x000fe400078ec0ff */
[----:B------:R-:W-:Y:S02]  /*3180*/  @!P0 LOP3.LUT R32, RZ, R32, RZ, 0x33, !PT ;  /* 0x00000020ff208212 */ /* 0x000fe400078e33ff */
[----:B------:R-:W-:Y:S02]  /*3190*/  LOP3.LUT R30, R29, 0x7c00, RZ, 0xc0, !PT ;  /* 0x00007c001d1e7812 */ /* 0x000fe400078ec0ff */
[----:B------:R-:W-:-:S03]  /*31a0*/  LOP3.LUT R31, R32, R31, RZ, 0xc0, !PT ;  /* 0x0000001f201f7212 */ /* 0x000fc600078ec0ff */
[----:B------:R-:W-:Y:S01]  /*31b0*/  IMAD.IADD R29, R7, 0x1, R30 ;  /* 0x00000001071d7824 */ /* 0x000fe200078e021e */
[----:B------:R-:W2:Y:S01]  /*31c0*/  FLO.U32 R32, R31 ;  /* 0x0000001f00207300 */ /* 0x000ea200000e0000 */
[----:B-1----:R-:W-:Y:S02]  /*31d0*/  LOP3.LUT R44, R14, R31, RZ, 0xc0, !PT ;  /* 0x0000001f0e2c7212 */ /* 0x002fe400078ec0ff */
[----:B--2---:R-:W-:-:S05]  /*31e0*/  ISETP.NE.AND P0, PT, R24, R32, PT ;  /* 0x000000201800720c */ /* 0x004fca0003f05270 */
[----:B------:R-:W1:Y:S08]  /*31f0*/  POPC R44, R44 ;  /* 0x0000002c002c7309 */ /* 0x000e700000000000 */
[----:B------:R-:W-:Y:S05]  /*3200*/  @P0 BRA `(.L_x_34) ;  /* 0x0000000000080947 */ /* 0x000fea0003800000 */
[----:B------:R-:W-:-:S06]  /*3210*/  IMAD R47, R28, 0x4, R29 ;  /* 0x000000041c2f7824 */ /* 0x000fcc00078e021d */
[----:B-1----:R2:W3:Y:S02]  /*3220*/  ATOMS.ADD R47, [R47], R44 ;  /* 0x0000002c2f2f738c */ /* 0x0024e40000000000 */
.L_x_34:
[----:B------:R-:W-:Y:S05]  /*3230*/  BSYNC.RECONVERGENT B0 ;  /* 0x0000000000007941 */ /* 0x000fea0003800200 */
.L_x_33:
[----:B------:R-:W-:Y:S01]  /*3240*/  R2P PR, R52, 0x7f ;  /* 0x0000007f34007804 */ /* 0x000fe20000000000 */
[----:B---3--:R3:W4:Y:S01]  /*3250*/  SHFL.IDX PT, R47, R47, R32, 0x1f ;  /* 0x00001f202f2f7589 */ /* 0x00872200000e0000 */
[----:B------:R-:W-:Y:S01]  /*3260*/  BSSY.RECONVERGENT B0, `(.L_x_35) ;  /* 0x0000021000007945 */ /* 0x000fe20003800200 */
[----:B------:R-:W-:-:S10]  /*3270*/  IMAD.MOV.U32 R49, RZ, RZ, RZ ;  /* 0x000000ffff317224 */ /* 0x000fd400078e00ff */
[----:B------:R-:W-:Y:S02]  /*3280*/  VOTE.ANY R28, PT, P0 ;  /* 0x00000000001c7806 */ /* 0x000fe400000e0100 */
[----:B------:R-:W-:Y:S02]  /*3290*/  VOTE.ANY R31, PT, P1 ;  /* 0x00000000001f7806 */ /* 0x000fe400008e0100 */
[----:B------:R-:W-:Y:S02]  /*32a0*/  @!P0 LOP3.LUT R28, RZ, R28, RZ, 0x33, !PT ;  /* 0x0000001cff1c8212 */ /* 0x000fe400078e33ff */
[----:B------:R-:W-:Y:S02]  /*32b0*/  VOTE.ANY R33, PT, P2 ;  /* 0x0000000000217806 */ /* 0x000fe400010e0100 */
[----:B------:R-:W-:Y:S02]  /*32c0*/  @!P1 LOP3.LUT R31, RZ, R31, RZ, 0x33, !PT ;  /* 0x0000001fff1f9212 */ /* 0x000fe400078e33ff */
[----:B------:R-:W-:-:S02]  /*32d0*/  @!P2 LOP3.LUT R33, RZ, R33, RZ, 0x33, !PT ;  /* 0x00000021ff21a212 */ /* 0x000fc400078e33ff */
[----:B------:R-:W-:Y:S02]  /*32e0*/  LOP3.LUT R28, R31, R28, RZ, 0xc0, !PT ;  /* 0x0000001c1f1c7212 */ /* 0x000fe400078ec0ff */
[----:B------:R-:W-:Y:S02]  /*32f0*/  VOTE.ANY R31, PT, P3 ;  /* 0x00000000001f7806 */ /* 0x000fe400018e0100 */
[----:B------:R-:W-:Y:S02]  /*3300*/  LOP3.LUT R28, R33, R28, RZ, 0xc0, !PT ;  /* 0x0000001c211c7212 */ /* 0x000fe400078ec0ff */
[----:B------:R-:W-:Y:S02]  /*3310*/  LOP3.LUT P0, RZ, R52, 0x80, RZ, 0xc0, !PT ;  /* 0x0000008034ff7812 */ /* 0x000fe4000780c0ff */
[----:B------:R-:W-:Y:S02]  /*3320*/  VOTE.ANY R33, PT, P4 ;  /* 0x0000000000217806 */ /* 0x000fe400020e0100 */
[----:B------:R-:W-:-:S02]  /*3330*/  @!P3 LOP3.LUT R31, RZ, R31, RZ, 0x33, !PT ;  /* 0x0000001fff1fb212 */ /* 0x000fc400078e33ff */
[----:B------:R-:W-:Y:S02]  /*3340*/  @!P4 LOP3.LUT R33, RZ, R33, RZ, 0x33, !PT ;  /* 0x00000021ff21c212 */ /* 0x000fe400078e33ff */
[----:B------:R-:W-:Y:S02]  /*3350*/  LOP3.LUT R28, R31, R28, RZ, 0xc0, !PT ;  /* 0x0000001c1f1c7212 */ /* 0x000fe400078ec0ff */
[----:B------:R-:W-:Y:S02]  /*3360*/  VOTE.ANY R31, PT, P5 ;  /* 0x00000000001f7806 */ /* 0x000fe400028e0100 */
[----:B------:R-:W-:Y:S02]  /*3370*/  LOP3.LUT R28, R33, R28, RZ, 0xc0, !PT ;  /* 0x0000001c211c7212 */ /* 0x000fe400078ec0ff */
[----:B------:R-:W-:Y:S02]  /*3380*/  VOTE.ANY R33, PT, P6 ;  /* 0x0000000000217806 */ /* 0x000fe400030e0100 */
[----:B------:R-:W-:-:S02]  /*3390*/  @!P5 LOP3.LUT R31, RZ, R31, RZ, 0x33, !PT ;  /* 0x0000001fff1fd212 */ /* 0x000fc400078e33ff */
[----:B------:R-:W-:Y:S02]  /*33a0*/  VOTE.ANY R35, PT, P0 ;  /* 0x0000000000237806 */ /* 0x000fe400000e0100 */
[----:B------:R-:W-:Y:S02]  /*33b0*/  @!P6 LOP3.LUT R33, RZ, R33, RZ, 0x33, !PT ;  /* 0x00000021ff21e212 */ /* 0x000fe400078e33ff */
[----:B------:R-:W-:Y:S02]  /*33c0*/  LOP3.LUT R28, R31, R28, RZ, 0xc0, !PT ;  /* 0x0000001c1f1c7212 */ /* 0x000fe400078ec0ff */
[----:B------:R-:W-:Y:S02]  /*33d0*/  @!P0 LOP3.LUT R35, RZ, R35, RZ, 0x33, !PT ;  /* 0x00000023ff238212 */ /* 0x000fe400078e33ff */
[----:B------:R-:W-:-:S04]  /*33e0*/  LOP3.LUT R28, R33, R28, RZ, 0xc0, !PT ;  /* 0x0000001c211c7212 */ /* 0x000fc800078ec0ff */
[----:B------:R-:W-:-:S04]  /*33f0*/  LOP3.LUT R35, R35, R28, RZ, 0xc0, !PT ;  /* 0x0000001c23237212 */ /* 0x000fc800078ec0ff */
[----:B------:R-:W5:Y:S01]  /*3400*/  FLO.U32 R30, R35 ;  /* 0x00000023001e7300 */ /* 0x000f6200000e0000 */
[----:B------:R-:W-:-:S07]  /*3410*/  LOP3.LUT R46, R14, R35, RZ, 0xc0, !PT ;  /* 0x000000230e2e7212 */ /* 0x000fce00078ec0ff */
[----:B------:R-:W0:Y:S01]  /*3420*/  POPC R46, R46 ;  /* 0x0000002e002e7309 */ /* 0x000e220000000000 */
[----:B-----5:R-:W-:-:S13]  /*3430*/  ISETP.NE.AND P0, PT, R24, R30, PT ;  /* 0x0000001e1800720c */ /* 0x020fda0003f05270 */
[----:B0--34-:R-:W-:Y:S05]  /*3440*/  @P0 BRA `(.L_x_36) ;  /* 0x0000000000080947 */ /* 0x019fea0003800000 */
[----:B------:R-:W-:-:S06]  /*3450*/  IMAD R49, R52, 0x4, R29 ;  /* 0x0000000434317824 */ /* 0x000fcc00078e021d */
[----:B------:R0:W3:Y:S02]  /*3460*/  ATOMS.ADD R49, [R49], R46 ;  /* 0x0000002e3131738c */ /* 0x0000e40000000000 */
.L_x_36:
[----:B------:R-:W-:Y:S05]  /*3470*/  BSYNC.RECONVERGENT B0 ;  /* 0x0000000000007941 */ /* 0x000fea0003800200 */
.L_x_35:
        /* <DEDUP_REMOVED lines=35> */
.L_x_38:
[----:B------:R-:W-:Y:S05]  /*36b0*/  BSYNC.RECONVERGENT B0 ;  /* 0x0000000000007941 */ /* 0x000fea0003800200 */
.L_x_37:
        /* <DEDUP_REMOVED lines=27> */
[----:B------:R-:W-:Y:S02]  /*3870*/  LOP3.LUT R35, R35, R28, RZ, 0xc0, !PT ;  /* 0x0000001c23237212 */ /* 0x000fe400078ec0ff */
[----:B------:R-:W-:Y:S02]  /*3880*/  SHF.R.U32.HI R28, RZ, UR5, R23 ;  /* 0x00000005ff1c7c19 */ /* 0x000fe40008011617 */
[----:B------:R-:W5:Y:S01]  /*3890*/  FLO.U32 R39, R35 ;  /* 0x0000002300277300 */ /* 0x000f6200000e0000 */
[----:B------:R-:W-:Y:S02]  /*38a0*/  LOP3.LUT R53, R14, R35, RZ, 0xc0, !PT ;  /* 0x000000230e357212 */ /* 0x000fe400078ec0ff */
[----:B------:R-:W-:-:S05]  /*38b0*/  LOP3.LUT R30, R28, UR4, RZ, 0x30, !PT ;  /* 0x000000041c1e7c12 */ /* 0x000fca000f8e30ff */
[----:B------:R-:W0:Y:S01]  /*38c0*/  POPC R53, R53 ;  /* 0x0000003500357309 */ /* 0x000e220000000000 */
[----:B-----5:R-:W-:-:S13]  /*38d0*/  ISETP.NE.AND P0, PT, R24, R39, PT ;  /* 0x000000271800720c */ /* 0x020fda0003f05270 */
[----:B0--34-:R-:W-:Y:S05]  /*38e0*/  @P0 BRA `(.L_x_40) ;  /* 0x0000000000080947 */ /* 0x019fea0003800000 */
[----:B------:R-:W-:-:S05]  /*38f0*/  IMAD R48, R48, 0x4, R29 ;  /* 0x0000000430307824 */ /* 0x000fca00078e021d */
[----:B------:R0:W3:Y:S02]  /*3900*/  ATOMS.ADD R56, [R48], R53 ;  /* 0x000000353038738c */ /* 0x0000e40000000000 */
.L_x_40:
[----:B------:R-:W-:Y:S05]  /*3910*/  BSYNC.RECONVERGENT B0 ;  /* 0x0000000000007941 */ /* 0x000fea0003800200 */
.L_x_39:
        /* <DEDUP_REMOVED lines=30> */
[----:B0-----:R-:W-:Y:S02]  /*3b00*/  LOP3.LUT R48, R14, R35, RZ, 0xc0, !PT ;  /* 0x000000230e307212 */ /* 0x001fe400078ec0ff */
[----:B------:R-:W-:-:S05]  /*3b10*/  LOP3.LUT R34, R28, UR4, RZ, 0x30, !PT ;  /* 0x000000041c227c12 */ /* 0x000fca000f8e30ff */
[----:B------:R-:W0:Y:S01]  /*3b20*/  POPC R48, R48 ;  /* 0x0000003000307309 */ /* 0x000e220000000000 */
[----:B-----5:R-:W-:-:S13]  /*3b30*/  ISETP.NE.AND P0, PT, R24, R32, PT ;  /* 0x000000201800720c */ /* 0x020fda0003f05270 */
[----:B0--34-:R-:W-:Y:S05]  /*3b40*/  @P0 BRA `(.L_x_42) ;  /* 0x0000000000080947 */ /* 0x019fea0003800000 */
[----:B------:R-:W-:-:S06]  /*3b50*/  IMAD R45, R30, 0x4, R29 ;  /* 0x000000041e2d7824 */ /* 0x000fcc00078e021d */
[----:B------:R0:W3:Y:S02]  /*3b60*/  ATOMS.ADD R45, [R45], R48 ;  /* 0x000000302d2d738c */ /* 0x0000e40000000000 */
.L_x_42:
[----:B------:R-:W-:Y:S05]  /*3b70*/  BSYNC.RECONVERGENT B0 ;  /* 0x0000000000007941 */ /* 0x000fea0003800200 */
.L_x_41:
        /* <DEDUP_REMOVED lines=35> */
[----:B------:R-:W-:-:S06]  /*3db0*/  IMAD R36, R34, 0x4, R29 ;  /* 0x0000000422247824 */ /* 0x000fcc00078e021d */
[----:B------:R0:W3:Y:S02]  /*3dc0*/  ATOMS.ADD R36, [R36], R37 ;  /* 0x000000252424738c */ /* 0x0000e40000000000 */
.L_x_44:
[----:B------:R-:W-:Y:S05]  /*3dd0*/  BSYNC.RECONVERGENT B0 ;  /* 0x0000000000007941 */ /* 0x000fea0003800200 */
.L_x_43:
        /* <DEDUP_REMOVED lines=37> */
.L_x_46:
[----:B------:R-:W-:Y:S05]  /*4030*/  BSYNC.RECONVERGENT B0 ;  /* 0x0000000000007941 */ /* 0x000fea0003800200 */
.L_x_45:
        /* <DEDUP_REMOVED lines=37> */
.L_x_48:
[----:B------:R-:W-:Y:S05]  /*4290*/  BSYNC.RECONVERGENT B0 ;  /* 0x0000000000007941 */ /* 0x000fea0003800200 */
.L_x_47:
[----:B------:R-:W-:Y:S01]  /*42a0*/  R2P PR, R40, 0x7f ;  /* 0x0000007f28007804 */ /* 0x000fe20000000000 */
[----:B---3--:R3:W4:Y:S01]  /*42b0*/  SHFL.IDX PT, R32, R32, R55, 0x1f ;  /* 0x00001f3720207589 */ /* 0x00872200000e0000 */
[----:B------:R-:W-:Y:S01]  /*42c0*/  SHF.R.U32.HI R38, RZ, UR5, R12 ;  /* 0x00000005ff267c19 */ /* 0x000fe2000801160c */
[----:B------:R-:W-:Y:S01]  /*42d0*/  BSSY.RECONVERGENT B0, `(.L_x_49) ;  /* 0x0000022000007945 */ /* 0x000fe20003800200 */
[----:B------:R-:W-:Y:S02]  /*42e0*/  IMAD.MOV.U32 R30, RZ, RZ, RZ ;  /* 0x000000ffff1e7224 */ /* 0x000fe400078e00ff */
[----:B------:R-:W-:-:S07]  /*42f0*/  LOP3.LUT R38, R38, UR4, RZ, 0x30, !PT ;  /* 0x0000000426267c12 */ /* 0x000fce000f8e30ff */
        /* <DEDUP_REMOVED lines=31> */
.L_x_50:
[----:B------:R-:W-:Y:S05]  /*44f0*/  BSYNC.RECONVERGENT B0 ;  /* 0x0000000000007941 */ /* 0x000fea0003800200 */
.L_x_49:
        /* <DEDUP_REMOVED lines=9> */
[----:B------:R-:W-:Y:S02]  /*4590*/  @!P1 LOP3.LUT R39, RZ, R39, RZ, 0x33, !PT ;  /* 0x00000027ff279212 */ /* 0x000fe400078e33ff */
[----:B------:R-:W-:Y:S02]  /*45a0*/  VOTE.ANY R55, PT, P2 ;  /* 0x0000000000377806 */ /* 0x000fe400010e0100 */
[----:B------:R-:W-:-:S02]  /*45b0*/  LOP3.LUT R28, R39, R28, RZ, 0xc0, !PT ;  /* 0x0000001c271c7212 */ /* 0x000fc400078ec0ff */
[----:B------:R-:W-:Y:S02]  /*45c0*/  VOTE.ANY R39, PT, P3 ;  /* 0x0000000000277806 */ /* 0x000fe400018e0100 */
[----:B------:R-:W-:Y:S02]  /*45d0*/  @!P2 LOP3.LUT R55, RZ, R55, RZ, 0x33, !PT ;  /* 0x00000037ff37a212 */ /* 0x000fe400078e33ff */
[----:B------:R-:W-:Y:S02]  /*45e0*/  @!P3 LOP3.LUT R39, RZ, R39, RZ, 0x33, !PT ;  /* 0x00000027ff27b212 */ /* 0x000fe400078e33ff */
[----:B------:R-:W-:Y:S02]  /*45f0*/  LOP3.LUT R28, R55, R28, RZ, 0xc0, !PT ;  /* 0x0000001c371c7212 */ /* 0x000fe400078ec0ff */
[----:B------:R-:W-:Y:S02]  /*4600*/  LOP3.LUT P0, RZ, R38, 0x80, RZ, 0xc0, !PT ;  /* 0x0000008026ff7812 */ /* 0x000fe4000780c0ff */
[----:B------:R-:W-:-:S02]  /*4610*/  VOTE.ANY R55, PT, P4 ;  /* 0x0000000000377806 */ /* 0x000fc400020e0100 */
[----:B------:R-:W-:Y:S02]  /*4620*/  LOP3.LUT R28, R39, R28, RZ, 0xc0, !PT ;  /* 0x0000001c271c7212 */ /* 0x000fe400078ec0ff */
[----:B------:R-:W-:Y:S02]  /*4630*/  VOTE.ANY R39, PT, P5 ;  /* 0x0000000000277806 */ /* 0x000fe400028e0100 */
[----:B------:R-:W-:Y:S02]  /*4640*/  @!P4 LOP3.LUT R55, RZ, R55, RZ, 0x33, !PT ;  /* 0x00000037ff37c212 */ /* 0x000fe400078e33ff */
[----:B------:R-:W-:Y:S02]  /*4650*/  @!P5 LOP3.LUT R39, RZ, R39, RZ, 0x33, !PT ;  /* 0x00000027ff27d212 */ /* 0x000fe400078e33ff */
[----:B------:R-:W-:Y:S02]  /*4660*/  LOP3.LUT R28, R55, R28, RZ, 0xc0, !PT ;  /* 0x0000001c371c7212 */ /* 0x000fe400078ec0ff */
[----:B------:R-:W-:-:S02]  /*4670*/  VOTE.ANY R55, PT, P6 ;  /* 0x0000000000377806 */ /* 0x000fc400030e0100 */
[----:B------:R-:W-:Y:S02]  /*4680*/  LOP3.LUT R28, R39, R28, RZ, 0xc0, !PT ;  /* 0x0000001c271c7212 */ /* 0x000fe400078ec0ff */
[----:B------:R-:W-:Y:S02]  /*4690*/  VOTE.ANY R39, PT, P0 ;  /* 0x0000000000277806 */ /* 0x000fe400000e0100 */
[----:B------:R-:W-:Y:S02]  /*46a0*/  @!P6 LOP3.LUT R55, RZ, R55, RZ, 0x33, !PT ;  /* 0x00000037ff37e212 */ /* 0x000fe400078e33ff */
        /* <DEDUP_REMOVED lines=8> */
[----:B------:R-:W-:-:S05]  /*4730*/  IMAD R43, R38, 0x4, R29 ;  /* 0x00000004262b7824 */ /* 0x000fca00078e021d */
[----:B------:R0:W3:Y:S02]  /*4740*/  ATOMS.ADD R60, [R43], R28 ;  /* 0x0000001c2b3c738c */ /* 0x0000e40000000000 */
.L_x_52:
[----:B------:R-:W-:Y:S05]  /*4750*/  BSYNC.RECONVERGENT B0 ;  /* 0x0000000000007941 */ /* 0x000fea0003800200 */
.L_x_51:
[----:B------:R-:W-:Y:S01]  /*4760*/  R2P PR, R40, 0x7f ;  /* 0x0000007f28007804 */ /* 0x000fe20000000000 */
[----:B---3--:R3:W4:Y:S01]  /*4770*/  SHFL.IDX PT, R39, R60, R39, 0x1f ;  /* 0x00001f273c277589 */ /* 0x00872200000e0000 */
[----:B------:R-:W-:Y:S01]  /*4780*/  SHF.R.U32.HI R58, RZ, UR5, R16 ;  /* 0x00000005ff3a7c19 */ /* 0x000fe20008011610 */
[----:B------:R-:W-:Y:S01]  /*4790*/  BSSY.RECONVERGENT B0, `(.L_x_53) ;  /* 0x0000022000007945 */ /* 0x000fe20003800200 */
[----:B------:R-:W-:Y:S02]  /*47a0*/  IMAD.MOV.U32 R64, RZ, RZ, RZ ;  /* 0x000000ffff407224 */ /* 0x000fe400078e00ff */
[----:B------:R-:W-:-:S07]  /*47b0*/  LOP3.LUT R58, R58, UR4, RZ, 0x30, !PT ;  /* 0x000000043a3a7c12 */ /* 0x000fce000f8e30ff */
[----:B------:R-:W-:Y:S02]  /*47c0*/  VOTE.ANY R38, PT, P0 ;  /* 0x0000000000267806 */ /* 0x000fe400000e0100 */
[----:B0-----:R-:W-:Y:S02]  /*47d0*/  VOTE.ANY R43, PT, P1 ;  /* 0x00000000002b7806 */ /* 0x001fe400008e0100 */
[----:B------:R-:W-:Y:S02]  /*47e0*/  @!P0 LOP3.LUT R38, RZ, R38, RZ, 0x33, !PT ;  /* 0x00000026ff268212 */ /* 0x000fe400078e33ff */
[----:B------:R-:W-:Y:S02]  /*47f0*/  @!P1 LOP3.LUT R43, RZ, R43, RZ, 0x33, !PT ;  /* 0x0000002bff2b9212 */ /* 0x000fe400078e33ff */
[----:B------:R-:W-:Y:S02]  /*4800*/  LOP3.LUT P0, RZ, R40, 0x80, RZ, 0xc0, !PT ;  /* 0x0000008028ff7812 */ /* 0x000fe4000780c0ff */
[----:B------:R-:W-:-:S02]  /*4810*/  LOP3.LUT R38, R43, R38, RZ, 0xc0, !PT ;  /* 0x000000262b267212 */ /* 0x000fc400078ec0ff */
[----:B------:R-:W-:-:S04]  /*4820*/  VOTE.ANY R43, PT, P2 ;  /* 0x00000000002b7806 */ /* 0x000fc800010e0100 */
[----:B------:R-:W-:-:S04]  /*4830*/  @!P2 LOP3.LUT R43, RZ, R43, RZ, 0x33, !PT ;  /* 0x0000002bff2ba212 */ /* 0x000fc800078e33ff */
[----:B------:R-:W-:Y:S02]  /*4840*/  LOP3.LUT R38, R43, R38, RZ, 0xc0, !PT ;  /* 0x000000262b267212 */ /* 0x000fe400078ec0ff */
        /* <DEDUP_REMOVED lines=14> */
[----:B------:R-:W-:-:S04]  /*4930*/  LOP3.LUT R55, R43, R38, RZ, 0xc0, !PT ;  /* 0x000000262b377212 */ /* 0x000fc800078ec0ff */
[----:B------:R-:W0:Y:S01]  /*4940*/  FLO.U32 R43, R55 ;  /* 0x00000037002b7300 */ /* 0x000e2200000e0000 */
[----:B------:R-:W-:-:S07]  /*4950*/  LOP3.LUT R38, R14, R55, RZ, 0xc0, !PT ;  /* 0x000000370e267212 */ /* 0x000fce00078ec0ff */
[----:B------:R-:W1:Y:S01]  /*4960*/  POPC R38, R38 ;  /* 0x0000002600267309 */ /* 0x000e620000000000 */
[----:B0-----:R-:W-:-:S13]  /*4970*/  ISETP.NE.AND P0, PT, R24, R43, PT ;  /* 0x0000002b1800720c */ /* 0x001fda0003f05270 */
[----:B-1-34-:R-:W-:Y:S05]  /*4980*/  @P0 BRA `(.L_x_54) ;  /* 0x0000000000080947 */ /* 0x01afea0003800000 */
[----:B------:R-:W-:-:S05]  /*4990*/  IMAD R55, R40, 0x4, R29 ;  /* 0x0000000428377824 */ /* 0x000fca00078e021d */
[----:B------:R0:W1:Y:S02]  /*49a0*/  ATOMS.ADD R64, [R55], R38 ;  /* 0x000000263740738c */ /* 0x0000640000000000 */
.L_x_54:
[----:B------:R-:W-:Y:S05]  /*49b0*/  BSYNC.RECONVERGENT B0 ;  /* 0x0000000000007941 */ /* 0x000fea0003800200 */
.L_x_53:
[----:B------:R-:W-:Y:S01]  /*49c0*/  R2P PR, R58, 0x7f ;  /* 0x0000007f3a007804 */ /* 0x000fe20000000000 */
[----:B-1----:R1:W3:Y:S01]  /*49d0*/  SHFL.IDX PT, R43, R64, R43, 0x1f ;  /* 0x00001f2b402b7589 */ /* 0x0022e200000e0000 */
        /* <DEDUP_REMOVED lines=30> */
[----:B------:R-:W4:Y:S01]  /*4bc0*/  POPC R40, R40 ;  /* 0x0000002800287309 */ /* 0x000f220000000000 */
[----:B0-----:R-:W-:-:S13]  /*4bd0*/  ISETP.NE.AND P0, PT, R24, R55, PT ;  /* 0x000000371800720c */ /* 0x001fda0003f05270 */
[----:B-1-34-:R-:W-:Y:S05]  /*4be0*/  @P0 BRA `(.L_x_56) ;  /* 0x0000000000080947 */ /* 0x01afea0003800000 */
[----:B------:R-:W-:-:S05]  /*4bf0*/  IMAD R59, R58, 0x4, R29 ;  /* 0x000000043a3b7824 */ /* 0x000fca00078e021d */
[----:B------:R0:W1:Y:S02]  /*4c00*/  ATOMS.ADD R62, [R59], R40 ;  /* 0x000000283b3e738c */ /* 0x0000640000000000 */
.L_x_56:
[----:B------:R-:W-:Y:S05]  /*4c10*/  BSYNC.RECONVERGENT B0 ;  /* 0x0000000000007941 */ /* 0x000fea0003800200 */
.L_x_55:
[----:B------:R-:W-:Y:S01]  /*4c20*/  R2P PR, R60, 0x7f ;  /* 0x0000007f3c007804 */ /* 0x000fe20000000000 */
[----:B--2---:R-:W-:Y:S01]  /*4c30*/  IMAD.IADD R44, R44, 0x1, R47 ;  /* 0x000000012c2c7824 */ /* 0x004fe200078e022f */
[----:B------:R-:W-:Y:S01]  /*4c40*/  BSSY.RECONVERGENT B0, `(.L_x_57) ;  /* 0x0000025000007945 */ /* 0x000fe20003800200 */
[----:B------:R-:W-:Y:S02]  /*4c50*/  IMAD.IADD R46, R46, 0x1, R49 ;  /* 0x000000012e2e7824 */ /* 0x000fe400078e0231 */
[----:B-1----:R1:W2:Y:S01]  /*4c60*/  SHFL.IDX PT, R49, R62, R55, 0x1f ;  /* 0x00001f373e317589 */ /* 0x0022a200000e0000 */
[----:B------:R-:W-:-:S07]  /*4c70*/  IMAD.MOV.U32 R64, RZ, RZ, RZ ;  /* 0x000000ffff407224 */ /* 0x000fce00078e00ff */
[----:B------:R-:W-:Y:S02]  /*4c80*/  VOTE.ANY R58, PT, P0 ;  /* 0x00000000003a7806 */ /* 0x000fe400000e0100 */
[----:B------:R-:W-:Y:S02]  /*4c90*/  VOTE.ANY R47, PT, P1 ;  /* 0x00000000002f7806 */ /* 0x000fe400008e0100 */
        /* <DEDUP_REMOVED lines=22> */
[----:B------:R-:W-:Y:S02]  /*4e00*/  SHF.R.U32.HI R58, RZ, UR5, R6 ;  /* 0x00000005ff3a7c19 */ /* 0x000fe40008011606 */
[----:B0-----:R-:W0:Y:S01]  /*4e10*/  FLO.U32 R59, R61 ;  /* 0x0000003d003b7300 */ /* 0x001e2200000e0000 */
[----:B------:R-:W-:Y:S02]  /*4e20*/  LOP3.LUT R47, R14, R61, RZ, 0xc0, !PT ;  /* 0x0000003d0e2f7212 */ /* 0x000fe400078ec0ff */
[----:B------:R-:W-:-:S05]  /*4e30*/  LOP3.LUT R58, R58, UR4, RZ, 0x30, !PT ;  /* 0x000000043a3a7c12 */ /* 0x000fca000f8e30ff */
[----:B------:R-:W3:Y:S01]  /*4e40*/  POPC R47, R47 ;  /* 0x0000002f002f7309 */ /* 0x000ee20000000000 */
[----:B0-----:R-:W-:-:S13]  /*4e50*/  ISETP.NE.AND P0, PT, R24, R59, PT ;  /* 0x0000003b1800720c */ /* 0x001fda0003f05270 */
[----:B-123--:R-:W-:Y:S05]  /*4e60*/  @P0 BRA `(.L_x_58) ;  /* 0x0000000000080947 */ /* 0x00efea0003800000 */
[----:B------:R-:W-:-:S05]  /*4e70*/  IMAD R60, R60, 0x4, R29 ;  /* 0x000000043c3c7824 */ /* 0x000fca00078e021d */
[----:B------:R0:W1:Y:S02]  /*4e80*/  ATOMS.ADD R64, [R60], R47 ;  /* 0x0000002f3c40738c */ /* 0x0000640000000000 */
.L_x_58:
[----:B------:R-:W-:Y:S05]  /*4e90*/  BSYNC.RECONVERGENT B0 ;  /* 0x0000000000007941 */ /* 0x000fea0003800200 */
.L_x_57:
[----:B------:R-:W-:Y:S01]  /*4ea0*/  R2P PR, R58, 0x7f ;  /* 0x0000007f3a007804 */ /* 0x000fe20000000000 */
[----:B------:R-:W-:Y:S01]  /*4eb0*/  IMAD.IADD R52, R51, 0x1, R52 ;  /* 0x0000000133347824 */ /* 0x000fe200078e0234 */
[----:B-1----:R1:W2:Y:S01]  /*4ec0*/  SHFL.IDX PT, R64, R64, R59, 0x1f ;  /* 0x00001f3b40407589 */ /* 0x0022a200000e0000 */
[----:B------:R-:W-:Y:S01]  /*4ed0*/  BSSY.RECONVERGENT B0, `(.L_x_59) ;  /* 0x0000024000007945 */ /* 0x000fe20003800200 */
[----:B------:R-:W-:Y:S02]  /*4ee0*/  IMAD.IADD R56, R53, 0x1, R56 ;  /* 0x0000000135387824 */ /* 0x000fe400078e0238 */
[----:B------:R-:W-:-:S07]  /*4ef0*/  IMAD.MOV.U32 R62, RZ, RZ, RZ ;  /* 0x000000ffff3e7224 */ /* 0x000fce00078e00ff */
        /* <DEDUP_REMOVED lines=25> */
[----:B------:R-:W0:Y:S01]  /*5090*/  FLO.U32 R55, R61 ;  /* 0x0000003d00377300 */ /* 0x000e2200000e0000 */
[----:B------:R-:W-:Y:S02]  /*50a0*/  LOP3.LUT R51, R14, R61, RZ, 0xc0, !PT ;  /* 0x0000003d0e337212 */ /* 0x000fe400078ec0ff */
[----:B------:R-:W-:-:S05]  /*50b0*/  LOP3.LUT R60, R60, UR4, RZ, 0x30, !PT ;  /* 0x000000043c3c7c12 */ /* 0x000fca000f8e30ff */
[----:B------:R-:W3:Y:S01]  /*50c0*/  POPC R51, R51 ;  /* 0x0000003300337309 */ /* 0x000ee20000000000 */
[----:B0-----:R-:W-:-:S13]  /*50d0*/  ISETP.NE.AND P0, PT, R24, R55, PT ;  /* 0x000000371800720c */ /* 0x001fda0003f05270 */
[----:B-123--:R-:W-:Y:S05]  /*50e0*/  @P0 BRA `(.L_x_60) ;  /* 0x0000000000080947 */ /* 0x00efea0003800000 */
[----:B------:R-:W-:-:S05]  /*50f0*/  IMAD R58, R58, 0x4, R29 ;  /* 0x000000043a3a7824 */ /* 0x000fca00078e021d */
[----:B------:R0:W1:Y:S02]  /*5100*/  ATOMS.ADD R62, [R58], R51 ;  /* 0x000000333a3e738c */ /* 0x0000640000000000 */
.L_x_60:
[----:B------:R-:W-:Y:S05]  /*5110*/  BSYNC.RECONVERGENT B0 ;  /* 0x0000000000007941 */ /* 0x000fea0003800200 */
.L_x_59:
[----:B------:R-:W-:Y:S01]  /*5120*/  R2P PR, R60, 0x7f ;  /* 0x0000007f3c007804 */ /* 0x000fe20000000000 */
[----:B------:R-:W-:Y:S01]  /*5130*/  IMAD.IADD R48, R48, 0x1, R45 ;  /* 0x0000000130307824 */ /* 0x000fe200078e022d */
[----:B-1----:R1:W2:Y:S01]  /*5140*/  SHFL.IDX PT, R62, R62, R55, 0x1f ;  /* 0x00001f373e3e7589 */ /* 0x0022a200000e0000 */
[----:B------:R-:W-:Y:S01]  /*5150*/  BSSY.RECONVERGENT B0, `(.L_x_61) ;  /* 0x0000024000007945 */ /* 0x000fe20003800200 */
[----:B------:R-:W-:-:S09]  /*5160*/  IMAD.MOV.U32 R66, RZ, RZ, RZ ;  /* 0x000000ffff427224 */ /* 0x000fd200078e00ff */
        /* <DEDUP_REMOVED lines=23> */
[----:B------:R-:W-:Y:S01]  /*52e0*/  LOP3.LUT R53, R58, R53, RZ, 0xc0, !PT ;  /* 0x000000353a357212 */ /* 0x000fe200078ec0ff */
[----:B------:R-:W-:Y:S01]  /*52f0*/  IMAD.IADD R58, R37, 0x1, R36 ;  /* 0x00000001253a7824 */ /* 0x000fe200078e0224 */
        /* <DEDUP_REMOVED lines=9> */
.L_x_62:
[----:B------:R-:W-:Y:S05]  /*5390*/  BSYNC.RECONVERGENT B0 ;  /* 0x0000000000007941 */ /* 0x000fea0003800200 */
.L_x_61:
[----:B------:R-:W-:Y:S01]  /*53a0*/  R2P PR, R36, 0x7f ;  /* 0x0000007f24007804 */ /* 0x000fe20000000000 */
[----:B------:R-:W-:Y:S01]  /*53b0*/  IMAD.IADD R34, R35, 0x1, R34 ;  /* 0x0000000123227824 */ /* 0x000fe200078e0222 */
[----:B------:R-:W-:Y:S01]  /*53c0*/  BSSY.RECONVERGENT B0, `(.L_x_63) ;  /* 0x0000022000007945 */ /* 0x000fe20003800200 */
[----:B------:R-:W-:-:S10]  /*53d0*/  IMAD.MOV.U32 R55, RZ, RZ, RZ ;  /* 0x000000ffff377224 */ /* 0x000fd400078e00ff */
        /* <DEDUP_REMOVED lines=24> */
[----:B-1----:R0:W1:Y:S02]  /*5560*/  SHFL.IDX PT, R60, R66, R45, 0x1f ;  /* 0x00001f2d423c7589 */ /* 0x00206400000e0000 */
[----:B------:R-:W2:Y:S01]  /*5570*/  FLO.U32 R59, R53 ;  /* 0x00000035003b7300 */ /* 0x000ea200000e0000 */
[----:B------:R-:W-:-:S07]  /*5580*/  LOP3.LUT R35, R14, R53, RZ, 0xc0, !PT ;  /* 0x000000350e237212 */ /* 0x000fce00078ec0ff */
[----:B------:R-:W3:Y:S01]  /*5590*/  POPC R35, R35 ;  /* 0x0000002300237309 */ /* 0x000ee20000000000 */
[----:B--2---:R-:W-:-:S13]  /*55a0*/  ISETP.NE.AND P0, PT, R24, R59, PT ;  /* 0x0000003b1800720c */ /* 0x004fda0003f05270 */
[----:B01-3--:R-:W-:Y:S05]  /*55b0*/  @P0 BRA `(.L_x_64) ;  /* 0x0000000000080947 */ /* 0x00bfea0003800000 */
[----:B------:R-:W-:-:S05]  /*55c0*/  IMAD R36, R36, 0x4, R29 ;  /* 0x0000000424247824 */ /* 0x000fca00078e021d */
[----:B------:R0:W1:Y:S02]  /*55d0*/  ATOMS.ADD R55, [R36], R35 ;  /* 0x000000232437738c */ /* 0x0000640000000000 */
.L_x_64:
[----:B------:R-:W-:Y:S05]  /*55e0*/  BSYNC.RECONVERGENT B0 ;  /* 0x0000000000007941 */ /* 0x000fea0003800200 */
.L_x_63:
[----:B------:R-:W-:Y:S01]  /*55f0*/  R2P PR, R26, 0x7f ;  /* 0x0000007f1a007804 */ /* 0x000fe20000000000 */
[----:B01----:R0:W1:Y:S01]  /*5600*/  SHFL.IDX PT, R36, R55, R59, 0x1f ;  /* 0x00001f3b37247589 */ /* 0x00306200000e0000 */
[----:B------:R-:W-:Y:S11]  /*5610*/  BSSY.RECONVERGENT B0, `(.L_x_65) ;  /* 0x0000021000007945 */ /* 0x000ff60003800200 */
[----:B------:R-:W-:-:S02]  /*5620*/  VOTE.ANY R45, PT, P0 ;  /* 0x00000000002d7806 */ /* 0x000fc400000e0100 */
[----:B------:R-:W-:Y:S02]  /*5630*/  VOTE.ANY R66, PT, P1 ;  /* 0x0000000000427806 */ /* 0x000fe400008e0100 */
[----:B------:R-:W-:Y:S02]  /*5640*/  @!P0 LOP3.LUT R45, RZ, R45, RZ, 0x33, !PT ;  /* 0x0000002dff2d8212 */ /* 0x000fe400078e33ff */
[----:B------:R-:W-:Y:S02]  /*5650*/  @!P1 LOP3.LUT R66, RZ, R66, RZ, 0x33, !PT ;  /* 0x00000042ff429212 */ /* 0x000fe400078e33ff */
[----:B------:R-:W-:Y:S02]  /*5660*/  LOP3.LUT P0, RZ, R26, 0x80, RZ, 0xc0, !PT ;  /* 0x000000801aff7812 */ /* 0x000fe4000780c0ff */
        /* <DEDUP_REMOVED lines=19> */
[----:B------:R-:W2:Y:S01]  /*57a0*/  FLO.U32 R53, R45 ;  /* 0x0000002d00357300 */ /* 0x000ea200000e0000 */
[----:B------:R-:W-:-:S07]  /*57b0*/  LOP3.LUT R14, R14, R45, RZ, 0xc0, !PT ;  /* 0x0000002d0e0e7212 */ /* 0x000fce00078ec0ff */
[----:B0-----:R0:W3:Y:S01]  /*57c0*/  POPC R55, R14 ;  /* 0x0000000e00377309 */ /* 0x0010e20000000000 */
[----:B--2---:R-:W-:Y:S01]  /*57d0*/  ISETP.NE.AND P0, PT, R24, R53, PT ;  /* 0x000000351800720c */ /* 0x004fe20003f05270 */
[----:B------:R-:W-:-:S12]  /*57e0*/  IMAD.MOV.U32 R24, RZ, RZ, RZ ;  /* 0x000000ffff187224 */ /* 0x000fd800078e00ff */
[----:B01-3--:R-:W-:Y:S05]  /*57f0*/  @P0 BRA `(.L_x_66) ;  /* 0x0000000000080947 */ /* 0x00bfea0003800000 */
[----:B------:R-:W-:-:S06]  /*5800*/  IMAD R24, R26, 0x4, R29 ;  /* 0x000000041a187824 */ /* 0x000fcc00078e021d */
[----:B------:R0:W1:Y:S02]  /*5810*/  ATOMS.ADD R24, [R24], R55 ;  /* 0x000000371818738c */ /* 0x0000640000000000 */
.L_x_66:
[----:B------:R-:W-:Y:S05]  /*5820*/  BSYNC.RECONVERGENT B0 ;  /* 0x0000000000007941 */ /* 0x000fea0003800200 */
.L_x_65:
[----:B------:R-:W-:Y:S01]  /*5830*/  BAR.SYNC.DEFER_BLOCKING 0x0 ;  /* 0x0000000000007b1d */ /* 0x000fe20000010000 */
[----:B------:R-:W-:Y:S01]  /*5840*/  IMAD.IADD R26, R40, 0x1, R49 ;  /* 0x00000001281a7824 */ /* 0x000fe200078e0231 */
[----:B------:R-:W-:Y:S01]  /*5850*/  ISETP.NE.AND P0, PT, R50, RZ, PT ;  /* 0x000000ff3200720c */ /* 0x000fe20003f05270 */
[----:B------:R-:W-:Y:S02]  /*5860*/  IMAD.IADD R28, R28, 0x1, R39 ;  /* 0x000000011c1c7824 */ /* 0x000fe400078e0227 */
[----:B------:R-:W-:Y:S01]  /*5870*/  IMAD R40, R44, 0x4, R7 ;  /* 0x000000042c287824 */ /* 0x000fe200078e0207 */
[----:B------:R-:W-:Y:S01]  /*5880*/  BSSY B1, `(.L_x_67) ;  /* 0x000005c000017945 */ /* 0x000fe20003800000 */
[----:B------:R-:W-:Y:S01]  /*5890*/  IMAD.IADD R14, R38, 0x1, R43 ;  /* 0x00000001260e7824 */ /* 0x000fe200078e022b */
[----:B-1----:R-:W1:Y:S01]  /*58a0*/  SHFL.IDX PT, R24, R24, R53, 0x1f ;  /* 0x00001f3518187589 */ /* 0x002e6200000e0000 */
[----:B------:R-:W-:Y:S02]  /*58b0*/  IMAD R39, R46, 0x4, R7 ;  /* 0x000000042e277824 */ /* 0x000fe400078e0207 */
[----:B------:R-:W-:-:S02]  /*58c0*/  IMAD.IADD R60, R37, 0x1, R60 ;  /* 0x00000001253c7824 */ /* 0x000fc400078e023c */
[--C-:B------:R-:W-:Y:S02]  /*58d0*/  IMAD R38, R52, 0x4, R7.reuse ;  /* 0x0000000434267824 */ /* 0x100fe400078e0207 */
[----:B------:R-:W-:Y:S02]  /*58e0*/  IMAD.IADD R32, R33, 0x1, R32 ;  /* 0x0000000121207824 */ /* 0x000fe400078e0220 */
[----:B------:R-:W-:Y:S02]  /*58f0*/  IMAD.IADD R44, R35, 0x1, R36 ;  /* 0x00000001232c7824 */ /* 0x000fe400078e0224 */
[--C-:B------:R-:W-:Y:S02]  /*5900*/  IMAD R37, R56, 0x4, R7.reuse ;  /* 0x0000000438257824 */ /* 0x100fe400078e0207 */
[----:B------:R-:W-:Y:S02]  /*5910*/  IMAD.IADD R30, R31, 0x1, R30 ;  /* 0x000000011f1e7824 */ /* 0x000fe400078e021e */
[--C-:B------:R-:W-:Y:S01]  /*5920*/  IMAD R36, R48, 0x4, R7.reuse ;  /* 0x0000000430247824 */ /* 0x100fe200078e0207 */
[----:B------:R2:W-:Y:S01]  /*5930*/  STS [R40+-0x4], R27 ;  /* 0xfffffc1b28007388 */ /* 0x0005e20000000800 */
[----:B------:R-:W-:-:S02]  /*5940*/  IMAD R35, R58, 0x4, R7 ;  /* 0x000000043a237824 */ /* 0x000fc400078e0207 */
[--C-:B------:R-:W-:Y:S01]  /*5950*/  IMAD R34, R34, 0x4, R7.reuse ;  /* 0x0000000422227824 */ /* 0x100fe200078e0207 */
[----:B------:R-:W-:Y:S01]  /*5960*/  STS [R39+-0x4], R22 ;  /* 0xfffffc1627007388 */ /* 0x000fe20000000800 */
[--C-:B------:R-:W-:Y:S02]  /*5970*/  IMAD R33, R32, 0x4, R7.reuse ;  /* 0x0000000420217824 */ /* 0x100fe400078e0207 */
[----:B------:R-:W-:Y:S01]  /*5980*/  IMAD.IADD R64, R47, 0x1, R64 ;  /* 0x000000012f407824 */ /* 0x000fe200078e0240 */
[----:B------:R-:W-:Y:S01]  /*5990*/  STS [R38+-0x4], R21 ;  /* 0xfffffc1526007388 */ /* 0x000fe20000000800 */
[--C-:B------:R-:W-:Y:S02]  /*59a0*/  IMAD R32, R30, 0x4, R7.reuse ;  /* 0x000000041e207824 */ /* 0x100fe400078e0207 */
[----:B------:R-:W-:Y:S01]  /*59b0*/  IMAD.IADD R62, R51, 0x1, R62 ;  /* 0x00000001333e7824 */ /* 0x000fe200078e023e */
[----:B------:R-:W-:Y:S01]  /*59c0*/  STS [R37+-0x4], R18 ;  /* 0xfffffc1225007388 */ /* 0x000fe20000000800 */
[----:B------:R-:W-:-:S02]  /*59d0*/  IMAD R31, R28, 0x4, R7 ;  /* 0x000000041c1f7824 */ /* 0x000fc400078e0207 */
[--C-:B------:R-:W-:Y:S01]  /*59e0*/  IMAD R30, R14, 0x4, R7.reuse ;  /* 0x000000040e1e7824 */ /* 0x100fe200078e0207 */
[----:B------:R-:W-:Y:S01]  /*59f0*/  STS [R36+-0x4], R23 ;  /* 0xfffffc1724007388 */ /* 0x000fe20000000800 */
[--C-:B------:R-:W-:Y:S02]  /*5a00*/  IMAD R29, R26, 0x4, R7.reuse ;  /* 0x000000041a1d7824 */ /* 0x100fe400078e0207 */
[----:B-1----:R-:W-:Y:S01]  /*5a10*/  IMAD.IADD R24, R55, 0x1, R24 ;  /* 0x0000000137187824 */ /* 0x002fe200078e0218 */
[----:B------:R-:W-:Y:S01]  /*5a20*/  STS [R35+-0x4], R20 ;  /* 0xfffffc1423007388 */ /* 0x000fe20000000800 */
[--C-:B------:R-:W-:Y:S02]  /*5a30*/  IMAD R28, R64, 0x4, R7.reuse ;  /* 0x00000004401c7824 */ /* 0x100fe400078e0207 */
[--C-:B--2---:R-:W-:Y:S01]  /*5a40*/  IMAD R27, R62, 0x4, R7.reuse ;  /* 0x000000043e1b7824 */ /* 0x104fe200078e0207 */
[----:B------:R1:W-:Y:S01]  /*5a50*/  STS [R34+-0x4], R25 ;  /* 0xfffffc1922007388 */ /* 0x0003e20000000800 */
[----:B------:R-:W-:-:S02]  /*5a60*/  IMAD R26, R60, 0x4, R7 ;  /* 0x000000043c1a7824 */ /* 0x000fc400078e0207 */
[--C-:B------:R-:W-:Y:S01]  /*5a70*/  IMAD R24, R24, 0x4, R7.reuse ;  /* 0x0000000418187824 */ /* 0x100fe200078e0207 */
[----:B------:R-:W-:Y:S04]  /*5a80*/  STS [R33+-0x4], R10 ;  /* 0xfffffc0a21007388 */ /* 0x000fe80000000800 */
[----:B------:R-:W-:Y:S01]  /*5a90*/  STS [R32+-0x4], R17 ;  /* 0xfffffc1120007388 */ /* 0x000fe20000000800 */
[----:B-1----:R-:W-:-:S03]  /*5aa0*/  IMAD R25, R44, 0x4, R7 ;  /* 0x000000042c197824 */ /* 0x002fc600078e0207 */
[----:B------:R-:W-:Y:S04]  /*5ab0*/  STS [R31+-0x4], R12 ;  /* 0xfffffc0c1f007388 */ /* 0x000fe80000000800 */
[----:B------:R1:W-:Y:S04]  /*5ac0*/  STS [R30+-0x4], R19 ;  /* 0xfffffc131e007388 */ /* 0x0003e80000000800 */
[----:B------:R2:W-:Y:S04]  /*5ad0*/  STS [R29+-0x4], R16 ;  /* 0xfffffc101d007388 */ /* 0x0005e80000000800 */
[----:B------:R2:W-:Y:S01]  /*5ae0*/  STS [R28+-0x4], R9 ;  /* 0xfffffc091c007388 */ /* 0x0005e20000000800 */
[----:B-1----:R-:W-:-:S03]  /*5af0*/  IMAD R19, R3, 0x8, R7 ;  /* 0x0000000803137824 */ /* 0x002fc600078e0207 */
[----:B------:R2:W-:Y:S04]  /*5b00*/  STS [R27+-0x4], R6 ;  /* 0xfffffc061b007388 */ /* 0x0005e80000000800 */
[----:B------:R2:W-:Y:S04]  /*5b10*/  STS [R26+-0x4], R11 ;  /* 0xfffffc0b1a007388 */ /* 0x0005e80000000800 */
[----:B------:R2:W-:Y:S04]  /*5b20*/  STS [R25+-0x4], R8 ;  /* 0xfffffc0819007388 */ /* 0x0005e80000000800 */
[----:B------:R2:W-:Y:S01]  /*5b30*/  STS [R24+-0x4], R13 ;  /* 0xfffffc0d18007388 */ /* 0x0005e20000000800 */
[----:B------:R-:W-:Y:S05]  /*5b40*/  @P0 BRA `(.L_x_68) ;  /* 0x0000000000bc0947 */ /* 0x000fea0003800000 */
[----:B------:R-:W1:Y:S02]  /*5b50*/  LDCU.64 UR8, c[0x0][0x398] ;  /* 0x00007300ff0877ac */ /* 0x000e640008000a00 */
[----:B-1----:R-:W-:-:S04]  /*5b60*/  LEA R10, P0, R3, UR8, 0x3 ;  /* 0x00000008030a7c11 */ /* 0x002fc8000f8018ff */
[----:B--2---:R-:W-:-:S05]  /*5b70*/  LEA.HI.X R11, R3, UR9, RZ, 0x3, P0 ;  /* 0x00000009030b7c11 */ /* 0x004fca00080f1cff */
[----:B------:R-:W2:Y:S01]  /*5b80*/  LDG.E.64 R8, desc[UR6][R10.64] ;  /* 0x000000060a087981 */ /* 0x000ea2000c1e1b00 */
[----:B------:R-:W-:Y:S02]  /*5b90*/  SHF.R.S32.HI R13, RZ, 0x1f, R15 ;  /* 0x0000001fff0d7819 */ /* 0x000fe4000001140f */
[----:B--2---:R-:W-:-:S05]  /*5ba0*/  IADD3 R8, P0, PT, -R15, R8, RZ ;  /* 0x000000080f087210 */ /* 0x004fca0007f1e1ff */
[----:B------:R-:W-:Y:S01]  /*5bb0*/  IMAD.X R9, R9, 0x1, ~R13, P0 ;  /* 0x0000000109097824 */ /* 0x000fe200000e0e0d */
[----:B------:R-:W-:Y:S01]  /*5bc0*/  ISETP.GE.AND P0, PT, R42, 0x1, PT ;  /* 0x000000012a00780c */ /* 0x000fe20003f06270 */
[----:B------:R-:W-:-:S03]  /*5bd0*/  IMAD.MOV.U32 R13, RZ, RZ, R0 ;  /* 0x000000ffff0d7224 */ /* 0x000fc600078e0000 */
[----:B------:R1:W-:Y:S09]  /*5be0*/  STS.64 [R19+0x6600], R8 ;  /* 0x0066000813007388 */ /* 0x0003f20000000a00 */
[----:B------:R-:W-:Y:S05]  /*5bf0*/  @!P0 BRA `(.L_x_69) ;  /* 0x00000000006c8947 */ /* 0x000fea0003800000 */
[----:B------:R-:W-:Y:S01]  /*5c00*/  BSSY B0, `(.L_x_70) ;  /* 0x0000019000007945 */ /* 0x000fe20003800000 */
[----:B------:R-:W-:Y:S02]  /*5c10*/  IMAD.MOV.U32 R6, RZ, RZ, -0x1 ;  /* 0xffffffffff067424 */ /* 0x000fe400078e00ff */
[----:B------:R-:W-:Y:S02]  /*5c20*/  IMAD.MOV.U32 R10, RZ, RZ, R42 ;  /* 0x000000ffff0a7224 */ /* 0x000fe400078e002a */
[----:B------:R-:W-:-:S07]  /*5c30*/  IMAD.MOV.U32 R13, RZ, RZ, R0 ;  /* 0x000000ffff0d7224 */ /* 0x000fce00078e0000 */
.L_x_74:
[----:B-1----:R-:W1:Y:S01]  /*5c40*/  LDC.64 R8, c[0x0][0x380] ;  /* 0x0000e000ff087b82 */ /* 0x002e620000000a00 */
[----:B------:R-:W-:Y:S01]  /*5c50*/  VIADD R17, R10, 0xffffffff ;  /* 0xffffffff0a117836 */ /* 0x000fe20000000000 */
[----:B------:R-:W-:Y:S03]  /*5c60*/  BSSY B2, `(.L_x_71) ;  /* 0x0000008000027945 */ /* 0x000fe60003800000 */
[----:B------:R-:W-:-:S04]  /*5c70*/  IMAD R11, R17, 0x100, R3 ;  /* 0x00000100110b7824 */ /* 0x000fc800078e0203 */
[----:B-1----:R-:W-:-:S07]  /*5c80*/  IMAD.WIDE R8, R11, 0x4, R8 ;  /* 0x000000040b087825 */ /* 0x002fce00078e0208 */
.L_x_72:
[----:B------:R-:W-:Y:S05]  /*5c90*/  YIELD ;  /* 0x0000000000007946 */ /* 0x000fea0003800000 */
[----:B------:R1:W-:Y:S06]  /*5ca0*/  MEMBAR.SC.CTA ;  /* 0x0000000000007992 */ /* 0x0003ec0000000000 */
[----:B-1----:R-:W2:Y:S02]  /*5cb0*/  LDG.E.STRONG.SYS R11, desc[UR6][R8.64] ;  /* 0x00000006080b7981 */ /* 0x002ea4000c1f5900 */
[----:B--2---:R-:W-:-:S13]  /*5cc0*/  ISETP.NE.AND P0, PT, R11, RZ, PT ;  /* 0x000000ff0b00720c */ /* 0x004fda0003f05270 */
[----:B------:R-:W-:Y:S05]  /*5cd0*/  @!P0 BRA `(.L_x_72) ;  /* 0xfffffffc00ec8947 */ /* 0x000fea000383ffff */
[----:B------:R-:W-:Y:S05]  /*5ce0*/  BSYNC B2 ;  /* 0x0000000000027941 */ /* 0x000fea0003800000 */
.L_x_71:
[----:B------:R-:W-:Y:S01]  /*5cf0*/  BSSY.RECONVERGENT B2, `(.L_x_73) ;  /* 0x0000006000027945 */ /* 0x000fe20003800200 */
[C---:B------:R-:W-:Y:S02]  /*5d00*/  ISETP.GT.AND P0, PT, R11.reuse, -0x1, PT ;  /* 0xffffffff0b00780c */ /* 0x040fe40003f04270 */
[----:B------:R-:W-:Y:S01]  /*5d10*/  LOP3.LUT R8, R11, 0x3fffffff, RZ, 0xc0, !PT ;  /* 0x3fffffff0b087812 */ /* 0x000fe200078ec0ff */
[----:B------:R-:W-:Y:S05]  /*5d20*/  WARPSYNC.EXCLUSIVE R6 ;  /* 0x0000000006007348 */ /* 0x000fea0003a00000 */
[----:B------:R-:W-:-:S05]  /*5d30*/  IMAD.IADD R13, R8, 0x1, R13 ;  /* 0x00000001080d7824 */ /* 0x000fca00078e020d */
[----:B------:R-:W-:-:S07]  /*5d40*/  VOTE.ANY R6, PT, P0 ;  /* 0x0000000000067806 */ /* 0x000fce00000e0100 */
[----:B------:R-:W-:Y:S05]  /*5d50*/  BSYNC.RECONVERGENT B2 ;  /* 0x0000000000027941 */ /* 0x000fea0003800200 */
.L_x_73:
[----:B------:R-:W-:Y:S01]  /*5d60*/  ISETP.GT.U32.AND P1, PT, R10, 0x1, PT ;  /* 0x000000010a00780c */ /* 0x000fe20003f24070 */
[----:B------:R-:W-:-:S12]  /*5d70*/  IMAD.MOV.U32 R10, RZ, RZ, R17 ;  /* 0x000000ffff0a7224 */ /* 0x000fd800078e0011 */
[----:B------:R-:W-:Y:S05]  /*5d80*/  @P0 BRA P1, `(.L_x_74) ;  /* 0xfffffffc00ac0947 */ /* 0x000fea000083ffff */
[----:B------:R-:W-:Y:S05]  /*5d90*/  BSYNC B0 ;  /* 0x0000000000007941 */ /* 0x000fea0003800000 */
.L_x_70:
[----:B------:R2:W3:Y:S02]  /*5da0*/  LDS.64 R8, [R19+0x6600] ;  /* 0x0066000013087984 */ /* 0x0004e40000000a00 */
.L_x_69:
[----:B------:R-:W4:Y:S01]  /*5db0*/  LDC.64 R10, c[0x0][0x380] ;  /* 0x0000e000ff0a7b82 */ /* 0x000f220000000a00 */
[C---:B------:R-:W-:Y:S01]  /*5dc0*/  IMAD.IADD R17, R13.reuse, 0x1, -R0 ;  /* 0x000000010d117824 */ /* 0x040fe200078e0a00 */
[----:B------:R-:W-:Y:S01]  /*5dd0*/  LOP3.LUT R13, R13, 0x80000000, RZ, 0xfc, !PT ;  /* 0x800000000d0d7812 */ /* 0x000fe200078efcff */
[----:B------:R-:W-:-:S03]  /*5de0*/  IMAD R21, R42, 0x100, R3 ;  /* 0x000001002a157824 */ /* 0x000fc600078e0203 */
[----:B-1-3--:R-:W-:-:S04]  /*5df0*/  IADD3 R8, P0, PT, R17, R8, RZ ;  /* 0x0000000811087210 */ /* 0x00afc80007f1e0ff */
[----:B------:R-:W-:-:S05]  /*5e00*/  LEA.HI.X.SX32 R9, R17, R9, 0x1, P0 ;  /* 0x0000000911097211 */ /* 0x000fca00000f0eff */
[----:B------:R1:W-:Y:S01]  /*5e10*/  STS.64 [R19+0x6600], R8 ;  /* 0x0066000813007388 */ /* 0x0003e20000000a00 */
[----:B----4-:R-:W-:-:S05]  /*5e20*/  IMAD.WIDE R10, R21, 0x4, R10 ;  /* 0x00000004150a7825 */ /* 0x010fca00078e020a */
[----:B------:R1:W-:Y:S02]  /*5e30*/  STG.E.STRONG.SYS desc[UR6][R10.64], R13 ;  /* 0x0000000d0a007986 */ /* 0x0003e4000c115906 */
.L_x_68:
[----:B------:R-:W-:Y:S05]  /*5e40*/  BSYNC B1 ;  /* 0x0000000000017941 */ /* 0x000fea0003800000 */
.L_x_67:
[----:B------:R-:W3:Y:S01]  /*5e50*/  LDC R23, c[0x0][0x3c0] ;  /* 0x0000f000ff177b82 */ /* 0x000ee20000000800 */
[----:B--2---:R-:W-:-:S07]  /*5e60*/  VIADD R6, R54, 0x1980 ;  /* 0x0000198036067836 */ /* 0x004fce0000000000 */
[----:B-1----:R-:W1:Y:S01]  /*5e70*/  LDC.64 R10, c[0x0][0x390] ;  /* 0x0000e400ff0a7b82 */ /* 0x002e620000000a00 */
[----:B---3--:R-:W-:Y:S02]  /*5e80*/  ISETP.GE.AND P0, PT, R6, R23, PT ;  /* 0x000000170600720c */ /* 0x008fe40003f06270 */
[----:B-1----:R-:W-:-:S04]  /*5e90*/  ISETP.EQ.U32.AND P1, PT, R10, RZ, PT ;  /* 0x000000ff0a00720c */ /* 0x002fc80003f22070 */
[----:B------:R-:W-:-:S04]  /*5ea0*/  ISETP.EQ.OR.EX P0, PT, R11, RZ, !P0, P1 ;  /* 0x000000ff0b00720c */ /* 0x000fc80004702710 */
[----:B------:R-:W-:-:S13]  /*5eb0*/  ISETP.GT.U32.OR P0, PT, R3, 0xff, P0 ;  /* 0x000000ff0300780c */ /* 0x000fda0000704470 */
[----:B------:R-:W-:Y:S05]  /*5ec0*/  @P0 BRA `(.L_x_75) ;  /* 0x0000000000200947 */ /* 0x000fea0003800000 */
[----:B------:R-:W1:Y:S01]  /*5ed0*/  LDS.64 R8, [R19+0x6600] ;  /* 0x0066000013087984 */ /* 0x000e620000000a00 */
[C---:B------:R-:W-:Y:S02]  /*5ee0*/  LEA R10, P2, R3.reuse, R10, 0x3 ;  /* 0x0000000a030a7211 */ /* 0x040fe400078418ff */
[--C-:B------:R-:W-:Y:S02]  /*5ef0*/  SHF.R.S32.HI R13, RZ, 0x1f, R0.reuse ;  /* 0x0000001fff0d7819 */ /* 0x100fe40000011400 */
[----:B------:R-:W-:Y:S02]  /*5f00*/  LEA.HI.X R11, R3, R11, RZ, 0x3, P2 ;  /* 0x0000000b030b7211 */ /* 0x000fe400010f1cff */
[----:B-1----:R-:W-:Y:S02]  /*5f10*/  IADD3 R8, P0, P1, R8, R15, R0 ;  /* 0x0000000f08087210 */ /* 0x002fe4000791e000 */
[----:B------:R-:W-:-:S04]  /*5f20*/  SHF.R.S32.HI R15, RZ, 0x1f, R15 ;  /* 0x0000001fff0f7819 */ /* 0x000fc8000001140f */
[----:B------:R-:W-:-:S05]  /*5f30*/  IADD3.X R9, PT, PT, R9, R15, R13, P0, P1 ;  /* 0x0000000f09097210 */ /* 0x000fca00007e240d */
[----:B------:R1:W-:Y:S02]  /*5f40*/  STG.E.64 desc[UR6][R10.64], R8 ;  /* 0x000000080a007986 */ /* 0x0003e4000c101b06 */
.L_x_75:
[----:B------:R-:W-:Y:S01]  /*5f50*/  ISETP.GT.AND P0, PT, R6, R23, PT ;  /* 0x000000170600720c */ /* 0x000fe20003f04270 */
[----:B------:R-:W-:Y:S05]  /*5f60*/  WARPSYNC.ALL ;  /* 0x0000000000007948 */ /* 0x000fea0003800000 */
[----:B------:R-:W-:Y:S01]  /*5f70*/  BAR.SYNC.DEFER_BLOCKING 0x0 ;  /* 0x0000000000007b1d */ /* 0x000fe20000010000 */
[----:B------:R-:W-:-:S06]  /*5f80*/  IMAD R22, R3, 0x4, R7 ;  /* 0x0000000403167824 */ /* 0x000fcc00078e0207 */
[----:B------:R-:W-:Y:S05]  /*5f90*/  @P0 BRA `(.L_x_76) ;  /* 0x0000000c003c0947 */ /* 0x000fea0003800000 */
[----:B------:R-:W2:Y:S01]  /*5fa0*/  LDS R0, [R22] ;  /* 0x0000000016007984 */ /* 0x000ea20000000800 */
[----:B------:R-:W2:Y:S01]  /*5fb0*/  LDCU UR5, c[0x0][0x3c4] ;  /* 0x00007880ff0577ac */ /* 0x000ea20008000800 */
[----:B------:R-:W3:Y:S01]  /*5fc0*/  LDCU.64 UR8, c[0x0][0x3a0] ;  /* 0x00007400ff0877ac */ /* 0x000ee20008000a00 */
[----:B--2---:R-:W-:Y:S02]  /*5fd0*/  SHF.R.U32.HI R6, RZ, UR5, R0 ;  /* 0x00000005ff067c19 */ /* 0x004fe40008011600 */
[----:B------:R-:W-:Y:S02]  /*5fe0*/  LOP3.LUT R15, R0, 0x7fffffff, RZ, 0x3c, !PT ;  /* 0x7fffffff000f7812 */ /* 0x000fe400078e3cff */
[----:B------:R-:W-:-:S05]  /*5ff0*/  LOP3.LUT R6, R6, UR4, RZ, 0x30, !PT ;  /* 0x0000000406067c12 */ /* 0x000fca000f8e30ff */
[----:B-1----:R-:W-:-:S06]  /*6000*/  IMAD R8, R6, 0x8, R7 ;  /* 0x0000000806087824 */ /* 0x002fcc00078e0207 */
[----:B------:R-:W1:Y:S02]  /*6010*/  LDS.64 R8, [R8+0x6600] ;  /* 0x0066000008087984 */ /* 0x000e640000000a00 */
[----:B-1----:R-:W-:-:S05]  /*6020*/  IADD3 R6, P1, PT, R8, R3, RZ ;  /* 0x0000000308067210 */ /* 0x002fca0007f3e0ff */
[----:B------:R-:W-:Y:S01]  /*6030*/  IMAD.X R9, RZ, RZ, R9, P1 ;  /* 0x000000ffff097224 */ /* 0x000fe200008e0609 */
[----:B---3--:R-:W-:-:S04]  /*6040*/  LEA R10, P1, R6, UR8, 0x2 ;  /* 0x00000008060a7c11 */ /* 0x008fc8000f8210ff */
[----:B------:R-:W-:-:S05]  /*6050*/  LEA.HI.X R11, R6, UR9, R9, 0x2, P1 ;  /* 0x00000009060b7c11 */ /* 0x000fca00088f1409 */
[----:B------:R-:W-:Y:S01]  /*6060*/  STG.E desc[UR6][R10.64], R15 ;  /* 0x0000000f0a007986 */ /* 0x000fe2000c101906 */
[----:B------:R-:W-:-:S03]  /*6070*/  NOP ;  /* 0x0000000000007918 */ /* 0x000fc60000000000 */
[----:B------:R-:W1:Y:S02]  /*6080*/  LDS R0, [R22+0x600] ;  /* 0x0006000016007984 */ /* 0x000e640000000800 */
[----:B-1----:R-:W-:Y:S02]  /*6090*/  SHF.R.U32.HI R6, RZ, UR5, R0 ;  /* 0x00000005ff067c19 */ /* 0x002fe40008011600 */
[----:B------:R-:W-:Y:S02]  /*60a0*/  LOP3.LUT R15, R0, 0x7fffffff, RZ, 0x3c, !PT ;  /* 0x7fffffff000f7812 */ /* 0x000fe400078e3cff */
[----:B------:R-:W-:-:S05]  /*60b0*/  LOP3.LUT R6, R6, UR4, RZ, 0x30, !PT ;  /* 0x0000000406067c12 */ /* 0x000fca000f8e30ff */
[----:B------:R-:W-:-:S06]  /*60c0*/  IMAD R8, R6, 0x8, R7 ;  /* 0x0000000806087824 */ /* 0x000fcc00078e0207 */
[----:B------:R-:W1:Y:S02]  /*60d0*/  LDS.64 R8, [R8+0x6600] ;  /* 0x0066000008087984 */ /* 0x000e640000000a00 */
[----:B-1----:R-:W-:-:S05]  /*60e0*/  IADD3 R6, P1, PT, R8, R3, RZ ;  /* 0x0000000308067210 */ /* 0x002fca0007f3e0ff */
[----:B------:R-:W-:Y:S01]  /*60f0*/  IMAD.X R9, RZ, RZ, R9, P1 ;  /* 0x000000ffff097224 */ /* 0x000fe200008e0609 */
[----:B------:R-:W-:-:S04]  /*6100*/  LEA R12, P1, R6, UR8, 0x2 ;  /* 0x00000008060c7c11 */ /* 0x000fc8000f8210ff */
        /* <DEDUP_REMOVED lines=163> */
[----:B------:R-:W-:-:S05]  /*6b40*/  IMAD R12, R6, 0x8, R7 ;  /* 0x00000008060c7824 */ /* 0x000fca00078e0207 */
        /* <DEDUP_REMOVED lines=17> */
[----:B------:R1:W-:Y:S01]  /*6c60*/  STG.E desc[UR6][R6.64+0x6000], R9 ;  /* 0x0060000906007986 */ /* 0x0003e2000c101906 */
[----:B------:R-:W-:Y:S01]  /*6c70*/  NOP ;  /* 0x0000000000007918 */ /* 0x000fe20000000000 */
[----:B------:R-:W-:Y:S05]  /*6c80*/  BRA `(.L_x_77) ;  /* 0x00000014000c7947 */ /* 0x000fea0003800000 */
.L_x_76:
[----:B-1----:R-:W-:Y:S01]  /*6c90*/  IMAD R9, R42, -0x1980, R23 ;  /* 0xffffe6802a097824 */ /* 0x002fe200078e0217 */
[----:B------:R-:W-:Y:S01]  /*6ca0*/  BSSY.RECONVERGENT B0, `(.L_x_78) ;  /* 0x000001b000007945 */ /* 0x000fe20003800200 */
[C---:B------:R-:W-:Y:S02]  /*6cb0*/  VIADD R0, R3.reuse, 0x180 ;  /* 0x0000018003007836 */ /* 0x040fe40000000000 */
[C---:B------:R-:W-:Y:S01]  /*6cc0*/  VIADD R6, R3.reuse, 0x300 ;  /* 0x0000030003067836 */ /* 0x040fe20000000000 */
[CC--:B------:R-:W-:Y:S01]  /*6cd0*/  ISETP.GE.AND P1, PT, R3.reuse, R9.reuse, PT ;  /* 0x000000090300720c */ /* 0x0c0fe20003f26270 */
[C---:B------:R-:W-:Y:S01]  /*6ce0*/  VIADD R8, R3.reuse, 0x480 ;  /* 0x0000048003087836 */ /* 0x040fe20000000000 */
[-C--:B------:R-:W-:Y:S01]  /*6cf0*/  ISETP.GE.AND P2, PT, R0, R9.reuse, PT ;  /* 0x000000090000720c */ /* 0x080fe20003f46270 */
[C---:B------:R-:W-:Y:S01]  /*6d00*/  VIADD R0, R3.reuse, 0x600 ;  /* 0x0000060003007836 */ /* 0x040fe20000000000 */
[-C--:B------:R-:W-:Y:S01]  /*6d10*/  ISETP.GE.AND P3, PT, R6, R9.reuse, PT ;  /* 0x000000090600720c */ /* 0x080fe20003f66270 */
[C---:B------:R-:W-:Y:S01]  /*6d20*/  VIADD R6, R3.reuse, 0x780 ;  /* 0x0000078003067836 */ /* 0x040fe20000000000 */
[-C--:B------:R-:W-:Y:S01]  /*6d30*/  ISETP.GE.AND P4, PT, R8, R9.reuse, PT ;  /* 0x000000090800720c */ /* 0x080fe20003f86270 */
[----:B------:R-:W-:Y:S01]  /*6d40*/  VIADD R8, R3, 0x900 ;  /* 0x0000090003087836 */ /* 0x000fe20000000000 */
[----:B------:R-:W-:-:S02]  /*6d50*/  ISETP.GE.AND P5, PT, R0, R9, PT ;  /* 0x000000090000720c */ /* 0x000fc40003fa6270 */
[----:B------:R-:W-:-:S03]  /*6d60*/  ISETP.GE.AND P6, PT, R6, R9, PT ;  /* 0x000000090600720c */ /* 0x000fc60003fc6270 */
[----:B------:R-:W-:Y:S10]  /*6d70*/  @P1 BRA `(.L_x_79) ;  /* 0x0000000000341947 */ /* 0x000ff40003800000 */
[----:B------:R-:W1:Y:S01]  /*6d80*/  LDS R0, [R22] ;  /* 0x0000000016007984 */ /* 0x000e620000000800 */
[----:B------:R-:W1:Y:S01]  /*6d90*/  LDCU UR5, c[0x0][0x3c4] ;  /* 0x00007880ff0577ac */ /* 0x000e620008000800 */
[----:B------:R-:W2:Y:S01]  /*6da0*/  LDCU.64 UR8, c[0x0][0x3a0] ;  /* 0x00007400ff0877ac */ /* 0x000ea20008000a00 */
[----:B-1----:R-:W-:Y:S02]  /*6db0*/  SHF.R.U32.HI R6, RZ, UR5, R0 ;  /* 0x00000005ff067c19 */ /* 0x002fe40008011600 */
[----:B------:R-:W-:Y:S02]  /*6dc0*/  LOP3.LUT R13, R0, 0x7fffffff, RZ, 0x3c, !PT ;  /* 0x7fffffff000d7812 */ /* 0x000fe400078e3cff */
[----:B------:R-:W-:-:S05]  /*6dd0*/  LOP3.LUT R6, R6, UR4, RZ, 0x30, !PT ;  /* 0x0000000406067c12 */ /* 0x000fca000f8e30ff */
[----:B------:R-:W-:-:S05]  /*6de0*/  IMAD R6, R6, 0x8, R7 ;  /* 0x0000000806067824 */ /* 0x000fca00078e0207 */
[----:B------:R-:W1:Y:S02]  /*6df0*/  LDS.64 R10, [R6+0x6600] ;  /* 0x00660000060a7984 */ /* 0x000e640000000a00 */
[----:B-1----:R-:W-:-:S05]  /*6e00*/  IADD3 R12, P1, PT, R10, R3, RZ ;  /* 0x000000030a0c7210 */ /* 0x002fca0007f3e0ff */
[----:B------:R-:W-:Y:S01]  /*6e10*/  IMAD.X R11, RZ, RZ, R11, P1 ;  /* 0x000000ffff0b7224 */ /* 0x000fe200008e060b */
[----:B--2---:R-:W-:-:S04]  /*6e20*/  LEA R10, P1, R12, UR8, 0x2 ;  /* 0x000000080c0a7c11 */ /* 0x004fc8000f8210ff */
[----:B------:R-:W-:-:S05]  /*6e30*/  LEA.HI.X R11, R12, UR9, R11, 0x2, P1 ;  /* 0x000000090c0b7c11 */ /* 0x000fca00088f140b */
[----:B------:R1:W-:Y:S04]  /*6e40*/  STG.E desc[UR6][R10.64], R13 ;  /* 0x0000000d0a007986 */ /* 0x0003e8000c101906 */
.L_x_79:
[----:B------:R-:W-:Y:S05]  /*6e50*/  BSYNC.RECONVERGENT B0 ;  /* 0x0000000000007941 */ /* 0x000fea0003800200 */
.L_x_78:
[----:B------:R-:W-:Y:S01]  /*6e60*/  NOP ;  /* 0x0000000000007918 */ /* 0x000fe20000000000 */
[----:B------:R-:W-:Y:S01]  /*6e70*/  BSSY.RECONVERGENT B0, `(.L_x_80) ;  /* 0x0000011000007945 */ /* 0x000fe20003800200 */
[----:B------:R-:W-:Y:S01]  /*6e80*/  ISETP.GE.AND P1, PT, R8, R9, PT ;  /* 0x000000090800720c */ /* 0x000fe20003f26270 */
[----:B------:R-:W-:Y:S02]  /*6e90*/  VIADD R8, R3, 0xa80 ;  /* 0x00000a8003087836 */ /* 0x000fe40000000000 */
[----:B------:R-:W-:Y:S10]  /*6ea0*/  @P2 BRA `(.L_x_81) ;  /* 0x0000000000342947 */ /* 0x000ff40003800000 */
[----:B------:R-:W2:Y:S01]  /*6eb0*/  LDS R0, [R22+0x600] ;  /* 0x0006000016007984 */ /* 0x000ea20000000800 */
[----:B------:R-:W2:Y:S01]  /*6ec0*/  LDCU UR5, c[0x0][0x3c4] ;  /* 0x00007880ff0577ac */ /* 0x000ea20008000800 */
[----:B------:R-:W3:Y:S01]  /*6ed0*/  LDCU.64 UR8, c[0x0][0x3a0] ;  /* 0x00007400ff0877ac */ /* 0x000ee20008000a00 */
[----:B--2---:R-:W-:Y:S02]  /*6ee0*/  SHF.R.U32.HI R6, RZ, UR5, R0 ;  /* 0x00000005ff067c19 */ /* 0x004fe40008011600 */
[----:B-1----:R-:W-:Y:S02]  /*6ef0*/  LOP3.LUT R13, R0, 0x7fffffff, RZ, 0x3c, !PT ;  /* 0x7fffffff000d7812 */ /* 0x002fe400078e3cff */
[----:B------:R-:W-:-:S05]  /*6f00*/  LOP3.LUT R6, R6, UR4, RZ, 0x30, !PT ;  /* 0x0000000406067c12 */ /* 0x000fca000f8e30ff */
[----:B------:R-:W-:-:S05]  /*6f10*/  IMAD R6, R6, 0x8, R7 ;  /* 0x0000000806067824 */ /* 0x000fca00078e0207 */
[----:B------:R-:W1:Y:S02]  /*6f20*/  LDS.64 R10, [R6+0x6600] ;  /* 0x00660000060a7984 */ /* 0x000e640000000a00 */
[----:B-1----:R-:W-:-:S05]  /*6f30*/  IADD3 R12, P2, PT, R10, R3, RZ ;  /* 0x000000030a0c7210 */ /* 0x002fca0007f5e0ff */
[----:B------:R-:W-:Y:S01]  /*6f40*/  IMAD.X R11, RZ, RZ, R11, P2 ;  /* 0x000000ffff0b7224 */ /* 0x000fe200010e060b */
[----:B---3--:R-:W-:-:S04]  /*6f50*/  LEA R10, P2, R12, UR8, 0x2 ;  /* 0x000000080c0a7c11 */ /* 0x008fc8000f8410ff */
[----:B------:R-:W-:-:S05]  /*6f60*/  LEA.HI.X R11, R12, UR9, R11, 0x2, P2 ;  /* 0x000000090c0b7c11 */ /* 0x000fca00090f140b */
[----:B------:R2:W-:Y:S04]  /*6f70*/  STG.E desc[UR6][R10.64+0x600], R13 ;  /* 0x0006000d0a007986 */ /* 0x0005e8000c101906 */
.L_x_81:
[----:B------:R-:W-:Y:S05]  /*6f80*/  BSYNC.RECONVERGENT B0 ;  /* 0x0000000000007941 */ /* 0x000fea0003800200 */
.L_x_80:
[----:B------:R-:W-:Y:S01]  /*6f90*/  NOP ;  /* 0x0000000000007918 */ /* 0x000fe20000000000 */
[----:B------:R-:W-:Y:S01]  /*6fa0*/  BSSY.RECONVERGENT B0, `(.L_x_82) ;  /* 0x0000011000007945 */ /* 0x000fe20003800200 */
[----:B------:R-:W-:Y:S02]  /*6fb0*/  ISETP.GE.AND P2, PT, R8, R9, PT ;  /* 0x000000090800720c */ /* 0x000fe40003f46270 */
[----:B------:R-:W-:Y:S01]  /*6fc0*/  LOP3.LUT R8, R3, 0xc00, RZ, 0xfc, !PT ;  /* 0x00000c0003087812 */ /* 0x000fe200078efcff */
[----:B------:R-:W-:Y:S10]  /*6fd0*/  @P3 BRA `(.L_x_83) ;  /* 0x0000000000343947 */ /* 0x000ff40003800000 */
[----:B------:R-:W3:Y:S01]  /*6fe0*/  LDS R0, [R22+0xc00] ;  /* 0x000c000016007984 */ /* 0x000ee20000000800 */
[----:B------:R-:W3:Y:S01]  /*6ff0*/  LDCU UR5, c[0x0][0x3c4] ;  /* 0x00007880ff0577ac */ /* 0x000ee20008000800 */
[----:B------:R-:W4:Y:S01]  /*7000*/  LDCU.64 UR8, c[0x0][0x3a0] ;  /* 0x00007400ff0877ac */ /* 0x000f220008000a00 */
[----:B---3--:R-:W-:Y:S02]  /*7010*/  SHF.R.U32.HI R6, RZ, UR5, R0 ;  /* 0x00000005ff067c19 */ /* 0x008fe40008011600 */
[----:B-12---:R-:W-:Y:S02]  /*7020*/  LOP3.LUT R13, R0, 0x7fffffff, RZ, 0x3c, !PT ;  /* 0x7fffffff000d7812 */ /* 0x006fe400078e3cff */
[----:B------:R-:W-:-:S05]  /*7030*/  LOP3.LUT R6, R6, UR4, RZ, 0x30, !PT ;  /* 0x0000000406067c12 */ /* 0x000fca000f8e30ff */
[----:B------:R-:W-:-:S05]  /*7040*/  IMAD R6, R6, 0x8, R7 ;  /* 0x0000000806067824 */ /* 0x000fca00078e0207 */
[----:B------:R-:W1:Y:S02]  /*7050*/  LDS.64 R10, [R6+0x6600] ;  /* 0x00660000060a7984 */ /* 0x000e640000000a00 */
[----:B-1----:R-:W-:-:S05]  /*7060*/  IADD3 R12, P3, PT, R10, R3, RZ ;  /* 0x000000030a0c7210 */ /* 0x002fca0007f7e0ff */
[----:B------:R-:W-:Y:S01]  /*7070*/  IMAD.X R11, RZ, RZ, R11, P3 ;  /* 0x000000ffff0b7224 */ /* 0x000fe200018e060b */
[----:B----4-:R-:W-:-:S04]  /*7080*/  LEA R10, P3, R12, UR8, 0x2 ;  /* 0x000000080c0a7c11 */ /* 0x010fc8000f8610ff */
[----:B------:R-:W-:-:S05]  /*7090*/  LEA.HI.X R11, R12, UR9, R11, 0x2, P3 ;  /* 0x000000090c0b7c11 */ /* 0x000fca00098f140b */
[----:B------:R3:W-:Y:S04]  /*70a0*/  STG.E desc[UR6][R10.64+0xc00], R13 ;  /* 0x000c000d0a007986 */ /* 0x0007e8000c101906 */
.L_x_83:
[----:B------:R-:W-:Y:S05]  /*70b0*/  BSYNC.RECONVERGENT B0 ;  /* 0x0000000000007941 */ /* 0x000fea0003800200 */
.L_x_82:
[----:B------:R-:W-:Y:S01]  /*70c0*/  NOP ;  /* 0x0000000000007918 */ /* 0x000fe20000000000 */
[----:B------:R-:W-:Y:S01]  /*70d0*/  BSSY.RECONVERGENT B0, `(.L_x_84) ;  /* 0x0000011000007945 */ /* 0x000fe20003800200 */
[----:B------:R-:W-:Y:S01]  /*70e0*/  ISETP.GE.AND P3, PT, R8, R9, PT ;  /* 0x000000090800720c */ /* 0x000fe20003f66270 */
[----:B------:R-:W-:Y:S02]  /*70f0*/  VIADD R8, R3, 0xd80 ;  /* 0x00000d8003087836 */ /* 0x000fe40000000000 */
[----:B------:R-:W-:Y:S10]  /*7100*/  @P4 BRA `(.L_x_85) ;  /* 0x0000000000344947 */ /* 0x000ff40003800000 */
[----:B------:R-:W4:Y:S01]  /*7110*/  LDS R0, [R22+0x1200] ;  /* 0x0012000016007984 */ /* 0x000f220000000800 */
[----:B------:R-:W4:Y:S01]  /*7120*/  LDCU UR5, c[0x0][0x3c4] ;  /* 0x00007880ff0577ac */ /* 0x000f220008000800 */
[----:B------:R-:W5:Y:S01]  /*7130*/  LDCU.64 UR8, c[0x0][0x3a0] ;  /* 0x00007400ff0877ac */ /* 0x000f620008000a00 */
[----:B----4-:R-:W-:Y:S02]  /*7140*/  SHF.R.U32.HI R6, RZ, UR5, R0 ;  /* 0x00000005ff067c19 */ /* 0x010fe40008011600 */
[----:B-123--:R-:W-:Y:S02]  /*7150*/  LOP3.LUT R13, R0, 0x7fffffff, RZ, 0x3c, !PT ;  /* 0x7fffffff000d7812 */ /* 0x00efe400078e3cff */
[----:B------:R-:W-:-:S05]  /*7160*/  LOP3.LUT R6, R6, UR4, RZ, 0x30, !PT ;  /* 0x0000000406067c12 */ /* 0x000fca000f8e30ff */
[----:B------:R-:W-:-:S05]  /*7170*/  IMAD R6, R6, 0x8, R7 ;  /* 0x0000000806067824 */ /* 0x000fca00078e0207 */
[----:B------:R-:W1:Y:S02]  /*7180*/  LDS.64 R10, [R6+0x6600] ;  /* 0x00660000060a7984 */ /* 0x000e640000000a00 */
[----:B-1----:R-:W-:-:S05]  /*7190*/  IADD3 R12, P4, PT, R10, R3, RZ ;  /* 0x000000030a0c7210 */ /* 0x002fca0007f9e0ff */
[----:B------:R-:W-:Y:S01]  /*71a0*/  IMAD.X R11, RZ, RZ, R11, P4 ;  /* 0x000000ffff0b7224 */ /* 0x000fe200020e060b */
[----:B-----5:R-:W-:-:S04]  /*71b0*/  LEA R10, P4, R12, UR8, 0x2 ;  /* 0x000000080c0a7c11 */ /* 0x020fc8000f8810ff */
[----:B------:R-:W-:-:S05]  /*71c0*/  LEA.HI.X R11, R12, UR9, R11, 0x2, P4 ;  /* 0x000000090c0b7c11 */ /* 0x000fca000a0f140b */
[----:B------:R4:W-:Y:S04]  /*71d0*/  STG.E desc[UR6][R10.64+0x1200], R13 ;  /* 0x0012000d0a007986 */ /* 0x0009e8000c101906 */
.L_x_85:
[----:B------:R-:W-:Y:S05]  /*71e0*/  BSYNC.RECONVERGENT B0 ;  /* 0x0000000000007941 */ /* 0x000fea0003800200 */
.L_x_84:
[----:B------:R-:W-:Y:S01]  /*71f0*/  NOP ;  /* 0x0000000000007918 */ /* 0x000fe20000000000 */
[----:B------:R-:W-:Y:S01]  /*7200*/  BSSY.RECONVERGENT B0, `(.L_x_86) ;  /* 0x0000011000007945 */ /* 0x000fe20003800200 */
[----:B------:R-:W-:Y:S01]  /*7210*/  ISETP.GE.AND P4, PT, R8, R9, PT ;  /* 0x000000090800720c */ /* 0x000fe20003f86270 */
[----:B------:R-:W-:Y:S02]  /*7220*/  VIADD R8, R3, 0xf00 ;  /* 0x00000f0003087836 */ /* 0x000fe40000000000 */
[----:B------:R-:W-:Y:S10]  /*7230*/  @P5 BRA `(.L_x_87) ;  /* 0x0000000000345947 */ /* 0x000ff40003800000 */
[----:B------:R-:W5:Y:S01]  /*7240*/  LDS R0, [R22+0x1800] ;  /* 0x0018000016007984 */ /* 0x000f620000000800 */
[----:B------:R-:W5:Y:S01]  /*7250*/  LDCU UR5, c[0x0][0x3c4] ;  /* 0x00007880ff0577ac */ /* 0x000f620008000800 */
[----:B------:R-:W0:Y:S01]  /*7260*/  LDCU.64 UR8, c[0x0][0x3a0] ;  /* 0x00007400ff0877ac */ /* 0x000e220008000a00 */
[----:B-----5:R-:W-:Y:S02]  /*7270*/  SHF.R.U32.HI R6, RZ, UR5, R0 ;  /* 0x00000005ff067c19 */ /* 0x020fe40008011600 */
[----:B-1234-:R-:W-:Y:S02]  /*7280*/  LOP3.LUT R13, R0, 0x7fffffff, RZ, 0x3c, !PT ;  /* 0x7fffffff000d7812 */ /* 0x01efe400078e3cff */
[----:B------:R-:W-:-:S05]  /*7290*/  LOP3.LUT R6, R6, UR4, RZ, 0x30, !PT ;  /* 0x0000000406067c12 */ /* 0x000fca000f8e30ff */
[----:B------:R-:W-:-:S05]  /*72a0*/  IMAD R6, R6, 0x8, R7 ;  /* 0x0000000806067824 */ /* 0x000fca00078e0207 */
[----:B------:R-:W1:Y:S02]  /*72b0*/  LDS.64 R10, [R6+0x6600] ;  /* 0x00660000060a7984 */ /* 0x000e640000000a00 */
[----:B-1----:R-:W-:-:S05]  /*72c0*/  IADD3 R12, P5, PT, R10, R3, RZ ;  /* 0x000000030a0c7210 */ /* 0x002fca0007fbe0ff */
[----:B------:R-:W-:Y:S01]  /*72d0*/  IMAD.X R11, RZ, RZ, R11, P5 ;  /* 0x000000ffff0b7224 */ /* 0x000fe200028e060b */
[----:B0-----:R-:W-:-:S04]  /*72e0*/  LEA R10, P5, R12, UR8, 0x2 ;  /* 0x000000080c0a7c11 */ /* 0x001fc8000f8a10ff */
[----:B------:R-:W-:-:S05]  /*72f0*/  LEA.HI.X R11, R12, UR9, R11, 0x2, P5 ;  /* 0x000000090c0b7c11 */ /* 0x000fca000a8f140b */
[----:B------:R0:W-:Y:S04]  /*7300*/  STG.E desc[UR6][R10.64+0x1800], R13 ;  /* 0x0018000d0a007986 */ /* 0x0001e8000c101906 */
.L_x_87:
[----:B------:R-:W-:Y:S05]  /*7310*/  BSYNC.RECONVERGENT B0 ;  /* 0x0000000000007941 */ /* 0x000fea0003800200 */
.L_x_86:
        /* <DEDUP_REMOVED lines=9> */
[----:B01234-:R-:W-:Y:S02]  /*73b0*/  LOP3.LUT R13, R0, 0x7fffffff, RZ, 0x3c, !PT ;  /* 0x7fffffff000d7812 */ /* 0x01ffe400078e3cff */
[----:B------:R-:W-:-:S05]  /*73c0*/  LOP3.LUT R6, R6, UR4, RZ, 0x30, !PT ;  /* 0x0000000406067c12 */ /* 0x000fca000f8e30ff */
[----:B------:R-:W-:-:S05]  /*73d0*/  IMAD R6, R6, 0x8, R7 ;  /* 0x0000000806067824 */ /* 0x000fca00078e0207 */
[----:B------:R-:W0:Y:S02]  /*73e0*/  LDS.64 R10, [R6+0x6600] ;  /* 0x00660000060a7984 */ /* 0x000e240000000a00 */
[----:B0-----:R-:W-:-:S05]  /*73f0*/  IADD3 R12, P6, PT, R10, R3, RZ ;  /* 0x000000030a0c7210 */ /* 0x001fca0007fde0ff */
[----:B------:R-:W-:Y:S01]  /*7400*/  IMAD.X R11, RZ, RZ, R11, P6 ;  /* 0x000000ffff0b7224 */ /* 0x000fe200030e060b */
[----:B------:R-:W-:-:S04]  /*7410*/  LEA R10, P6, R12, UR8, 0x2 ;  /* 0x000000080c0a7c11 */ /* 0x000fc8000f8c10ff */
[----:B------:R-:W-:-:S05]  /*7420*/  LEA.HI.X R11, R12, UR9, R11, 0x2, P6 ;  /* 0x000000090c0b7c11 */ /* 0x000fca000b0f140b */
[----:B------:R0:W-:Y:S04]  /*7430*/  STG.E desc[UR6][R10.64+0x1e00], R13 ;  /* 0x001e000d0a007986 */ /* 0x0001e8000c101906 */
.L_x_89:
[----:B------:R-:W-:Y:S05]  /*7440*/  BSYNC.RECONVERGENT B0 ;  /* 0x0000000000007941 */ /* 0x000fea0003800200 */
.L_x_88:
        /* <DEDUP_REMOVED lines=18> */
.L_x_91:
[----:B------:R-:W-:Y:S05]  /*7570*/  BSYNC.RECONVERGENT B0 ;  /* 0x0000000000007941 */ /* 0x000fea0003800200 */
.L_x_90:
        /* <DEDUP_REMOVED lines=18> */
.L_x_93:
[----:B------:R-:W-:Y:S05]  /*76a0*/  BSYNC.RECONVERGENT B0 ;  /* 0x0000000000007941 */ /* 0x000fea0003800200 */
.L_x_92:
        /* <DEDUP_REMOVED lines=18> */
.L_x_95:
[----:B------:R-:W-:Y:S05]  /*77d0*/  BSYNC.RECONVERGENT B0 ;  /* 0x0000000000007941 */ /* 0x000fea0003800200 */
.L_x_94:
        /* <DEDUP_REMOVED lines=18> */
.L_x_97:
[----:B------:R-:W-:Y:S05]  /*7900*/  BSYNC.RECONVERGENT B0 ;  /* 0x0000000000007941 */ /* 0x000fea0003800200 */
.L_x_96:
[----:B------:R-:W-:Y:S01]  /*7910*/  NOP ;  /* 0x0000000000007918 */ /* 0x000fe20000000000 */
[----:B------:R-:W-:Y:S01]  /*7920*/  BSSY.RECONVERGENT B0, `(.L_x_98) ;  /* 0x0000011000007945 */ /* 0x000fe20003800200 */
[----:B------:R-:W-:Y:S02]  /*7930*/  ISETP.GE.AND P4, PT, R8, R9, PT ;  /* 0x000000090800720c */ /* 0x000fe40003f86270 */
[----:B------:R-:W-:Y:S01]  /*7940*/  LOP3.LUT R8, R3, 0x1800, RZ, 0xfc, !PT ;  /* 0x0000180003087812 */ /* 0x000fe200078efcff */
        /* <DEDUP_REMOVED lines=14> */
.L_x_99:
[----:B------:R-:W-:Y:S05]  /*7a30*/  BSYNC.RECONVERGENT B0 ;  /* 0x0000000000007941 */ /* 0x000fea0003800200 */
.L_x_98:
[----:B------:R-:W-:Y:S01]  /*7a40*/  NOP ;  /* 0x0000000000007918 */ /* 0x000fe20000000000 */
[----:B------:R-:W-:Y:S01]  /*7a50*/  BSSY.RECONVERGENT B0, `(.L_x_100) ;  /* 0x0000010000007945 */ /* 0x000fe20003800200 */
[----:B------:R-:W-:-:S03]  /*7a60*/  ISETP.GE.AND P5, PT, R8, R9, PT ;  /* 0x000000090800720c */ /* 0x000fc60003fa6270 */
        /* <DEDUP_REMOVED lines=14> */
.L_x_101:
[----:B------:R-:W-:Y:S05]  /*7b50*/  BSYNC.RECONVERGENT B0 ;  /* 0x0000000000007941 */ /* 0x000fea0003800200 */
.L_x_100:
[----:B------:R-:W-:Y:S01]  /*7b60*/  NOP ;  /* 0x0000000000007918 */ /* 0x000fe20000000000 */
[----:B------:R-:W-:Y:S04]  /*7b70*/  BSSY.RECONVERGENT B0, `(.L_x_102) ;  /* 0x000000f000007945 */ /* 0x000fe80003800200 */
[----:B------:R-:W-:Y:S05]  /*7b80*/  @P1 BRA `(.L_x_103) ;  /* 0x0000000000341947 */ /* 0x000fea0003800000 */
        /* <DEDUP_REMOVED lines=13> */
.L_x_103:
[----:B------:R-:W-:Y:S05]  /*7c60*/  BSYNC.RECONVERGENT B0 ;  /* 0x0000000000007941 */ /* 0x000fea0003800200 */
.L_x_102:
        /* <DEDUP_REMOVED lines=16> */
.L_x_105:
[----:B------:R-:W-:Y:S05]  /*7d70*/  BSYNC.RECONVERGENT B0 ;  /* 0x0000000000007941 */ /* 0x000fea0003800200 */
.L_x_104:
        /* <DEDUP_REMOVED lines=16> */
.L_x_107:
[----:B------:R-:W-:Y:S05]  /*7e80*/  BSYNC.RECONVERGENT B0 ;  /* 0x0000000000007941 */ /* 0x000fea0003800200 */
.L_x_106:
        /* <DEDUP_REMOVED lines=16> */
.L_x_109:
[----:B------:R-:W-:Y:S05]  /*7f90*/  BSYNC.RECONVERGENT B0 ;  /* 0x0000000000007941 */ /* 0x000fea0003800200 */
.L_x_108:
[----:B------:R-:W-:Y:S01]  /*7fa0*/  NOP ;  /* 0x0000000000007918 */ /* 0x000fe20000000000 */
[----:B------:R-:W-:Y:S04]  /*7fb0*/  BSSY.RECONVERGENT B0, `(.L_x_110) ;  /* 0x000000f000007945 */ /* 0x000fe80003800200 */
[----:B------:R-:W-:Y:S05]  /*7fc0*/  @P5 BRA `(.L_x_111) ;  /* 0x0000000000345947 */ /* 0x000fea0003800000 */
[----:B------:R-:W5:Y:S01]  /*7fd0*/  LDS R0, [R22+0x6000] ;  /* 0x0060000016007984 */ /* 0x000f620000000800 */
[----:B------:R-:W5:Y:S01]  /*7fe0*/  LDCU UR5, c[0x0][0x3c4] ;  /* 0x00007880ff0577ac */ /* 0x000f620008000800 */
[----:B------:R-:W1:Y:S01]  /*7ff0*/  LDCU.64 UR8, c[0x0][0x3a0] ;  /* 0x00007400ff0877ac */ /* 0x000e620008000a00 */
[----:B-----5:R-:W-:-:S04]  /*8000*/  SHF.R.U32.HI R6, RZ, UR5, R0 ;  /* 0x00000005ff067c19 */ /* 0x020fc80008011600 */
[----:B------:R-:W-:-:S05]  /*8010*/  LOP3.LUT R6, R6, UR4, RZ, 0x30, !PT ;  /* 0x0000000406067c12 */ /* 0x000fca000f8e30ff */
[----:B0-----:R-:W-:-:S05]  /*8020*/  IMAD R8, R6, 0x8, R7 ;  /* 0x0000000806087824 */ /* 0x001fca00078e0207 */
[----:B------:R-:W0:Y:S02]  /*8030*/  LDS.64 R6, [R8+0x6600] ;  /* 0x0066000008067984 */ /* 0x000e240000000a00 */
[----:B0-----:R-:W-:-:S05]  /*8040*/  IADD3 R9, P1, PT, R6, R3, RZ ;  /* 0x0000000306097210 */ /* 0x001fca0007f3e0ff */
[----:B-1234-:R-:W-:Y:S01]  /*8050*/  IMAD.X R10, RZ, RZ, R7, P1 ;  /* 0x000000ffff0a7224 */ /* 0x01efe200008e0607 */
[----:B------:R-:W-:-:S04]  /*8060*/  LEA R6, P1, R9, UR8, 0x2 ;  /* 0x0000000809067c11 */ /* 0x000fc8000f8210ff */
[----:B------:R-:W-:Y:S02]  /*8070*/  LEA.HI.X R7, R9, UR9, R10, 0x2, P1 ;  /* 0x0000000909077c11 */ /* 0x000fe400088f140a */
[----:B------:R-:W-:-:S05]  /*8080*/  LOP3.LUT R9, R0, 0x7fffffff, RZ, 0x3c, !PT ;  /* 0x7fffffff00097812 */ /* 0x000fca00078e3cff */
[----:B------:R0:W-:Y:S02]  /*8090*/  STG.E desc[UR6][R6.64+0x6000], R9 ;  /* 0x0060000906007986 */ /* 0x0001e4000c101906 */
.L_x_111:
[----:B------:R-:W-:Y:S05]  /*80a0*/  BSYNC.RECONVERGENT B0 ;  /* 0x0000000000007941 */ /* 0x000fea0003800200 */
.L_x_110:
[----:B------:R-:W-:Y:S01]  /*80b0*/  NOP ;  /* 0x0000000000007918 */ /* 0x000fe20000000000 */
.L_x_77:
[----:B------:R-:W5:Y:S01]  /*80c0*/  LDS R0, [R22] ;  /* 0x0000000016007984 */ /* 0x000f620000000800 */
[----:B------:R-:W5:Y:S03]  /*80d0*/  LDCU UR5, c[0x0][0x3c4] ;  /* 0x00007880ff0577ac */ /* 0x000f660008000800 */
[----:B01----:R-:W0:Y:S04]  /*80e0*/  LDS R6, [R22+0x600] ;  /* 0x0006000016067984 */ /* 0x003e280000000800 */
[----:B------:R-:W1:Y:S04]  /*80f0*/  LDS R7, [R22+0xc00] ;  /* 0x000c000016077984 */ /* 0x000e680000000800 */
[----:B------:R-:W1:Y:S04]  /*8100*/  LDS R8, [R22+0x1200] ;  /* 0x0012000016087984 */ /* 0x000e680000000800 */
[----:B------:R-:W1:Y:S04]  /*8110*/  LDS R9, [R22+0x1800] ;  /* 0x0018000016097984 */ /* 0x000e680000000800 */
[----:B--234-:R-:W2:Y:S04]  /*8120*/  LDS R10, [R22+0x1e00] ;  /* 0x001e0000160a7984 */ /* 0x01cea80000000800 */
[----:B------:R-:W3:Y:S04]  /*8130*/  LDS R11, [R22+0x2400] ;  /* 0x00240000160b7984 */ /* 0x000ee80000000800 */
[----:B------:R-:W4:Y:S04]  /*8140*/  LDS R12, [R22+0x2a00] ;  /* 0x002a0000160c7984 */ /* 0x000f280000000800 */
[----:B------:R-:W4:Y:S04]  /*8150*/  LDS R13, [R22+0x3000] ;  /* 0x00300000160d7984 */ /* 0x000f280000000800 */
[----:B------:R-:W4:Y:S04]  /*8160*/  LDS R14, [R22+0x3600] ;  /* 0x00360000160e7984 */ /* 0x000f280000000800 */
[----:B------:R-:W4:Y:S01]  /*8170*/  LDS R15, [R22+0x3c00] ;  /* 0x003c0000160f7984 */ /* 0x000f220000000800 */
[----:B-----5:R-:W-:-:S03]  /*8180*/  SHF.R.U32.HI R0, RZ, UR5, R0 ;  /* 0x00000005ff007c19 */ /* 0x020fc60008011600 */
[----:B------:R-:W5:Y:S01]  /*8190*/  LDS R16, [R22+0x4200] ;  /* 0x0042000016107984 */ /* 0x000f620000000800 */
[----:B0-----:R-:W-:-:S03]  /*81a0*/  SHF.R.U32.HI R6, RZ, UR5, R6 ;  /* 0x00000005ff067c19 */ /* 0x001fc60008011606 */
[----:B------:R-:W0:Y:S01]  /*81b0*/  LDS R17, [R22+0x4800] ;  /* 0x0048000016117984 */ /* 0x000e220000000800 */
[----:B-1----:R-:W-:-:S03]  /*81c0*/  SHF.R.U32.HI R7, RZ, UR5, R7 ;  /* 0x00000005ff077c19 */ /* 0x002fc60008011607 */
[----:B------:R-:W1:Y:S01]  /*81d0*/  LDS R18, [R22+0x4e00] ;  /* 0x004e000016127984 */ /* 0x000e620000000800 */
[----:B------:R-:W-:-:S03]  /*81e0*/  SHF.R.U32.HI R8, RZ, UR5, R8 ;  /* 0x00000005ff087c19 */ /* 0x000fc60008011608 */
[----:B------:R-:W1:Y:S01]  /*81f0*/  LDS R19, [R22+0x5400] ;  /* 0x0054000016137984 */ /* 0x000e620000000800 */
[----:B------:R-:W-:-:S03]  /*8200*/  SHF.R.U32.HI R9, RZ, UR5, R9 ;  /* 0x00000005ff097c19 */ /* 0x000fc60008011609 */
[----:B------:R-:W1:Y:S01]  /*8210*/  LDS R20, [R22+0x5a00] ;  /* 0x005a000016147984 */ /* 0x000e620000000800 */
[----:B--2---:R-:W-:-:S03]  /*8220*/  SHF.R.U32.HI R10, RZ, UR5, R10 ;  /* 0x00000005ff0a7c19 */ /* 0x004fc6000801160a */
[----:B------:R-:W2:Y:S01]  /*8230*/  LDS R21, [R22+0x6000] ;  /* 0x0060000016157984 */ /* 0x000ea20000000800 */
[----:B---3--:R-:W-:Y:S02]  /*8240*/  SHF.R.U32.HI R11, RZ, UR5, R11 ;  /* 0x00000005ff0b7c19 */ /* 0x008fe4000801160b */
[----:B----4-:R-:W-:Y:S02]  /*8250*/  SHF.R.U32.HI R12, RZ, UR5, R12 ;  /* 0x00000005ff0c7c19 */ /* 0x010fe4000801160c */
[----:B------:R-:W-:Y:S02]  /*8260*/  SHF.R.U32.HI R13, RZ, UR5, R13 ;  /* 0x00000005ff0d7c19 */ /* 0x000fe4000801160d */
[----:B------:R-:W-:Y:S02]  /*8270*/  SHF.R.U32.HI R43, RZ, UR5, R14 ;  /* 0x00000005ff2b7c19 */ /* 0x000fe4000801160e */
[----:B------:R-:W-:Y:S02]  /*8280*/  LOP3.LUT R14, R12, UR4, RZ, 0x30, !PT ;  /* 0x000000040c0e7c12 */ /* 0x000fe4000f8e30ff */
[----:B------:R-:W-:-:S02]  /*8290*/  SHF.R.U32.HI R44, RZ, UR5, R15 ;  /* 0x00000005ff2c7c19 */ /* 0x000fc4000801160f */
[----:B------:R-:W-:Y:S02]  /*82a0*/  LOP3.LUT R15, R11, UR4, RZ, 0x30, !PT ;  /* 0x000000040b0f7c12 */ /* 0x000fe4000f8e30ff */
[----:B-----5:R-:W-:Y:S02]  /*82b0*/  SHF.R.U32.HI R45, RZ, UR5, R16 ;  /* 0x00000005ff2d7c19 */ /* 0x020fe40008011610 */
[----:B------:R-:W-:Y:S02]  /*82c0*/  LOP3.LUT R16, R10, UR4, RZ, 0x30, !PT ;  /* 0x000000040a107c12 */ /* 0x000fe4000f8e30ff */
[----:B0-----:R-:W-:Y:S02]  /*82d0*/  SHF.R.U32.HI R46, RZ, UR5, R17 ;  /* 0x00000005ff2e7c19 */ /* 0x001fe40008011611 */
[----:B------:R-:W-:Y:S02]  /*82e0*/  LOP3.LUT R17, R9, UR4, RZ, 0x30, !PT ;  /* 0x0000000409117c12 */ /* 0x000fe4000f8e30ff */
[----:B-1----:R-:W-:-:S02]  /*82f0*/  SHF.R.U32.HI R47, RZ, UR5, R18 ;  /* 0x00000005ff2f7c19 */ /* 0x002fc40008011612 */
[----:B------:R-:W-:Y:S02]  /*8300*/  LOP3.LUT R18, R8, UR4, RZ, 0x30, !PT ;  /* 0x0000000408127c12 */ /* 0x000fe4000f8e30ff */
[----:B------:R-:W-:Y:S02]  /*8310*/  SHF.R.U32.HI R48, RZ, UR5, R19 ;  /* 0x00000005ff307c19 */ /* 0x000fe40008011613 */
[----:B------:R-:W-:Y:S02]  /*8320*/  LOP3.LUT R19, R7, UR4, RZ, 0x30, !PT ;  /* 0x0000000407137c12 */ /* 0x000fe4000f8e30ff */
[----:B------:R-:W-:Y:S02]  /*8330*/  SHF.R.U32.HI R49, RZ, UR5, R20 ;  /* 0x00000005ff317c19 */ /* 0x000fe40008011614 */
[----:B------:R-:W-:Y:S02]  /*8340*/  LOP3.LUT R20, R6, UR4, RZ, 0x30, !PT ;  /* 0x0000000406147c12 */ /* 0x000fe4000f8e30ff */
[----:B--2---:R-:W-:-:S02]  /*8350*/  SHF.R.U32.HI R50, RZ, UR5, R21 ;  /* 0x00000005ff327c19 */ /* 0x004fc40008011615 */
[----:B------:R-:W-:Y:S02]  /*8360*/  LOP3.LUT R21, R0, UR4, RZ, 0x30, !PT ;  /* 0x0000000400157c12 */ /* 0x000fe4000f8e30ff */
[----:B------:R-:W-:Y:S02]  /*8370*/  LOP3.LUT R13, R13, UR4, RZ, 0x30, !PT ;  /* 0x000000040d0d7c12 */ /* 0x000fe4000f8e30ff */
[----:B------:R-:W-:Y:S02]  /*8380*/  LOP3.LUT R12, R43, UR4, RZ, 0x30, !PT ;  /* 0x000000042b0c7c12 */ /* 0x000fe4000f8e30ff */
[----:B------:R-:W-:Y:S02]  /*8390*/  LOP3.LUT R11, R44, UR4, RZ, 0x30, !PT ;  /* 0x000000042c0b7c12 */ /* 0x000fe4000f8e30ff */
[----:B------:R-:W-:Y:S02]  /*83a0*/  LOP3.LUT R10, R45, UR4, RZ, 0x30, !PT ;  /* 0x000000042d0a7c12 */ /* 0x000fe4000f8e30ff */
[----:B------:R-:W-:-:S02]  /*83b0*/  LOP3.LUT R9, R46, UR4, RZ, 0x30, !PT ;  /* 0x000000042e097c12 */ /* 0x000fc4000f8e30ff */
[----:B------:R-:W-:Y:S02]  /*83c0*/  LOP3.LUT R8, R47, UR4, RZ, 0x30, !PT ;  /* 0x000000042f087c12 */ /* 0x000fe4000f8e30ff */
[----:B------:R-:W-:Y:S02]  /*83d0*/  LOP3.LUT R7, R48, UR4, RZ, 0x30, !PT ;  /* 0x0000000430077c12 */ /* 0x000fe4000f8e30ff */
[----:B------:R-:W-:Y:S02]  /*83e0*/  LOP3.LUT R6, R49, UR4, RZ, 0x30, !PT ;  /* 0x0000000431067c12 */ /* 0x000fe4000f8e30ff */
[----:B------:R-:W-:Y:S01]  /*83f0*/  LOP3.LUT R0, R50, UR4, RZ, 0x30, !PT ;  /* 0x0000000432007c12 */ /* 0x000fe2000f8e30ff */
[----:B------:R-:W-:Y:S06]  /*8400*/  @P0 BRA `(.L_x_112) ;  /* 0x0000000000640947 */ /* 0x000fec0003800000 */
[----:B------:R-:W0:Y:S01]  /*8410*/  LDCU.64 UR4, c[0x0][0x3b8] ;  /* 0x00007700ff0477ac */ /* 0x000e220008000a00 */
[----:B------:R-:W-:Y:S01]  /*8420*/  IMAD R5, R42, 0x1980, RZ ;  /* 0x000019802a057824 */ /* 0x000fe200078e02ff */
[----:B------:R-:W-:-:S04]  /*8430*/  LOP3.LUT R2, R41, 0x1f, R3, 0xf8, !PT ;  /* 0x0000001f29027812 */ /* 0x000fc800078ef803 */
[----:B------:R-:W-:-:S04]  /*8440*/  IADD3 R3, P1, PT, R5, R2, RZ ;  /* 0x0000000205037210 */ /* 0x000fc80007f3e0ff */
[----:B------:R-:W-:Y:S02]  /*8450*/  LEA.HI.X.SX32 R4, R5, RZ, 0x1, P1 ;  /* 0x000000ff05047211 */ /* 0x000fe400008f0eff */
[----:B0-----:R-:W-:-:S04]  /*8460*/  LEA R2, P1, R3, UR4, 0x2 ;  /* 0x0000000403027c11 */ /* 0x001fc8000f8210ff */
        /* <DEDUP_REMOVED lines=19> */
.L_x_112:
[----:B------:R-:W-:Y:S01]  /*85a0*/  IMAD.IADD R60, R23, 0x1, -R54 ;  /* 0x00000001173c7824 */ /* 0x000fe200078e0a36 */
[----:B------:R-:W0:Y:S01]  /*85b0*/  LDCU.64 UR4, c[0x0][0x3b8] ;  /* 0x00007700ff0477ac */ /* 0x000e220008000a00 */
[----:B------:R-:W-:-:S03]  /*85c0*/  VIADD R3, R57, 0x20 ;  /* 0x0000002039037836 */ /* 0x000fc60000000000 */
[-C--:B------:R-:W-:Y:S02]  /*85d0*/  ISETP.GE.AND P2, PT, R57, R60.reuse, PT ;  /* 0x0000003c3900720c */ /* 0x080fe40003f46270 */
[----:B------:R-:W-:Y:S01]  /*85e0*/  ISETP.GE.AND P1, PT, R3, R60, PT ;  /* 0x0000003c0300720c */ /* 0x000fe20003f26270 */
[----:B------:R-:W-:-:S05]  /*85f0*/  VIADD R3, R57, 0x40 ;  /* 0x0000004039037836 */ /* 0x000fca0000000000 */
[----:B------:R-:W-:Y:S01]  /*8600*/  ISETP.GE.AND P5, PT, R3, R60, PT ;  /* 0x0000003c0300720c */ /* 0x000fe20003fa6270 */
[----:B------:R-:W-:-:S05]  /*8610*/  VIADD R3, R57, 0x60 ;  /* 0x0000006039037836 */ /* 0x000fca0000000000 */
[----:B------:R-:W-:Y:S01]  /*8620*/  ISETP.GE.AND P4, PT, R3, R60, PT ;  /* 0x0000003c0300720c */ /* 0x000fe20003f86270 */
[----:B------:R-:W-:Y:S01]  /*8630*/  VIADD R3, R57, 0x80 ;  /* 0x0000008039037836 */ /* 0x000fe20000000000 */
[----:B0-----:R-:W-:Y:S01]  /*8640*/  IADD3 R2, P6, PT, R5, UR4, RZ ;  /* 0x0000000405027c10 */ /* 0x001fe2000ffde0ff */
[----:B------:R-:W-:-:S03]  /*8650*/  VIADD R5, R57, 0xa0 ;  /* 0x000000a039057836 */ /* 0x000fc60000000000 */
[-C--:B------:R-:W-:Y:S02]  /*8660*/  ISETP.GE.AND P3, PT, R3, R60.reuse, PT ;  /* 0x0000003c0300720c */ /* 0x080fe40003f66270 */
[----:B------:R-:W-:Y:S02]  /*8670*/  IADD3.X R3, PT, PT, R4, UR5, RZ, P6, !PT ;  /* 0x0000000504037c10 */ /* 0x000fe4000b7fe4ff */
[-C--:B------:R-:W-:Y:S01]  /*8680*/  ISETP.GE.AND P6, PT, R5, R60.reuse, PT ;  /* 0x0000003c0500720c */ /* 0x080fe20003fc6270 */
[----:B------:R-:W-:Y:S02]  /*8690*/  VIADD R5, R57, 0xc0 ;  /* 0x000000c039057836 */ /* 0x000fe40000000000 */
[----:B------:R-:W5:Y:S03]  /*86a0*/  @!P2 LDG.E R41, desc[UR6][R2.64] ;  /* 0x000000060229a981 */ /* 0x000f66000c1e1900 */
[-C--:B------:R-:W-:Y:S01]  /*86b0*/  ISETP.GE.AND P2, PT, R5, R60.reuse, PT ;  /* 0x0000003c0500720c */ /* 0x080fe20003f46270 */
[----:B------:R-:W-:Y:S01]  /*86c0*/  VIADD R5, R57, 0xe0 ;  /* 0x000000e039057836 */ /* 0x000fe20000000000 */
[----:B------:R-:W5:Y:S04]  /*86d0*/  @!P1 LDG.E R44, desc[UR6][R2.64+0x80] ;  /* 0x00008006022c9981 */ /* 0x000f68000c1e1900 */
[----:B------:R-:W-:Y:S01]  /*86e0*/  ISETP.GE.AND P1, PT, R5, R60, PT ;  /* 0x0000003c0500720c */ /* 0x000fe20003f26270 */
[----:B------:R-:W-:Y:S01]  /*86f0*/  VIADD R59, R57, 0x100 ;  /* 0x00000100393b7836 */ /* 0x000fe20000000000 */
[----:B------:R-:W5:Y:S04]  /*8700*/  @!P5 LDG.E R43, desc[UR6][R2.64+0x100] ;  /* 0x00010006022bd981 */ /* 0x000f68000c1e1900 */
[----:B------:R-:W5:Y:S04]  /*8710*/  @!P4 LDG.E R46, desc[UR6][R2.64+0x180] ;  /* 0x00018006022ec981 */ /* 0x000f68000c1e1900 */
[----:B------:R-:W5:Y:S03]  /*8720*/  @!P2 LDG.E R47, desc[UR6][R2.64+0x300] ;  /* 0x00030006022fa981 */ /* 0x000f66000c1e1900 */
[C---:B------:R-:W-:Y:S01]  /*8730*/  @!P1 IADD3 R5, P2, PT, R54.reuse, R57, RZ ;  /* 0x0000003936059210 */ /* 0x040fe20007f5e0ff */
[----:B------:R-:W5:Y:S03]  /*8740*/  @!P3 LDG.E R45, desc[UR6][R2.64+0x200] ;  /* 0x00020006022db981 */ /* 0x000f66000c1e1900 */
[----:B------:R-:W-:Y:S01]  /*8750*/  @!P1 LEA.HI.X.SX32 R62, R54, RZ, 0x1, P2 ;  /* 0x000000ff363e9211 */ /* 0x000fe200010f0eff */
[----:B------:R0:W5:Y:S01]  /*8760*/  @!P6 LDG.E R48, desc[UR6][R2.64+0x280] ;  /* 0x000280060230e981 */ /* 0x000162000c1e1900 */
[----:B------:R-:W-:-:S04]  /*8770*/  @!P1 LEA R4, P2, R5, UR4, 0x2 ;  /* 0x0000000405049c11 */ /* 0x000fc8000f8410ff */
[----:B------:R-:W-:-:S05]  /*8780*/  @!P1 LEA.HI.X R5, R5, UR5, R62, 0x2, P2 ;  /* 0x0000000505059c11 */ /* 0x000fca00090f143e */
[----:B------:R1:W5:Y:S01]  /*8790*/  @!P1 LDG.E R50, desc[UR6][R4.64+0x380] ;  /* 0x0003800604329981 */ /* 0x000362000c1e1900 */
[----:B------:R-:W-:-:S13]  /*87a0*/  ISETP.GE.AND P1, PT, R59, R60, PT ;  /* 0x0000003c3b00720c */ /* 0x000fda0003f26270 */
[----:B------:R-:W-:-:S04]  /*87b0*/  @!P1 IADD3 R59, P2, PT, R54, R57, RZ ;  /* 0x00000039363b9210 */ /* 0x000fc80007f5e0ff */
[----:B------:R-:W-:Y:S02]  /*87c0*/  @!P1 LEA.HI.X.SX32 R62, R54, RZ, 0x1, P2 ;  /* 0x000000ff363e9211 */ /* 0x000fe400010f0eff */
[----:B0-----:R-:W-:-:S04]  /*87d0*/  @!P1 LEA R2, P2, R59, UR4, 0x2 ;  /* 0x000000043b029c11 */ /* 0x001fc8000f8410ff */
[----:B------:R-:W-:Y:S01]  /*87e0*/  @!P1 LEA.HI.X R3, R59, UR5, R62, 0x2, P2 ;  /* 0x000000053b039c11 */ /* 0x000fe200090f143e */
[----:B------:R-:W-:-:S04]  /*87f0*/  VIADD R59, R57, 0x120 ;  /* 0x00000120393b7836 */ /* 0x000fc80000000000 */
[----:B------:R0:W5:Y:S01]  /*8800*/  @!P1 LDG.E R49, desc[UR6][R2.64+0x400] ;  /* 0x0004000602319981 */ /* 0x000162000c1e1900 */
[----:B------:R-:W-:-:S13]  /*8810*/  ISETP.GE.AND P1, PT, R59, R60, PT ;  /* 0x0000003c3b00720c */ /* 0x000fda0003f26270 */
[----:B------:R-:W-:-:S04]  /*8820*/  @!P1 IADD3 R59, P2, PT, R54, R57, RZ ;  /* 0x00000039363b9210 */ /* 0x000fc80007f5e0ff */
[----:B------:R-:W-:Y:S02]  /*8830*/  @!P1 LEA.HI.X.SX32 R62, R54, RZ, 0x1, P2 ;  /* 0x000000ff363e9211 */ /* 0x000fe400010f0eff */
[----:B-1----:R-:W-:-:S04]  /*8840*/  @!P1 LEA R4, P2, R59, UR4, 0x2 ;  /* 0x000000043b049c11 */ /* 0x002fc8000f8410ff */
[----:B------:R-:W-:Y:S01]  /*8850*/  @!P1 LEA.HI.X R5, R59, UR5, R62, 0x2, P2 ;  /* 0x000000053b059c11 */ /* 0x000fe200090f143e */
[----:B------:R-:W-:-:S04]  /*8860*/  VIADD R59, R57, 0x140 ;  /* 0x00000140393b7836 */ /* 0x000fc80000000000 */
        /* <DEDUP_REMOVED lines=9> */
[----:B------:R-:W-:-:S05]  /*8900*/  @!P1 IMAD R62, R42, 0x1980, RZ ;  /* 0x000019802a3e9824 */ /* 0x000fca00078e02ff */
[----:B-1----:R-:W-:-:S04]  /*8910*/  @!P1 IADD3 R5, P2, PT, R62, R57, RZ ;  /* 0x000000393e059210 */ /* 0x002fc80007f5e0ff */
[----:B------:R-:W-:Y:S02]  /*8920*/  @!P1 LEA.HI.X.SX32 R62, R62, RZ, 0x1, P2 ;  /* 0x000000ff3e3e9211 */ /* 0x000fe400010f0eff */
[----:B------:R-:W-:Y:S01]  /*8930*/  @!P1 LEA R4, P2, R5, UR4, 0x2 ;  /* 0x0000000405049c11 */ /* 0x000fe2000f8410ff */
[----:B------:R-:W-:-:S03]  /*8940*/  VIADD R59, R57, 0x180 ;  /* 0x00000180393b7836 */ /* 0x000fc60000000000 */
[----:B------:R-:W-:-:S05]  /*8950*/  @!P1 LEA.HI.X R5, R5, UR5, R62, 0x2, P2 ;  /* 0x0000000505059c11 */ /* 0x000fca00090f143e */
[----:B------:R1:W5:Y:S01]  /*8960*/  @!P1 LDG.E R56, desc[UR6][R4.64+0x580] ;  /* 0x0005800604389981 */ /* 0x000362000c1e1900 */
[----:B------:R-:W-:-:S13]  /*8970*/  ISETP.GE.AND P1, PT, R59, R60, PT ;  /* 0x0000003c3b00720c */ /* 0x000fda0003f26270 */
[----:B0-----:R-:W-:-:S05]  /*8980*/  @!P1 IMAD R2, R42, 0x1980, RZ ;  /* 0x000019802a029824 */ /* 0x001fca00078e02ff */
[----:B------:R-:W-:-:S04]  /*8990*/  @!P1 IADD3 R3, P2, PT, R2, R57, RZ ;  /* 0x0000003902039210 */ /* 0x000fc80007f5e0ff */
[----:B------:R-:W-:Y:S02]  /*89a0*/  @!P1 LEA.HI.X.SX32 R62, R2, RZ, 0x1, P2 ;  /* 0x000000ff023e9211 */ /* 0x000fe400010f0eff */
[----:B------:R-:W-:Y:S01]  /*89b0*/  @!P1 LEA R2, P2, R3, UR4, 0x2 ;  /* 0x0000000403029c11 */ /* 0x000fe2000f8410ff */
[----:B------:R-:W-:-:S03]  /*89c0*/  VIADD R59, R57, 0x1a0 ;  /* 0x000001a0393b7836 */ /* 0x000fc60000000000 */
[----:B------:R-:W-:-:S05]  /*89d0*/  @!P1 LEA.HI.X R3, R3, UR5, R62, 0x2, P2 ;  /* 0x0000000503039c11 */ /* 0x000fca00090f143e */
[----:B------:R0:W5:Y:S01]  /*89e0*/  @!P1 LDG.E R53, desc[UR6][R2.64+0x600] ;  /* 0x0006000602359981 */ /* 0x000162000c1e1900 */
[----:B------:R-:W-:-:S13]  /*89f0*/  ISETP.GE.AND P1, PT, R59, R60, PT ;  /* 0x0000003c3b00720c */ /* 0x000fda0003f26270 */
[----:B-1----:R-:W-:-:S05]  /*8a00*/  @!P1 IMAD R4, R42, 0x1980, RZ ;  /* 0x000019802a049824 */ /* 0x002fca00078e02ff */
[----:B------:R-:W-:-:S04]  /*8a10*/  @!P1 IADD3 R5, P2, PT, R4, R57, RZ ;  /* 0x0000003904059210 */ /* 0x000fc80007f5e0ff */
[----:B------:R-:W-:Y:S02]  /*8a20*/  @!P1 LEA.HI.X.SX32 R62, R4, RZ, 0x1, P2 ;  /* 0x000000ff043e9211 */ /* 0x000fe400010f0eff */
[----:B------:R-:W-:Y:S01]  /*8a30*/  @!P1 LEA R4, P2, R5, UR4, 0x2 ;  /* 0x0000000405049c11 */ /* 0x000fe2000f8410ff */
[----:B------:R-:W-:-:S03]  /*8a40*/  VIADD R59, R57, 0x1c0 ;  /* 0x000001c0393b7836 */ /* 0x000fc60000000000 */
[----:B------:R-:W-:-:S05]  /*8a50*/  @!P1 LEA.HI.X R5, R5, UR5, R62, 0x2, P2 ;  /* 0x0000000505059c11 */ /* 0x000fca00090f143e */
[----:B------:R1:W5:Y:S01]  /*8a60*/  @!P1 LDG.E R54, desc[UR6][R4.64+0x680] ;  /* 0x0006800604369981 */ /* 0x000362000c1e1900 */
[----:B------:R-:W-:Y:S01]  /*8a70*/  ISETP.GE.AND P1, PT, R59, R60, PT ;  /* 0x0000003c3b00720c */ /* 0x000fe20003f26270 */
[----:B------:R-:W-:-:S05]  /*8a80*/  VIADD R59, R57, 0x200 ;  /* 0x00000200393b7836 */ /* 0x000fca0000000000 */
[----:B------:R-:W-:-:S07]  /*8a90*/  ISETP.GE.AND P3, PT, R59, R60, PT ;  /* 0x0000003c3b00720c */ /* 0x000fce0003f66270 */
[----:B0-----:R-:W-:-:S05]  /*8aa0*/  @!P1 IMAD R2, R42, 0x1980, RZ ;  /* 0x000019802a029824 */ /* 0x001fca00078e02ff */
[C---:B------:R-:W-:Y:S01]  /*8ab0*/  @!P1 IADD3 R3, P2, PT, R2.reuse, R57, RZ ;  /* 0x0000003902039210 */ /* 0x040fe20007f5e0ff */
[----:B------:R-:W0:Y:S03]  /*8ac0*/  @!P3 S2R R59, SR_TID.X ;  /* 0x00000000003bb919 */ /* 0x000e260000002100 */
[----:B------:R-:W-:Y:S02]  /*8ad0*/  @!P1 LEA.HI.X.SX32 R62, R2, RZ, 0x1, P2 ;  /* 0x000000ff023e9211 */ /* 0x000fe400010f0eff */
[----:B------:R-:W-:Y:S01]  /*8ae0*/  @!P1 LEA R2, P2, R3, UR4, 0x2 ;  /* 0x0000000403029c11 */ /* 0x000fe2000f8410ff */
[----:B-1----:R-:W-:-:S03]  /*8af0*/  VIADD R5, R57, 0x1e0 ;  /* 0x000001e039057836 */ /* 0x002fc60000000000 */
[----:B------:R-:W-:-:S05]  /*8b00*/  @!P1 LEA.HI.X R3, R3, UR5, R62, 0x2, P2 ;  /* 0x0000000503039c11 */ /* 0x000fca00090f143e */
[----:B------:R0:W5:Y:S01]  /*8b10*/  @!P1 LDG.E R51, desc[UR6][R2.64+0x700] ;  /* 0x0007000602339981 */ /* 0x000162000c1e1900 */
[----:B------:R-:W-:-:S13]  /*8b20*/  ISETP.GE.AND P1, PT, R5, R60, PT ;  /* 0x0000003c0500720c */ /* 0x000fda0003f26270 */
[----:B------:R-:W-:-:S05]  /*8b30*/  @!P1 IMAD R4, R42, 0x1980, RZ ;  /* 0x000019802a049824 */ /* 0x000fca00078e02ff */
[C---:B------:R-:W-:Y:S02]  /*8b40*/  @!P1 IADD3 R5, P2, PT, R4.reuse, R57, RZ ;  /* 0x0000003904059210 */ /* 0x040fe40007f5e0ff */
[----:B0-----:R-:W-:Y:S02]  /*8b50*/  @!P3 LOP3.LUT R2, R59, 0x3e0, RZ, 0xc0, !PT ;  /* 0x000003e03b02b812 */ /* 0x001fe400078ec0ff */
[----:B------:R-:W-:Y:S02]  /*8b60*/  @!P1 LEA.HI.X.SX32 R60, R4, RZ, 0x1, P2 ;  /* 0x000000ff043c9211 */ /* 0x000fe400010f0eff */
[----:B------:R-:W-:Y:S02]  /*8b70*/  @!P1 LEA R4, P2, R5, UR4, 0x2 ;  /* 0x0000000405049c11 */ /* 0x000fe4000f8410ff */
[----:B------:R-:W-:Y:S01]  /*8b80*/  @!P3 LOP3.LUT R59, R59, 0x1f, RZ, 0xc0, !PT ;  /* 0x0000001f3b3bb812 */ /* 0x000fe200078ec0ff */
[----:B------:R-:W-:Y:S01]  /*8b90*/  @!P3 IMAD R3, R42, 0x1980, RZ ;  /* 0x000019802a03b824 */ /* 0x000fe200078e02ff */
[----:B------:R-:W-:-:S03]  /*8ba0*/  @!P1 LEA.HI.X R5, R5, UR5, R60, 0x2, P2 ;  /* 0x0000000505059c11 */ /* 0x000fc600090f143c */
[----:B------:R-:W-:Y:S02]  /*8bb0*/  @!P3 IMAD R2, R2, 0x11, R59 ;  /* 0x000000110202b824 */ /* 0x000fe400078e023b */
[----:B------:R1:W5:Y:S03]  /*8bc0*/  @!P1 LDG.E R58, desc[UR6][R4.64+0x780] ;  /* 0x00078006043a9981 */ /* 0x000366000c1e1900 */
[----:B------:R-:W-:-:S04]  /*8bd0*/  @!P3 IADD3 R59, P1, PT, R3, R2, RZ ;  /* 0x00000002033bb210 */ /* 0x000fc80007f3e0ff */
[----:B------:R-:W-:Y:S02]  /*8be0*/  @!P3 LEA.HI.X.SX32 R60, R3, RZ, 0x1, P1 ;  /* 0x000000ff033cb211 */ /* 0x000fe400008f0eff */
[----:B------:R-:W-:-:S04]  /*8bf0*/  @!P3 LEA R2, P1, R59, UR4, 0x2 ;  /* 0x000000043b02bc11 */ /* 0x000fc8000f8210ff */
[----:B------:R-:W-:-:S05]  /*8c00*/  @!P3 LEA.HI.X R3, R59, UR5, R60, 0x2, P1 ;  /* 0x000000053b03bc11 */ /* 0x000fca00088f143c */
[----:B------:R1:W5:Y:S04]  /*8c10*/  @!P3 LDG.E R57, desc[UR6][R2.64+0x800] ;  /* 0x000800060239b981 */ /* 0x000368000c1e1900 */
.L_x_113:
[----:B------:R-:W-:Y:S08]  /*8c20*/  BAR.SYNC.DEFER_BLOCKING 0x0 ;  /* 0x0000000000007b1d */ /* 0x000ff00000010000 */
[----:B------:R-:W2:Y:S01]  /*8c30*/  S2UR UR5, SR_CgaCtaId ;  /* 0x00000000000579c3 */ /* 0x000ea20000008800 */
[----:B------:R-:W-:Y:S01]  /*8c40*/  UMOV UR4, 0x400 ;  /* 0x0000040000047882 */ /* 0x000fe20000000000 */
[----:B01----:R-:W0:Y:S01]  /*8c50*/  S2R R2, SR_TID.X ;  /* 0x0000000000027919 */ /* 0x003e220000002100 */
[----:B-----5:R1:W-:Y:S04]  /*8c60*/  STS [R40+-0x4], R41 ;  /* 0xfffffc2928007388 */ /* 0x0203e80000000800 */
[----:B------:R1:W-:Y:S01]  /*8c70*/  STS [R39+-0x4], R44 ;  /* 0xfffffc2c27007388 */ /* 0x0003e20000000800 */
[----:B--2---:R-:W-:-:S03]  /*8c80*/  ULEA UR4, UR5, UR4, 0x18 ;  /* 0x0000000405047291 */ /* 0x004fc6000f8ec0ff */
[----:B------:R1:W-:Y:S04]  /*8c90*/  STS [R38+-0x4], R43 ;  /* 0xfffffc2b26007388 */ /* 0x0003e80000000800 */
        /* <DEDUP_REMOVED lines=13> */
[----:B------:R1:W-:Y:S01]  /*8d70*/  STS [R24+-0x4], R57 ;  /* 0xfffffc3918007388 */ /* 0x0003e20000000800 */
[----:B------:R-:W-:Y:S06]  /*8d80*/  BAR.SYNC.DEFER_BLOCKING 0x0 ;  /* 0x0000000000007b1d */ /* 0x000fec0000010000 */
[----:B0-----:R-:W-:Y:S05]  /*8d90*/  @P0 BRA `(.L_x_114) ;  /* 0x00000008006c0947 */ /* 0x001fea0003800000 */
[----:B------:R-:W-:Y:S01]  /*8da0*/  LEA R21, R21, UR4, 0x3 ;  /* 0x0000000415157c11 */ /* 0x000fe2000f8e18ff */
[----:B------:R-:W-:Y:S01]  /*8db0*/  LDS R3, [R22] ;  /* 0x0000000016037984 */ /* 0x000fe20000000800 */
[----:B------:R-:W0:Y:S01]  /*8dc0*/  LDCU.64 UR8, c[0x0][0x3b0] ;  /* 0x00007600ff0877ac */ /* 0x000e220008000a00 */
[----:B-1----:R-:W-:Y:S02]  /*8dd0*/  LEA R26, R20, UR4, 0x3 ;  /* 0x00000004141a7c11 */ /* 0x002fe4000f8e18ff */
[----:B------:R-:W1:Y:S01]  /*8de0*/  LDS.64 R4, [R21+0x6600] ;  /* 0x0066000015047984 */ /* 0x000e620000000a00 */
[----:B------:R-:W-:Y:S02]  /*8df0*/  LEA R19, R19, UR4, 0x3 ;  /* 0x0000000413137c11 */ /* 0x000fe4000f8e18ff */
[----:B------:R-:W-:Y:S02]  /*8e00*/  LEA R17, R17, UR4, 0x3 ;  /* 0x0000000411117c11 */ /* 0x000fe4000f8e18ff */
[----:B------:R-:W-:-:S02]  /*8e10*/  LEA R15, R15, UR4, 0x3 ;  /* 0x000000040f0f7c11 */ /* 0x000fc4000f8e18ff */
[----:B------:R-:W-:Y:S02]  /*8e20*/  LEA R13, R13, UR4, 0x3 ;  /* 0x000000040d0d7c11 */ /* 0x000fe4000f8e18ff */
[----:B------:R-:W-:Y:S02]  /*8e30*/  LEA R11, R11, UR4, 0x3 ;  /* 0x000000040b0b7c11 */ /* 0x000fe4000f8e18ff */
[----:B------:R-:W-:Y:S02]  /*8e40*/  LEA R9, R9, UR4, 0x3 ;  /* 0x0000000409097c11 */ /* 0x000fe4000f8e18ff */
[----:B------:R-:W-:Y:S02]  /*8e50*/  LEA R7, R7, UR4, 0x3 ;  /* 0x0000000407077c11 */ /* 0x000fe4000f8e18ff */
[----:B-1----:R-:W-:-:S05]  /*8e60*/  IADD3 R4, P0, PT, R4, R2, RZ ;  /* 0x0000000204047210 */ /* 0x002fca0007f1e0ff */
[----:B------:R-:W-:Y:S01]  /*8e70*/  IMAD.X R5, RZ, RZ, R5, P0 ;  /* 0x000000ffff057224 */ /* 0x000fe200000e0605 */
[----:B0-----:R-:W-:-:S04]  /*8e80*/  LEA R24, P0, R4, UR8, 0x2 ;  /* 0x0000000804187c11 */ /* 0x001fc8000f8010ff */
[----:B------:R-:W-:-:S05]  /*8e90*/  LEA.HI.X R25, R4, UR9, R5, 0x2, P0 ;  /* 0x0000000904197c11 */ /* 0x000fca00080f1405 */
[----:B------:R-:W-:Y:S01]  /*8ea0*/  STG.E desc[UR6][R24.64], R3 ;  /* 0x0000000318007986 */ /* 0x000fe2000c101906 */
[----:B------:R-:W-:-:S03]  /*8eb0*/  NOP ;  /* 0x0000000000007918 */ /* 0x000fc60000000000 */
[----:B------:R0:W1:Y:S04]  /*8ec0*/  LDS.64 R4, [R26+0x6600] ;  /* 0x006600001a047984 */ /* 0x0000680000000a00 */
[----:B------:R-:W2:Y:S01]  /*8ed0*/  LDS R23, [R22+0x600] ;  /* 0x0006000016177984 */ /* 0x000ea20000000800 */
[----:B0-----:R-:W-:Y:S02]  /*8ee0*/  LEA R26, R18, UR4, 0x3 ;  /* 0x00000004121a7c11 */ /* 0x001fe4000f8e18ff */
[----:B-1----:R-:W-:-:S05]  /*8ef0*/  IADD3 R4, P0, PT, R4, R2, RZ ;  /* 0x0000000204047210 */ /* 0x002fca0007f1e0ff */
[----:B------:R-:W-:Y:S01]  /*8f00*/  IMAD.X R5, RZ, RZ, R5, P0 ;  /* 0x000000ffff057224 */ /* 0x000fe200000e0605 */
[----:B------:R-:W-:-:S04]  /*8f10*/  LEA R20, P0, R4, UR8, 0x2 ;  /* 0x0000000804147c11 */ /* 0x000fc8000f8010ff */
[----:B------:R-:W-:-:S05]  /*8f20*/  LEA.HI.X R21, R4, UR9, R5, 0x2, P0 ;  /* 0x0000000904157c11 */ /* 0x000fca00080f1405 */
[----:B--2---:R-:W-:Y:S01]  /*8f30*/  STG.E desc[UR6][R20.64+0x600], R23 ;  /* 0x0006001714007986 */ /* 0x004fe2000c101906 */
[----:B------:R-:W-:-:S03]  /*8f40*/  NOP ;  /* 0x0000000000007918 */ /* 0x000fc60000000000 */
[----:B------:R-:W0:Y:S04]  /*8f50*/  LDS.64 R4, [R19+0x6600] ;  /* 0x0066000013047984 */ /* 0x000e280000000a00 */
[----:B------:R-:W1:Y:S01]  /*8f60*/  LDS R3, [R22+0xc00] ;  /* 0x000c000016037984 */ /* 0x000e620000000800 */
[----:B0-----:R-:W-:-:S05]  /*8f70*/  IADD3 R4, P0, PT, R4, R2, RZ ;  /* 0x0000000204047210 */ /* 0x001fca0007f1e0ff */
[----:B------:R-:W-:Y:S01]  /*8f80*/  IMAD.X R5, RZ, RZ, R5, P0 ;  /* 0x000000ffff057224 */ /* 0x000fe200000e0605 */
[----:B------:R-:W-:-:S04]  /*8f90*/  LEA R24, P0, R4, UR8, 0x2 ;  /* 0x0000000804187c11 */ /* 0x000fc8000f8010ff */
[----:B------:R-:W-:-:S05]  /*8fa0*/  LEA.HI.X R25, R4, UR9, R5, 0x2, P0 ;  /* 0x0000000904197c11 */ /* 0x000fca00080f1405 */
[----:B-1----:R0:W-:Y:S01]  /*8fb0*/  STG.E desc[UR6][R24.64+0xc00], R3 ;  /* 0x000c000318007986 */ /* 0x0021e2000c101906 */
[----:B------:R-:W-:-:S03]  /*8fc0*/  NOP ;  /* 0x0000000000007918 */ /* 0x000fc60000000000 */
[----:B------:R-:W1:Y:S04]  /*8fd0*/  LDS.64 R4, [R26+0x6600] ;  /* 0x006600001a047984 */ /* 0x000e680000000a00 */
        /* <DEDUP_REMOVED lines=99> */
[----:B-1----:R-:W-:Y:S01]  /*9610*/  STG.E desc[UR6][R10.64+0x5400], R3 ;  /* 0x005400030a007986 */ /* 0x002fe2000c101906 */
[----:B------:R-:W-:-:S03]  /*9620*/  NOP ;  /* 0x0000000000007918 */ /* 0x000fc60000000000 */
[----:B------:R-:W0:Y:S04]  /*9630*/  LDS.64 R4, [R12+0x6600] ;  /* 0x006600000c047984 */ /* 0x000e280000000a00 */
[----:B------:R-:W1:Y:S01]  /*9640*/  LDS R9, [R22+0x5a00] ;  /* 0x005a000016097984 */ /* 0x000e620000000800 */
[----:B0-----:R-:W-:-:S05]  /*9650*/  IADD3 R4, P0, PT, R4, R2, RZ ;  /* 0x0000000204047210 */ /* 0x001fca0007f1e0ff */
[----:B------:R-:W-:Y:S01]  /*9660*/  IMAD.X R5, RZ, RZ, R5, P0 ;  /* 0x000000ffff057224 */ /* 0x000fe200000e0605 */
[----:B------:R-:W-:-:S04]  /*9670*/  LEA R6, P0, R4, UR8, 0x2 ;  /* 0x0000000804067c11 */ /* 0x000fc8000f8010ff */
[----:B------:R-:W-:Y:S02]  /*9680*/  LEA.HI.X R7, R4, UR9, R5, 0x2, P0 ;  /* 0x0000000904077c11 */ /* 0x000fe400080f1405 */
[----:B------:R-:W-:-:S03]  /*9690*/  LEA R4, R0, UR4, 0x3 ;  /* 0x0000000400047c11 */ /* 0x000fc6000f8e18ff */
[----:B-1----:R-:W-:Y:S01]  /*96a0*/  STG.E desc[UR6][R6.64+0x5a00], R9 ;  /* 0x005a000906007986 */ /* 0x002fe2000c101906 */
        /* <DEDUP_REMOVED lines=8> */
[----:B------:R-:W-:Y:S01]  /*9730*/  NOP ;  /* 0x0000000000007918 */ /* 0x000fe20000000000 */
[----:B------:R-:W-:Y:S05]  /*9740*/  EXIT ;  /* 0x000000000000794d */ /* 0x000fea0003800000 */
.L_x_114:
[----:B------:R-:W-:Y:S01]  /*9750*/  LEA R21, R21, UR4, 0x3 ;  /* 0x0000000415157c11 */ /* 0x000fe2000f8e18ff */
[----:B------:R-:W-:Y:S01]  /*9760*/  IMAD R23, R42, -0x1980, R23 ;  /* 0xffffe6802a177824 */ /* 0x000fe200078e0217 */
[----:B-1----:R-:W-:Y:S01]  /*9770*/  LEA R26, R20, UR4, 0x3 ;  /* 0x00000004141a7c11 */ /* 0x002fe2000f8e18ff */
[C---:B------:R-:W-:Y:S01]  /*9780*/  VIADD R20, R2.reuse, 0x180 ;  /* 0x0000018002147836 */ /* 0x040fe20000000000 */
[----:B------:R-:W-:Y:S01]  /*9790*/  LEA R19, R19, UR4, 0x3 ;  /* 0x0000000413137c11 */ /* 0x000fe2000f8e18ff */
[----:B------:R-:W0:Y:S01]  /*97a0*/  LDS.64 R4, [R21+0x6600] ;  /* 0x0066000015047984 */ /* 0x000e220000000a00 */
[----:B------:R-:W-:Y:S02]  /*97b0*/  ISETP.GE.AND P1, PT, R2, R23, PT ;  /* 0x000000170200720c */ /* 0x000fe40003f26270 */
[----:B------:R-:W-:Y:S02]  /*97c0*/  LEA R17, R17, UR4, 0x3 ;  /* 0x0000000411117c11 */ /* 0x000fe4000f8e18ff */
[----:B------:R-:W-:-:S02]  /*97d0*/  LEA R15, R15, UR4, 0x3 ;  /* 0x000000040f0f7c11 */ /* 0x000fc4000f8e18ff */
[----:B------:R-:W-:Y:S02]  /*97e0*/  LEA R13, R13, UR4, 0x3 ;  /* 0x000000040d0d7c11 */ /* 0x000fe4000f8e18ff */
[----:B------:R-:W-:Y:S02]  /*97f0*/  LEA R11, R11, UR4, 0x3 ;  /* 0x000000040b0b7c11 */ /* 0x000fe4000f8e18ff */
[----:B------:R-:W-:Y:S02]  /*9800*/  LEA R9, R9, UR4, 0x3 ;  /* 0x0000000409097c11 */ /* 0x000fe4000f8e18ff */
[----:B------:R-:W-:Y:S01]  /*9810*/  LEA R7, R7, UR4, 0x3 ;  /* 0x0000000407077c11 */ /* 0x000fe2000f8e18ff */
[----:B------:R-:W1:Y:S01]  /*9820*/  @!P1 LDS R3, [R22] ;  /* 0x0000000016039984 */ /* 0x000e620000000800 */
[----:B------:R-:W2:Y:S01]  /*9830*/  @!P1 LDC.64 R24, c[0x0][0x3b0] ;  /* 0x0000ec00ff189b82 */ /* 0x000ea20000000a00 */
[----:B0-----:R-:W-:-:S05]  /*9840*/  @!P1 IADD3 R4, P0, PT, R4, R2, RZ ;  /* 0x0000000204049210 */ /* 0x001fca0007f1e0ff */
[----:B------:R-:W-:Y:S01]  /*9850*/  @!P1 IMAD.X R5, RZ, RZ, R5, P0 ;  /* 0x000000ffff059224 */ /* 0x000fe200000e0605 */
[----:B--2---:R-:W-:-:S04]  /*9860*/  @!P1 LEA R24, P0, R4, R24, 0x2 ;  /* 0x0000001804189211 */ /* 0x004fc800078010ff */
[----:B------:R-:W-:-:S05]  /*9870*/  @!P1 LEA.HI.X R25, R4, R25, R5, 0x2, P0 ;  /* 0x0000001904199211 */ /* 0x000fca00000f1405 */
[----:B-1----:R0:W-:Y:S01]  /*9880*/  @!P1 STG.E desc[UR6][R24.64], R3 ;  /* 0x0000000318009986 */ /* 0x0021e2000c101906 */
[----:B------:R-:W-:-:S03]  /*9890*/  NOP ;  /* 0x0000000000007918 */ /* 0x000fc60000000000 */
[----:B------:R1:W2:Y:S01]  /*98a0*/  LDS.64 R4, [R26+0x6600] ;  /* 0x006600001a047984 */ /* 0x0002a20000000a00 */
[----:B------:R-:W-:Y:S01]  /*98b0*/  ISETP.GE.AND P1, PT, R20, R23, PT ;  /* 0x000000171400720c */ /* 0x000fe20003f26270 */
[----:B0-----:R-:W-:Y:S01]  /*98c0*/  VIADD R24, R2, 0x300 ;  /* 0x0000030002187836 */ /* 0x001fe20000000000 */
[----:B-1----:R-:W-:Y:S01]  /*98d0*/  LEA R26, R18, UR4, 0x3 ;  /* 0x00000004121a7c11 */ /* 0x002fe2000f8e18ff */
[----:B------:R-:W-:-:S10]  /*98e0*/  VIADD R18, R2, 0x480 ;  /* 0x0000048002127836 */ /* 0x000fd40000000000 */
[----:B------:R-:W0:Y:S01]  /*98f0*/  @!P1 LDS R27, [R22+0x600] ;  /* 0x00060000161b9984 */ /* 0x000e220000000800 */
[----:B------:R-:W1:Y:S01]  /*9900*/  @!P1 LDC.64 R20, c[0x0][0x3b0] ;  /* 0x0000ec00ff149b82 */ /* 0x000e620000000a00 */
[----:B--2---:R-:W-:-:S05]  /*9910*/  @!P1 IADD3 R4, P0, PT, R4, R2, RZ ;  /* 0x0000000204049210 */ /* 0x004fca0007f1e0ff */
[----:B------:R-:W-:Y:S01]  /*9920*/  @!P1 IMAD.X R5, RZ, RZ, R5, P0 ;  /* 0x000000ffff059224 */ /* 0x000fe200000e0605 */
[----:B-1----:R-:W-:-:S04]  /*9930*/  @!P1 LEA R20, P0, R4, R20, 0x2 ;  /* 0x0000001404149211 */ /* 0x002fc800078010ff */
[----:B------:R-:W-:-:S05]  /*9940*/  @!P1 LEA.HI.X R21, R4, R21, R5, 0x2, P0 ;  /* 0x0000001504159211 */ /* 0x000fca00000f1405 */
[----:B0-----:R0:W-:Y:S01]  /*9950*/  @!P1 STG.E desc[UR6][R20.64+0x600], R27 ;  /* 0x0006001b14009986 */ /* 0x0011e2000c101906 */
[----:B------:R-:W-:-:S03]  /*9960*/  NOP ;  /* 0x0000000000007918 */ /* 0x000fc60000000000 */
[----:B------:R-:W1:Y:S01]  /*9970*/  LDS.64 R4, [R19+0x6600] ;  /* 0x0066000013047984 */ /* 0x000e620000000a00 */
[----:B------:R-:W-:Y:S01]  /*9980*/  ISETP.GE.AND P1, PT, R24, R23, PT ;  /* 0x000000171800720c */ /* 0x000fe20003f26270 */
[----:B0-----:R-:W-:-:S12]  /*9990*/  VIADD R20, R2, 0x600 ;  /* 0x0000060002147836 */ /* 0x001fd80000000000 */
[----:B------:R-:W0:Y:S01]  /*99a0*/  @!P1 LDS R3, [R22+0xc00] ;  /* 0x000c000016039984 */ /* 0x000e220000000800 */
[----:B------:R-:W2:Y:S01]  /*99b0*/  @!P1 LDC.64 R24, c[0x0][0x3b0] ;  /* 0x0000ec00ff189b82 */ /* 0x000ea20000000a00 */
[----:B-1----:R-:W-:-:S05]  /*99c0*/  @!P1 IADD3 R4, P0, PT, R4, R2, RZ ;  /* 0x0000000204049210 */ /* 0x002fca0007f1e0ff */
[----:B------:R-:W-:Y:S01]  /*99d0*/  @!P1 IMAD.X R5, RZ, RZ, R5, P0 ;  /* 0x000000ffff059224 */ /* 0x000fe200000e0605 */
[----:B--2---:R-:W-:-:S04]  /*99e0*/  @!P1 LEA R24, P0, R4, R24, 0x2 ;  /* 0x0000001804189211 */ /* 0x004fc800078010ff */
[----:B------:R-:W-:-:S05]  /*99f0*/  @!P1 LEA.HI.X R25, R4, R25, R5, 0x2, P0 ;  /* 0x0000001904199211 */ /* 0x000fca00000f1405 */
[----:B0-----:R0:W-:Y:S01]  /*9a00*/  @!P1 STG.E desc[UR6][R24.64+0xc00], R3 ;  /* 0x000c000318009986 */ /* 0x0011e2000c101906 */
[----:B------:R-:W-:-:S03]  /*9a10*/  NOP ;  /* 0x0000000000007918 */ /* 0x000fc60000000000 */
[----:B------:R-:W1:Y:S01]  /*9a20*/  LDS.64 R4, [R26+0x6600] ;  /* 0x006600001a047984 */ /* 0x000e620000000a00 */
[----:B------:R-:W-:Y:S02]  /*9a30*/  ISETP.GE.AND P1, PT, R18, R23, PT ;  /* 0x000000171200720c */ /* 0x000fe40003f26270 */
[----:B0-----:R-:W-:Y:S01]  /*9a40*/  LEA R24, R16, UR4, 0x3 ;  /* 0x0000000410187c11 */ /* 0x001fe2000f8e18ff */
[----:B------:R-:W-:-:S10]  /*9a50*/  VIADD R16, R2, 0x780 ;  /* 0x0000078002107836 */ /* 0x000fd40000000000 */
        /* <DEDUP_REMOVED lines=33> */
[----:B0-----:R-:W-:-:S11]  /*9c70*/  LOP3.LUT R16, R2, 0xc00, RZ, 0xfc, !PT ;  /* 0x00000c0002107812 */ /* 0x001fd600078efcff */
        /* <DEDUP_REMOVED lines=87> */
[----:B0-----:R-:W-:Y:S01]  /*a1f0*/  @!P1 STG.E desc[UR6][R8.64+0x4e00], R15 ;  /* 0x004e000f08009986 */ /* 0x001fe2000c101906 */
[----:B------:R-:W-:-:S03]  /*a200*/  NOP ;  /* 0x0000000000007918 */ /* 0x000fc60000000000 */
[----:B------:R-:W0:Y:S01]  /*a210*/  LDS.64 R4, [R7+0x6600] ;  /* 0x0066000007047984 */ /* 0x000e220000000a00 */
[----:B------:R-:W-:-:S13]  /*a220*/  ISETP.GE.AND P1, PT, R10, R23, PT ;  /* 0x000000170a00720c */ /* 0x000fda0003f26270 */
[----:B------:R-:W1:Y:S01]  /*a230*/  @!P1 LDS R3, [R22+0x5400] ;  /* 0x0054000016039984 */ /* 0x000e620000000800 */
[----:B------:R-:W2:Y:S01]  /*a240*/  @!P1 LDC.64 R10, c[0x0][0x3b0] ;  /* 0x0000ec00ff0a9b82 */ /* 0x000ea20000000a00 */
[----:B0-----:R-:W-:-:S05]  /*a250*/  @!P1 IADD3 R4, P0, PT, R4, R2, RZ ;  /* 0x0000000204049210 */ /* 0x001fca0007f1e0ff */
[----:B------:R-:W-:Y:S01]  /*a260*/  @!P1 IMAD.X R5, RZ, RZ, R5, P0 ;  /* 0x000000ffff059224 */ /* 0x000fe200000e0605 */
[----:B--2---:R-:W-:-:S04]  /*a270*/  @!P1 LEA R10, P0, R4, R10, 0x2 ;  /* 0x0000000a040a9211 */ /* 0x004fc800078010ff */
[----:B------:R-:W-:-:S05]  /*a280*/  @!P1 LEA.HI.X R11, R4, R11, R5, 0x2, P0 ;  /* 0x0000000b040b9211 */ /* 0x000fca00000f1405 */
[----:B-1----:R-:W-:Y:S01]  /*a290*/  @!P1 STG.E desc[UR6][R10.64+0x5400], R3 ;  /* 0x005400030a009986 */ /* 0x002fe2000c101906 */
        /* <DEDUP_REMOVED lines=8> */
[----:B------:R-:W-:Y:S02]  /*a320*/  @!P1 LEA.HI.X R7, R4, R7, R5, 0x2, P0 ;  /* 0x0000000704079211 */ /* 0x000fe400000f1405 */
[----:B------:R-:W-:Y:S02]  /*a330*/  LEA R5, R0, UR4, 0x3 ;  /* 0x0000000400057c11 */ /* 0x000fe4000f8e18ff */
[----:B------:R-:W-:Y:S01]  /*a340*/  LOP3.LUT R0, R2, 0x1800, RZ, 0xfc, !PT ;  /* 0x0000180002007812 */ /* 0x000fe200078efcff */
[----:B-1----:R-:W-:Y:S01]  /*a350*/  @!P1 STG.E desc[UR6][R6.64+0x5a00], R9 ;  /* 0x005a000906009986 */ /* 0x002fe2000c101906 */
[----:B------:R-:W-:-:S03]  /*a360*/  NOP ;  /* 0x0000000000007918 */ /* 0x000fc60000000000 */
[----:B------:R-:W0:Y:S01]  /*a370*/  LDS.64 R4, [R5+0x6600] ;  /* 0x0066000005047984 */ /* 0x000e220000000a00 */
[----:B------:R-:W-:-:S13]  /*a380*/  ISETP.GE.AND P1, PT, R0, R23, PT ;  /* 0x000000170000720c */ /* 0x000fda0003f26270 */
[----:B------:R-:W1:Y:S01]  /*a390*/  @!P1 LDS R11, [R22+0x6000] ;  /* 0x00600000160b9984 */ /* 0x000e620000000800 */
[----:B------:R-:W2:Y:S01]  /*a3a0*/  @!P1 LDC.64 R12, c[0x0][0x3b0] ;  /* 0x0000ec00ff0c9b82 */ /* 0x000ea20000000a00 */
[----:B0-----:R-:W-:-:S05]  /*a3b0*/  IADD3 R0, P0, PT, R4, R2, RZ ;  /* 0x0000000204007210 */ /* 0x001fca0007f1e0ff */
[----:B------:R-:W-:Y:S01]  /*a3c0*/  IMAD.X R4, RZ, RZ, R5, P0 ;  /* 0x000000ffff047224 */ /* 0x000fe200000e0605 */
[----:B--2---:R-:W-:-:S04]  /*a3d0*/  @!P1 LEA R2, P0, R0, R12, 0x2 ;  /* 0x0000000c00029211 */ /* 0x004fc800078010ff */
[----:B------:R-:W-:-:S05]  /*a3e0*/  @!P1 LEA.HI.X R3, R0, R13, R4, 0x2, P0 ;  /* 0x0000000d00039211 */ /* 0x000fca00000f1404 */
[----:B-1----:R-:W-:Y:S01]  /*a3f0*/  @!P1 STG.E desc[UR6][R2.64+0x6000], R11 ;  /* 0x0060000b02009986 */ /* 0x002fe2000c101906 */
[----:B------:R-:W-:Y:S01]  /*a400*/  NOP ;  /* 0x0000000000007918 */ /* 0x000fe20000000000 */
[----:B------:R-:W-:Y:S05]  /*a410*/  EXIT ;  /* 0x000000000000794d */ /* 0x000fea0003800000 */
.L_x_30:
[----:B------:R-:W-:Y:S02]  /*a420*/  IMAD.MOV.U32 R58, RZ, RZ, R39 ;  /* 0x000000ffff3a7224 */ /* 0x000fe400078e0027 */
[----:B------:R-:W-:Y:S02]  /*a430*/  IMAD.MOV.U32 R49, RZ, RZ, 0x1 ;  /* 0x00000001ff317424 */ /* 0x000fe400078e00ff */
[----:B------:R-:W-:Y:S02]  /*a440*/  IMAD.MOV.U32 R60, RZ, RZ, RZ ;  /* 0x000000ffff3c7224 */ /* 0x000fe400078e00ff */
[----:B------:R-:W-:-:S07]  /*a450*/  IMAD.MOV.U32 R47, RZ, RZ, -0x1 ;  /* 0xffffffffff2f7424 */ /* 0x000fce00078e00ff */
[----:B------:R-:W-:Y:S05]  /*a460*/  WARPSYNC.COLLECTIVE R47, `(.L_x_115) ;  /* 0x000000002f087348 */ /* 0x000fea0003c00000 */
[----:B------:R0:W1:Y:S02]  /*a470*/  SHFL.UP P0, R46, R58, R49, R60 ;  /* 0x040000313a2e7389 */ /* 0x000064000000003c */
[----:B01----:R-:W-:Y:S05]  /*a480*/  ENDCOLLECTIVE ;  /* 0x000000000000791b */ /* 0x003fea0003800000 */
.L_x_115:
[----:B------:R-:W-:Y:S02]  /*a490*/  IMAD.MOV.U32 R49, RZ, RZ, 0x2 ;  /* 0x00000002ff317424 */ /* 0x000fe400078e00ff */
[----:B------:R-:W-:-:S04]  /*a4a0*/  IMAD.MOV.U32 R40, RZ, RZ, R46 ;  /* 0x000000ffff287224 */ /* 0x000fc800078e002e */
[----:B------:R-:W-:-:S04]  /*a4b0*/  @P0 IMAD.IADD R40, R39, 0x1, R40 ;  /* 0x0000000127280824 */ /* 0x000fc800078e0228 */
[----:B------:R-:W-:-:S07]  /*a4c0*/  IMAD.MOV.U32 R58, RZ, RZ, R40 ;  /* 0x000000ffff3a7224 */ /* 0x000fce00078e0028 */
[----:B------:R-:W-:Y:S05]  /*a4d0*/  WARPSYNC.COLLECTIVE R47, `(.L_x_116) ;  /* 0x000000002f087348 */ /* 0x000fea0003c00000 */
[----:B------:R0:W1:Y:S02]  /*a4e0*/  SHFL.UP P0, R46, R58, R49, R60 ;  /* 0x040000313a2e7389 */ /* 0x000064000000003c */
[----:B01----:R-:W-:Y:S05]  /*a4f0*/  ENDCOLLECTIVE ;  /* 0x000000000000791b */ /* 0x003fea0003800000 */
.L_x_116:
[----:B------:R-:W-:Y:S02]  /*a500*/  IMAD.MOV.U32 R49, RZ, RZ, 0x4 ;  /* 0x00000004ff317424 */ /* 0x000fe400078e00ff */
[----:B------:R-:W-:-:S04]  /*a510*/  IMAD.MOV.U32 R43, RZ, RZ, R46 ;  /* 0x000000ffff2b7224 */ /* 0x000fc800078e002e */
[----:B------:R-:W-:-:S04]  /*a520*/  @P0 IMAD.IADD R43, R40, 0x1, R43 ;  /* 0x00000001282b0824 */ /* 0x000fc800078e022b */
[----:B------:R-:W-:-:S07]  /*a530*/  IMAD.MOV.U32 R58, RZ, RZ, R43 ;  /* 0x000000ffff3a7224 */ /* 0x000fce00078e002b */
[----:B------:R-:W-:Y:S05]  /*a540*/  WARPSYNC.COLLECTIVE R47, `(.L_x_117) ;  /* 0x000000002f087348 */ /* 0x000fea0003c00000 */
[----:B------:R0:W1:Y:S02]  /*a550*/  SHFL.UP P0, R46, R58, R49, R60 ;  /* 0x040000313a2e7389 */ /* 0x000064000000003c */
[----:B01----:R-:W-:Y:S05]  /*a560*/  ENDCOLLECTIVE ;  /* 0x000000000000791b */ /* 0x003fea0003800000 */
.L_x_117:
[----:B------:R-:W-:Y:S02]  /*a570*/  IMAD.MOV.U32 R49, RZ, RZ, 0x8 ;  /* 0x00000008ff317424 */ /* 0x000fe400078e00ff */
[----:B------:R-:W-:-:S04]  /*a580*/  IMAD.MOV.U32 R44, RZ, RZ, R46 ;  /* 0x000000ffff2c7224 */ /* 0x000fc800078e002e */
[----:B------:R-:W-:-:S04]  /*a590*/  @P0 IMAD.IADD R44, R43, 0x1, R44 ;  /* 0x000000012b2c0824 */ /* 0x000fc800078e022c */
[----:B------:R-:W-:-:S07]  /*a5a0*/  IMAD.MOV.U32 R58, RZ, RZ, R44 ;  /* 0x000000ffff3a7224 */ /* 0x000fce00078e002c */
[----:B------:R-:W-:Y:S05]  /*a5b0*/  WARPSYNC.COLLECTIVE R47, `(.L_x_118) ;  /* 0x000000002f087348 */ /* 0x000fea0003c00000 */
[----:B------:R0:W1:Y:S02]  /*a5c0*/  SHFL.UP P0, R46, R58, R49, R60 ;  /* 0x040000313a2e7389 */ /* 0x000064000000003c */
[----:B01----:R-:W-:Y:S05]  /*a5d0*/  ENDCOLLECTIVE ;  /* 0x000000000000791b */ /* 0x003fea0003800000 */
.L_x_118:
[----:B------:R-:W-:Y:S02]  /*a5e0*/  IMAD.MOV.U32 R49, RZ, RZ, 0x10 ;  /* 0x00000010ff317424 */ /* 0x000fe400078e00ff */
[----:B------:R-:W-:-:S04]  /*a5f0*/  IMAD.MOV.U32 R45, RZ, RZ, R46 ;  /* 0x000000ffff2d7224 */ /* 0x000fc800078e002e */
[----:B------:R-:W-:-:S04]  /*a600*/  @P0 IMAD.IADD R45, R44, 0x1, R45 ;  /* 0x000000012c2d0824 */ /* 0x000fc800078e022d */
[----:B------:R-:W-:-:S07]  /*a610*/  IMAD.MOV.U32 R58, RZ, RZ, R45 ;  /* 0x000000ffff3a7224 */ /* 0x000fce00078e002d */
[----:B------:R-:W-:Y:S05]  /*a620*/  WARPSYNC.COLLECTIVE R47, `(.L_x_119) ;  /* 0x000000002f087348 */ /* 0x000fea0003c00000 */
[----:B------:R0:W1:Y:S02]  /*a630*/  SHFL.UP P0, R46, R58, R49, R60 ;  /* 0x040000313a2e7389 */ /* 0x000064000000003c */
[----:B01----:R-:W-:Y:S05]  /*a640*/  ENDCOLLECTIVE ;  /* 0x000000000000791b */ /* 0x003fea0003800000 */
.L_x_119:
[----:B------:R-:W-:Y:S05]  /*a650*/  BRA `(.L_x_120) ;  /* 0xffffff8400407947 */ /* 0x000fea000383ffff */
.L_x_121:
[----:B------:R-:W-:-:S00]  /*a660*/  BRA `(.L_x_121) ;  /* 0xfffffffc00fc7947 */ /* 0x000fc0000383ffff */
[----:B------:R-:W-:-:S00]  /*a670*/  NOP ;  /* 0x0000000000007918 */ /* 0x000fc00000000000 */
        /* <DEDUP_REMOVED lines=8> */
.L_x_482:


//--------------------- .text._ZN3cub18CUB_300001_SM_10006detail10radix_sort33DeviceRadixSortExclusiveSumKernelINS1_5radix10policy_hubIiiyE10Policy1000EyEEvPT0_ --------------------------
	.section	.text._ZN3cub18CUB_300001_SM_10006detail10radix_sort33DeviceRadixSortExclusiveSumKernelINS1_5radix10policy_hubIiiyE10Policy1000EyEEvPT0_,"ax",@progbits
	.align	128
        .global         _ZN3cub18CUB_300001_SM_10006detail10radix_sort33DeviceRadixSortExclusiveSumKernelINS1_5radix10policy_hubIiiyE10Policy1000EyEEvPT0_
        .type           _ZN3cub18CUB_300001_SM_10006detail10radix_sort33DeviceRadixSortExclusiveSumKernelINS1_5radix10policy_hubIiiyE10Policy1000EyEEvPT0_,@function
        .size           _ZN3cub18CUB_300001_SM_10006detail10radix_sort33DeviceRadixSortExclusiveSumKernelINS1_5radix10policy_hubIiiyE10Policy1000EyEEvPT0_,(.L_x_483 - _ZN3cub18CUB_300001_SM_10006detail10radix_sort33DeviceRadixSortExclusiveSumKernelINS1_5radix10policy_hubIiiyE10Policy1000EyEEvPT0_)
        .other          _ZN3cub18CUB_300001_SM_10006detail10radix_sort33DeviceRadixSortExclusiveSumKernelINS1_5radix10policy_hubIiiyE10Policy1000EyEEvPT0_,@"STO_CUDA_ENTRY STV_DEFAULT"
_ZN3cub18CUB_300001_SM_10006detail10radix_sort33DeviceRadixSortExclusiveSumKernelINS1_5radix10policy_hubIiiyE10Policy1000EyEEvPT0_:
.text._ZN3cub18CUB_300001_SM_10006detail10radix_sort33DeviceRadixSortExclusiveSumKernelINS1_5radix10policy_hubIiiyE10Policy1000EyEEvPT0_:
[----:B------:R-:W-:Y:S01]  /*0000*/  LDC R1, c[0x0][0x37c] ;  /* 0x0000df00ff017b82 */ /* 0x000fe20000000800 */
[----:B------:R-:W0:Y:S07]  /*0010*/  S2R R18, SR_TID.X ;  /* 0x0000000000127919 */ /* 0x000e2e0000002100 */
[----:B------:R-:W1:Y:S01]  /*0020*/  LDC.64 R16, c[0x0][0x380] ;  /* 0x0000e000ff107b82 */ /* 0x000e620000000a00 */
[----:B------:R-:W2:Y:S01]  /*0030*/  LDCU.64 UR4, c[0x0][0x358] ;  /* 0x00006b00ff0477ac */ /* 0x000ea20008000a00 */
[----:B------:R-:W3:Y:S01]  /*0040*/  S2R R5, SR_CTAID.X ;  /* 0x0000000000057919 */ /* 0x000ee20000002500 */
[----:B0-----:R-:W-:Y:S01]  /*0050*/  ISETP.GT.U32.AND P1, PT, R18, 0xff, PT ;  /* 0x000000ff1200780c */ /* 0x001fe20003f24070 */
[----:B---3--:R-:W-:-:S04]  /*0060*/  IMAD R5, R5, 0x100, R18 ;  /* 0x0000010005057824 */ /* 0x008fc800078e0212 */
[----:B-1----:R-:W-:-:S08]  /*0070*/  IMAD.WIDE R16, R5, 0x8, R16 ;  /* 0x0000000805107825 */ /* 0x002fd000078e0210 */
[----:B--2---:R-:W2:Y:S01]  /*0080*/  @!P1 LDG.E.64 R2, desc[UR4][R16.64] ;  /* 0x0000000410029981 */ /* 0x004ea2000c1e1b00 */
[----:B------:R-:W-:Y:S02]  /*0090*/  MOV R0, 0x400 ;  /* 0x0000040000007802 */ /* 0x000fe40000000f00 */
[C---:B------:R-:W-:Y:S01]  /*00a0*/  ISETP.GT.U32.AND P0, PT, R18.reuse, 0x1f, PT ;  /* 0x0000001f1200780c */ /* 0x040fe20003f04070 */
[----:B------:R-:W0:Y:S02]  /*00b0*/  S2R R5, SR_CgaCtaId ;  /* 0x0000000000057919 */ /* 0x000e240000008800 */
[----:B0-----:R-:W-:Y:S02]  /*00c0*/  LEA R5, R5, R0, 0x18 ;  /* 0x0000000005057211 */ /* 0x001fe400078ec0ff */
[----:B------:R-:W-:-:S05]  /*00d0*/  LEA.HI R0, R18, R18, RZ, 0x1d ;  /* 0x0000001212007211 */ /* 0x000fca00078fe8ff */
[----:B------:R-:W-:-:S05]  /*00e0*/  IMAD R0, R0, 0x8, R5 ;  /* 0x0000000800007824 */ /* 0x000fca00078e0205 */
[----:B--2---:R0:W-:Y:S01]  /*00f0*/  STS.64 [R0+0x10], R2 ;  /* 0x0000100200007388 */ /* 0x0041e20000000a00 */
[----:B------:R-:W-:Y:S06]  /*0100*/  BAR.SYNC.DEFER_BLOCKING 0x0 ;  /* 0x0000000000007b1d */ /* 0x000fec0000010000 */
[----:B------:R-:W-:Y:S05]  /*0110*/  @P0 BRA `(.L_x_122) ;  /* 0x0000000400240947 */ /* 0x000fea0003800000 */
[----:B------:R-:W-:Y:S01]  /*0120*/  IMAD R18, R18, 0x48, R5 ;  /* 0x0000004812127824 */ /* 0x000fe200078e0205 */
[----:B------:R-:W-:-:S04]  /*0130*/  UMOV UR6, 0xffffffff ;  /* 0xffffffff00067882 */ /* 0x000fc80000000000 */
[----:B------:R-:W-:Y:S04]  /*0140*/  LDS.64 R14, [R18+0x10] ;  /* 0x00001000120e7984 */ /* 0x000fe80000000a00 */
[----:B------:R-:W-:Y:S04]  /*0150*/  LDS.64 R12, [R18+0x18] ;  /* 0x00001800120c7984 */ /* 0x000fe80000000a00 */
[----:B------:R-:W1:Y:S04]  /*0160*/  LDS.64 R10, [R18+0x20] ;  /* 0x00002000120a7984 */ /* 0x000e680000000a00 */
[----:B------:R-:W-:Y:S04]  /*0170*/  LDS.64 R8, [R18+0x28] ;  /* 0x0000280012087984 */ /* 0x000fe80000000a00 */
[----:B------:R-:W2:Y:S04]  /*0180*/  LDS.64 R6, [R18+0x30] ;  /* 0x0000300012067984 */ /* 0x000ea80000000a00 */
[----:B------:R-:W-:Y:S04]  /*0190*/  LDS.64 R4, [R18+0x38] ;  /* 0x0000380012047984 */ /* 0x000fe80000000a00 */
[----:B0-----:R-:W0:Y:S04]  /*01a0*/  LDS.64 R2, [R18+0x40] ;  /* 0x0000400012027984 */ /* 0x001e280000000a00 */
[----:B------:R-:W3:Y:S01]  /*01b0*/  LDS.64 R20, [R18+0x48] ;  /* 0x0000480012147984 */ /* 0x000ee20000000a00 */
[----:B-1----:R-:W-:-:S04]  /*01c0*/  IADD3 R19, P3, P4, R10, R12, R14 ;  /* 0x0000000c0a137210 */ /* 0x002fc80007c7e00e */
[----:B------:R-:W-:Y:S02]  /*01d0*/  IADD3.X R23, PT, PT, R11, R13, R15, P3, P4 ;  /* 0x0000000d0b177210 */ /* 0x000fe40001fe840f */
[----:B--2---:R-:W-:-:S04]  /*01e0*/  IADD3 R19, P0, P2, R6, R19, R8 ;  /* 0x0000001306137210 */ /* 0x004fc80007a1e008 */
[----:B------:R-:W-:Y:S02]  /*01f0*/  IADD3.X R23, PT, PT, R7, R23, R9, P0, P2 ;  /* 0x0000001707177210 */ /* 0x000fe400007e4409 */
[----:B0-----:R-:W-:-:S04]  /*0200*/  IADD3 R19, P3, P4, R2, R19, R4 ;  /* 0x0000001302137210 */ /* 0x001fc80007c7e004 */
[----:B---3--:R-:W-:Y:S02]  /*0210*/  IADD3 R20, P0, PT, R20, R19, RZ ;  /* 0x0000001314147210 */ /* 0x008fe40007f1e0ff */
[----:B------:R-:W-:-:S05]  /*0220*/  IADD3.X R19, PT, PT, R3, R23, R5, P3, P4 ;  /* 0x0000001703137210 */ /* 0x000fca0001fe8405 */
[----:B------:R-:W-:Y:S01]  /*0230*/  IMAD.X R19, R21, 0x1, R19, P0 ;  /* 0x0000000115137824 */ /* 0x000fe200000e0613 */
[----:B------:R-:W-:Y:S06]  /*0240*/  BRA.DIV UR6, `(.L_x_123) ;  /* 0x0000000206f07947 */ /* 0x000fec000b800000 */
[----:B------:R-:W0:Y:S04]  /*0250*/  SHFL.UP PT, R27, R20, 0x1, RZ ;  /* 0x04200000141b7989 */ /* 0x000e2800000e00ff */
[----:B------:R-:W1:Y:S01]  /*0260*/  SHFL.UP P0, R25, R19, 0x1, RZ ;  /* 0x0420000013197989 */ /* 0x000e6200000000ff */
[----:B0-----:R-:W-:-:S04]  /*0270*/  IADD3 R22, P2, PT, R27, R20, RZ ;  /* 0x000000141b167210 */ /* 0x001fc80007f5e0ff */
[----:B-1----:R-:W-:Y:S01]  /*0280*/  SEL R27, R22, R27, P0 ;  /* 0x0000001b161b7207 */ /* 0x002fe20000000000 */
[----:B------:R-:W-:-:S04]  /*0290*/  IMAD.X R26, R25, 0x1, R19, P2 ;  /* 0x00000001191a7824 */ /* 0x000fc800010e0613 */
[----:B------:R-:W0:Y:S01]  /*02a0*/  SHFL.UP PT, R28, R27, 0x2, RZ ;  /* 0x044000001b1c7989 */ /* 0x000e2200000e00ff */
[----:B------:R-:W-:-:S05]  /*02b0*/  SEL R26, R26, R25, P0 ;  /* 0x000000191a1a7207 */ /* 0x000fca0000000000 */
[----:B------:R-:W1:Y:S01]  /*02c0*/  SHFL.UP P0, R25, R26, 0x2, RZ ;  /* 0x044000001a197989 */ /* 0x000e6200000000ff */
[----:B0-----:R-:W-:-:S05]  /*02d0*/  IADD3 R21, P2, PT, R28, R27, RZ ;  /* 0x0000001b1c157210 */ /* 0x001fca0007f5e0ff */
[----:B-1----:R-:W-:Y:S01]  /*02e0*/  IMAD.X R22, R25, 0x1, R26, P2 ;  /* 0x0000000119167824 */ /* 0x002fe200010e061a */
[----:B------:R-:W-:-:S04]  /*02f0*/  SEL R28, R21, R28, P0 ;  /* 0x0000001c151c7207 */ /* 0x000fc80000000000 */
[----:B------:R-:W-:Y:S01]  /*0300*/  SEL R29, R22, R25, P0 ;  /* 0x00000019161d7207 */ /* 0x000fe20000000000 */
        /* <DEDUP_REMOVED lines=12> */
[----:B------:R0:W1:Y:S04]  /*03d0*/  SHFL.UP PT, R28, R27, 0x10, RZ ;  /* 0x060000001b1c7989 */ /* 0x00006800000e00ff */
[----:B------:R0:W2:Y:S02]  /*03e0*/  SHFL.UP P0, R25, R26, 0x10, RZ ;  /* 0x060000001a197989 */ /* 0x0000a400000000ff */
.L_x_134:
[----:B-1----:R-:W-:-:S04]  /*03f0*/  IADD3 R21, P2, PT, R28, R27, RZ ;  /* 0x0000001b1c157210 */ /* 0x002fc80007f5e0ff */
[----:B--2---:R-:W-:Y:S01]  /*0400*/  SEL R21, R21, R28, P0 ;  /* 0x0000001c15157207 */ /* 0x004fe20000000000 */
[----:B------:R-:W-:-:S05]  /*0410*/  IMAD.X R22, R25, 0x1, R26, P2 ;  /* 0x0000000119167824 */ /* 0x000fca00010e061a */
[----:B------:R-:W-:Y:S02]  /*0420*/  SEL R22, R22, R25, P0 ;  /* 0x0000001916167207 */ /* 0x000fe40000000000 */
[----:B------:R-:W-:-:S05]  /*0430*/  IADD3 R20, P0, PT, R21, -R20, RZ ;  /* 0x8000001415147210 */ /* 0x000fca0007f1e0ff */
[----:B------:R-:W-:Y:S01]  /*0440*/  IMAD.X R21, R22, 0x1, ~R19, P0 ;  /* 0x0000000116157824 */ /* 0x000fe200000e0e13 */
[----:B------:R-:W-:-:S04]  /*0450*/  IADD3 R14, P0, PT, R14, R20, RZ ;  /* 0x000000140e0e7210 */ /* 0x000fc80007f1e0ff */
[----:B------:R1:W-:Y:S01]  /*0460*/  STS.64 [R18+0x10], R20 ;  /* 0x0000101412007388 */ /* 0x0003e20000000a00 */
[----:B------:R-:W-:Y:S01]  /*0470*/  IMAD.X R15, R15, 0x1, R21, P0 ;  /* 0x000000010f0f7824 */ /* 0x000fe200000e0615 */
        /* <DEDUP_REMOVED lines=17> */
[----:B------:R-:W-:-:S05]  /*0590*/  IMAD.X R3, R3, 0x1, R5, P0 ;  /* 0x0000000103037824 */ /* 0x000fca00000e0605 */
[----:B------:R1:W-:Y:S03]  /*05a0*/  STS.64 [R18+0x48], R2 ;  /* 0x0000480212007388 */ /* 0x0003e60000000a00 */
.L_x_122:
[----:B------:R-:W-:Y:S05]  /*05b0*/  WARPSYNC.ALL ;  /* 0x0000000000007948 */ /* 0x000fea0003800000 */
[----:B------:R-:W-:Y:S06]  /*05c0*/  BAR.SYNC.DEFER_BLOCKING 0x0 ;  /* 0x0000000000007b1d */ /* 0x000fec0000010000 */
[----:B------:R-:W-:Y:S05]  /*05d0*/  @P1 EXIT ;  /* 0x000000000000194d */ /* 0x000fea0003800000 */
[----:B01----:R-:W0:Y:S04]  /*05e0*/  LDS.64 R2, [R0+0x10] ;  /* 0x0000100000027984 */ /* 0x003e280000000a00 */
[----:B0-----:R-:W-:Y:S01]  /*05f0*/  STG.E.64 desc[UR4][R16.64], R2 ;  /* 0x0000000210007986 */ /* 0x001fe2000c101b04 */
[----:B------:R-:W-:Y:S05]  /*0600*/  EXIT ;  /* 0x000000000000794d */ /* 0x000fea0003800000 */
.L_x_123:
[----:B------:R-:W-:Y:S02]  /*0610*/  IMAD.MOV.U32 R24, RZ, RZ, R20 ;  /* 0x000000ffff187224 */ /* 0x000fe400078e0014 */
[----:B------:R-:W-:Y:S02]  /*0620*/  IMAD.MOV.U32 R23, RZ, RZ, 0x1 ;  /* 0x00000001ff177424 */ /* 0x000fe400078e00ff */
[----:B------:R-:W-:Y:S02]  /*0630*/  IMAD.MOV.U32 R22, RZ, RZ, RZ ;  /* 0x000000ffff167224 */ /* 0x000fe400078e00ff */
[----:B------:R-:W-:-:S07]  /*0640*/  IMAD.MOV.U32 R21, RZ, RZ, -0x1 ;  /* 0xffffffffff157424 */ /* 0x000fce00078e00ff */
[----:B------:R-:W-:Y:S05]  /*0650*/  WARPSYNC.COLLECTIVE R21, `(.L_x_124) ;  /* 0x0000000015087348 */ /* 0x000fea0003c00000 */
[----:B------:R0:W1:Y:S02]  /*0660*/  SHFL.UP P0, R25, R24, R23, R22 ;  /* 0x0400001718197389 */ /* 0x0000640000000016 */
[----:B01----:R-:W-:Y:S05]  /*0670*/  ENDCOLLECTIVE ;  /* 0x000000000000791b */ /* 0x003fea0003800000 */
.L_x_124:
[----:B------:R-:W-:Y:S02]  /*0680*/  IMAD.MOV.U32 R24, RZ, RZ, R19 ;  /* 0x000000ffff187224 */ /* 0x000fe400078e0013 */
[----:B------:R-:W-:-:S07]  /*0690*/  IMAD.MOV.U32 R27, RZ, RZ, R25 ;  /* 0x000000ffff1b7224 */ /* 0x000fce00078e0019 */
[----:B------:R-:W-:Y:S05]  /*06a0*/  WARPSYNC.COLLECTIVE R21, `(.L_x_125) ;  /* 0x0000000015087348 */ /* 0x000fea0003c00000 */
[----:B------:R0:W1:Y:S02]  /*06b0*/  SHFL.UP P0, R25, R24, R23, R22 ;  /* 0x0400001718197389 */ /* 0x0000640000000016 */
[----:B01----:R-:W-:Y:S05]  /*06c0*/  ENDCOLLECTIVE ;  /* 0x000000000000791b */ /* 0x003fea0003800000 */
.L_x_125:
[----:B------:R-:W-:Y:S01]  /*06d0*/  IADD3 R26, P2, PT, R27, R20, RZ ;  /* 0x000000141b1a7210 */ /* 0x000fe20007f5e0ff */
[----:B------:R-:W-:-:S03]  /*06e0*/  IMAD.MOV.U32 R23, RZ, RZ, 0x2 ;  /* 0x00000002ff177424 */ /* 0x000fc600078e00ff */
[----:B------:R-:W-:Y:S01]  /*06f0*/  SEL R27, R26, R27, P0 ;  /* 0x0000001b1a1b7207 */ /* 0x000fe20000000000 */
[----:B------:R-:W-:-:S04]  /*0700*/  IMAD.X R26, R25, 0x1, R19, P2 ;  /* 0x00000001191a7824 */ /* 0x000fc800010e0613 */
[----:B------:R-:W-:Y:S01]  /*0710*/  IMAD.MOV.U32 R24, RZ, RZ, R27 ;  /* 0x000000ffff187224 */ /* 0x000fe200078e001b */
[----:B------:R-:W-:-:S07]  /*0720*/  SEL R26, R26, R25, P0 ;  /* 0x000000191a1a7207 */ /* 0x000fce0000000000 */
[----:B------:R-:W-:Y:S05]  /*0730*/  WARPSYNC.COLLECTIVE R21, `(.L_x_126) ;  /* 0x0000000015087348 */ /* 0x000fea0003c00000 */
[----:B------:R0:W1:Y:S02]  /*0740*/  SHFL.UP P0, R25, R24, R23, R22 ;  /* 0x0400001718197389 */ /* 0x0000640000000016 */
[----:B01----:R-:W-:Y:S05]  /*0750*/  ENDCOLLECTIVE ;  /* 0x000000000000791b */ /* 0x003fea0003800000 */
.L_x_126:
[----:B------:R-:W-:Y:S02]  /*0760*/  IMAD.MOV.U32 R24, RZ, RZ, R26 ;  /* 0x000000ffff187224 */ /* 0x000fe400078e001a */
[----:B------:R-:W-:-:S07]  /*0770*/  IMAD.MOV.U32 R28, RZ, RZ, R25 ;  /* 0x000000ffff1c7224 */ /* 0x000fce00078e0019 */
[----:B------:R-:W-:Y:S05]  /*0780*/  WARPSYNC.COLLECTIVE R21, `(.L_x_127) ;  /* 0x0000000015087348 */ /* 0x000fea0003c00000 */
[----:B------:R0:W1:Y:S02]  /*0790*/  SHFL.UP P0, R25, R24, R23, R22 ;  /* 0x0400001718197389 */ /* 0x0000640000000016 */
[----:B01----:R-:W-:Y:S05]  /*07a0*/  ENDCOLLECTIVE ;  /* 0x000000000000791b */ /* 0x003fea0003800000 */
.L_x_127:
        /* <DEDUP_REMOVED lines=9> */
.L_x_128:
[----:B------:R-:W-:Y:S02]  /*0840*/  IMAD.MOV.U32 R24, RZ, RZ, R29 ;  /* 0x000000ffff187224 */ /* 0x000fe400078e001d */
[----:B------:R-:W-:-:S07]  /*0850*/  IMAD.MOV.U32 R27, RZ, RZ, R25 ;  /* 0x000000ffff1b7224 */ /* 0x000fce00078e0019 */
[----:B------:R-:W-:Y:S05]  /*0860*/  WARPSYNC.COLLECTIVE R21, `(.L_x_129) ;  /* 0x0000000015087348 */ /* 0x000fea0003c00000 */
[----:B------:R0:W1:Y:S02]  /*0870*/  SHFL.UP P0, R25, R24, R23, R22 ;  /* 0x0400001718197389 */ /* 0x0000640000000016 */
[----:B01----:R-:W-:Y:S05]  /*0880*/  ENDCOLLECTIVE ;  /* 0x000000000000791b */ /* 0x003fea0003800000 */
.L_x_129:
        /* <DEDUP_REMOVED lines=9> */
.L_x_130:
[----:B------:R-:W-:Y:S02]  /*0920*/  IMAD.MOV.U32 R24, RZ, RZ, R29 ;  /* 0x000000ffff187224 */ /* 0x000fe400078e001d */
[----:B------:R-:W-:-:S07]  /*0930*/  IMAD.MOV.U32 R27, RZ, RZ, R25 ;  /* 0x000000ffff1b7224 */ /* 0x000fce00078e0019 */
[----:B------:R-:W-:Y:S05]  /*0940*/  WARPSYNC.COLLECTIVE R21, `(.L_x_131) ;  /* 0x0000000015087348 */ /* 0x000fea0003c00000 */
[----:B------:R0:W1:Y:S02]  /*0950*/  SHFL.UP P0, R25, R24, R23, R22 ;  /* 0x0400001718197389 */ /* 0x0000640000000016 */
[----:B01----:R-:W-:Y:S05]  /*0960*/  ENDCOLLECTIVE ;  /* 0x000000000000791b */ /* 0x003fea0003800000 */
.L_x_131:
        /* <DEDUP_REMOVED lines=9> */
.L_x_132:
[----:B------:R-:W-:Y:S02]  /*0a00*/  IMAD.MOV.U32 R24, RZ, RZ, R26 ;  /* 0x000000ffff187224 */ /* 0x000fe400078e001a */
[----:B------:R-:W-:-:S07]  /*0a10*/  IMAD.MOV.U32 R28, RZ, RZ, R25 ;  /* 0x000000ffff1c7224 */ /* 0x000fce00078e0019 */
[----:B------:R-:W-:Y:S05]  /*0a20*/  WARPSYNC.COLLECTIVE R21, `(.L_x_133) ;  /* 0x0000000015087348 */ /* 0x000fea0003c00000 */
[----:B------:R0:W1:Y:S02]  /*0a30*/  SHFL.UP P0, R25, R24, R23, R22 ;  /* 0x0400001718197389 */ /* 0x0000640000000016 */
[----:B01----:R-:W-:Y:S05]  /*0a40*/  ENDCOLLECTIVE ;  /* 0x000000000000791b */ /* 0x003fea0003800000 */
.L_x_133:
[----:B------:R-:W-:Y:S05]  /*0a50*/  BRA `(.L_x_134) ;  /* 0xfffffff800647947 */ /* 0x000fea000383ffff */
.L_x_135:
        /* <DEDUP_REMOVED lines=10> */
.L_x_483:


//--------------------- .text._ZN3cub18CUB_300001_SM_10006detail10radix_sort30DeviceRadixSortHistogramKernelINS1_5radix10policy_hubIiiyE10Policy1000ELNS0_9SortOrderE1EiyNS1_21identity_decomposer_tEEEvPT2_PKT1_SA_iiT3_ --------------------------
	.section	.text._ZN3cub18CUB_300001_SM_10006detail10radix_sort30DeviceRadixSortHistogramKernelINS1_5radix10policy_hubIiiyE10Policy1000ELNS0_9SortOrderE1EiyNS1_21identity_decomposer_tEEEvPT2_PKT1_SA_iiT3_,"ax",@progbits
	.align	128
        .global         _ZN3cub18CUB_300001_SM_10006detail10radix_sort30DeviceRadixSortHistogramKernelINS1_5radix10policy_hubIiiyE10Policy1000ELNS0_9SortOrderE1EiyNS1_21identity_decomposer_tEEEvPT2_PKT1_SA_iiT3_
        .type           _ZN3cub18CUB_300001_SM_10006detail10radix_sort30DeviceRadixSortHistogramKernelINS1_5radix10policy_hubIiiyE10Policy1000ELNS0_9SortOrderE1EiyNS1_21identity_decomposer_tEEEvPT2_PKT1_SA_iiT3_,@function
        .size           _ZN3cub18CUB_300001_SM_10006detail10radix_sort30DeviceRadixSortHistogramKernelINS1_5radix10policy_hubIiiyE10Policy1000ELNS0_9SortOrderE1EiyNS1_21identity_decomposer_tEEEvPT2_PKT1_SA_iiT3_,(.L_x_484 - _ZN3cub18CUB_300001_SM_10006detail10radix_sort30DeviceRadixSortHistogramKernelINS1_5radix10policy_hubIiiyE10Policy1000ELNS0_9SortOrderE1EiyNS1_21identity_decomposer_tEEEvPT2_PKT1_SA_iiT3_)
        .other          _ZN3cub18CUB_300001_SM_10006detail10radix_sort30DeviceRadixSortHistogramKernelINS1_5radix10policy_hubIiiyE10Policy1000ELNS0_9SortOrderE1EiyNS1_21identity_decomposer_tEEEvPT2_PKT1_SA_iiT3_,@"STO_CUDA_ENTRY STV_DEFAULT"
_ZN3cub18CUB_300001_SM_10006detail10radix_sort30DeviceRadixSortHistogramKernelINS1_5radix10policy_hubIiiyE10Policy1000ELNS0_9SortOrderE1EiyNS1_21identity_decomposer_tEEEvPT2_PKT1_SA_iiT3_:
.text._ZN3cub18CUB_300001_SM_10006detail10radix_sort30DeviceRadixSortHistogramKernelINS1_5radix10policy_hubIiiyE10Policy1000ELNS0_9SortOrderE1EiyNS1_21identity_decomposer_tEEEvPT2_PKT1_SA_iiT3_:
[----:B------:R-:W-:Y:S01]  /*0000*/  LDC R1, c[0x0][0x37c] ;  /* 0x0000df00ff017b82 */ /* 0x000fe20000000800 */
[----:B------:R-:W0:Y:S02]  /*0010*/  LDCU.64 UR14, c[0x0][0x390] ;  /* 0x00007200ff0e77ac */ /* 0x000e240008000a00 */
[----:B0-----:R-:W-:-:S04]  /*0020*/  ISETP.NE.U32.AND P0, PT, RZ, UR14, PT ;  /* 0x0000000eff007c0c */ /* 0x001fc8000bf05070 */
[----:B------:R-:W-:-:S13]  /*0030*/  ISETP.NE.AND.EX P0, PT, RZ, UR15, PT, P0 ;  /* 0x0000000fff007c0c */ /* 0x000fda000bf05300 */
[----:B------:R-:W-:Y:S05]  /*0040*/  @!P0 EXIT ;  /* 0x000000000000894d */ /* 0x000fea0003800000 */
[----:B------:R-:W-:Y:S01]  /*0050*/  UIADD3 UR11, UP0, UPT, UR14, -0x1, URZ ;  /* 0xffffffff0e0b7890 */ /* 0x000fe2000ff1e0ff */
[----:B------:R-:W0:Y:S01]  /*0060*/  S2R R4, SR_TID.X ;  /* 0x0000000000047919 */ /* 0x000e220000002100 */
[----:B------:R-:W1:Y:S01]  /*0070*/  LDCU.64 UR4, c[0x0][0x398] ;  /* 0x00007300ff0477ac */ /* 0x000e620008000a00 */
[----:B------:R-:W2:Y:S01]  /*0080*/  S2UR UR7, SR_CgaCtaId ;  /* 0x00000000000779c3 */ /* 0x000ea20000008800 */
[----:B------:R-:W-:Y:S01]  /*0090*/  UIADD3.X UR12, UPT, UPT, UR15, -0x1, URZ, UP0, !UPT ;  /* 0xffffffff0f0c7890 */ /* 0x000fe200087fe4ff */
[----:B------:R-:W-:Y:S01]  /*00a0*/  UMOV UR6, 0x400 ;  /* 0x0000040000067882 */ /* 0x000fe20000000000 */
[----:B------:R-:W3:Y:S05]  /*00b0*/  LDCU.64 UR20, c[0x0][0x358] ;  /* 0x00006b00ff1477ac */ /* 0x000eea0008000a00 */
[----:B------:R-:W4:Y:S01]  /*00c0*/  S2UR UR8, SR_CTAID.X ;  /* 0x00000000000879c3 */ /* 0x000f220000002500 */
[----:B------:R-:W-:Y:S01]  /*00d0*/  USHF.R.U64 UR11, UR11, 0x1e, UR12 ;  /* 0x0000001e0b0b7899 */ /* 0x000fe2000800120c */
[----:B------:R-:W0:Y:S03]  /*00e0*/  LDCU UR28, c[0x0][0x370] ;  /* 0x00006e00ff1c77ac */ /* 0x000e260008000800 */
[----:B------:R-:W-:-:S02]  /*00f0*/  UIADD3 UR11, UP0, UPT, UR11, 0x1, URZ ;  /* 0x000000010b0b7890 */ /* 0x000fc4000ff1e0ff */
[----:B-1----:R-:W-:Y:S02]  /*0100*/  UIADD3 UR4, UPT, UPT, UR5, 0x7, -UR4 ;  /* 0x0000000705047890 */ /* 0x002fe4000fffe804 */
[----:B------:R-:W-:Y:S02]  /*0110*/  ULEA.HI.X UR12, UR12, URZ, URZ, 0x2, UP0 ;  /* 0x000000ff0c0c7291 */ /* 0x000fe400080f14ff */
[----:B------:R-:W-:Y:S02]  /*0120*/  UISETP.LT.U32.AND UP0, UPT, UR11, UR14, UPT ;  /* 0x0000000e0b00728c */ /* 0x000fe4000bf01070 */
[----:B------:R-:W-:Y:S02]  /*0130*/  USHF.R.S32.HI UR5, URZ, 0x1f, UR4 ;  /* 0x0000001fff057899 */ /* 0x000fe40008011404 */
[----:B------:R-:W-:Y:S02]  /*0140*/  UISETP.LT.U32.AND.EX UP0, UPT, UR12, UR15, UPT, UP0 ;  /* 0x0000000f0c00728c */ /* 0x000fe4000bf01100 */
[----:B------:R-:W-:-:S02]  /*0150*/  ULEA.HI UR5, UR5, UR4, URZ, 0x3 ;  /* 0x0000000405057291 */ /* 0x000fc4000f8f18ff */
[----:B------:R-:W-:Y:S01]  /*0160*/  USEL UR11, UR11, UR14, UP0 ;  /* 0x0000000e0b0b7287 */ /* 0x000fe20008000000 */
[C---:B0-----:R-:W-:Y:S01]  /*0170*/  VIADD R21, R4.reuse, 0x780 ;  /* 0x0000078004157836 */ /* 0x041fe20000000000 */
[----:B------:R-:W-:Y:S02]  /*0180*/  USEL UR12, UR12, UR15, UP0 ;  /* 0x0000000f0c0c7287 */ /* 0x000fe40008000000 */
[----:B------:R-:W-:Y:S02]  /*0190*/  UISETP.GE.AND UP0, UPT, UR4, 0x8, UPT ;  /* 0x000000080400788c */ /* 0x000fe4000bf06270 */
[----:B--2---:R-:W-:Y:S02]  /*01a0*/  ULEA UR6, UR7, UR6, 0x18 ;  /* 0x0000000607067291 */ /* 0x004fe4000f8ec0ff */
[----:B------:R-:W-:Y:S02]  /*01b0*/  USHF.R.S32.HI UR5, URZ, 0x3, UR5 ;  /* 0x00000003ff057899 */ /* 0x000fe40008011405 */
[----:B------:R-:W-:Y:S01]  /*01c0*/  PLOP3.LUT P0, PT, PT, PT, UP0, 0x80, 0x8 ;  /* 0x000000000008781c */ /* 0x000fe20003f0f008 */
[----:B----4-:R-:W-:Y:S01]  /*01d0*/  USHF.L.U32 UR8, UR8, 0xb, URZ ;  /* 0x0000000b08087899 */ /* 0x010fe200080006ff */
[C---:B------:R-:W-:Y:S01]  /*01e0*/  LEA R0, R4.reuse, UR6, 0x2 ;  /* 0x0000000604007c11 */ /* 0x040fe2000f8e10ff */
[----:B------:R-:W-:Y:S01]  /*01f0*/  UIADD3 UR22, UPT, UPT, UR5, -0x1, URZ ;  /* 0xffffffff05167890 */ /* 0x000fe2000fffe0ff */
[----:B------:R-:W-:Y:S01]  /*0200*/  ISETP.GT.U32.OR P0, PT, R4, 0xff, !P0 ;  /* 0x000000ff0400780c */ /* 0x000fe20004704470 */
[----:B------:R-:W-:-:S02]  /*0210*/  ULOP3.LUT UR23, UR5, 0xf, URZ, 0xc0, !UPT ;  /* 0x0000000f05177892 */ /* 0x000fc4000f8ec0ff */
[----:B------:R-:W-:Y:S01]  /*0220*/  ULOP3.LUT UR24, UR5, 0x7, URZ, 0xc0, !UPT ;  /* 0x0000000705187892 */ /* 0x000fe2000f8ec0ff */
[----:B------:R-:W-:Y:S01]  /*0230*/  P2R R20, PR, RZ, 0x1 ;  /* 0x00000001ff147803 */ /* 0x000fe20000000000 */
[----:B------:R-:W-:Y:S02]  /*0240*/  ULOP3.LUT UR25, UR5, 0x3, URZ, 0xc0, !UPT ;  /* 0x0000000305197892 */ /* 0x000fe4000f8ec0ff */
[----:B------:R-:W-:Y:S02]  /*0250*/  ULOP3.LUT UR26, UR5, 0xffffff0, URZ, 0xc0, !UPT ;  /* 0x0ffffff0051a7892 */ /* 0x000fe4000f8ec0ff */
[----:B------:R-:W-:Y:S02]  /*0260*/  ULOP3.LUT UR27, UR5, 0xffffff8, URZ, 0xc0, !UPT ;  /* 0x0ffffff8051b7892 */ /* 0x000fe4000f8ec0ff */
[----:B------:R-:W-:Y:S01]  /*0270*/  ULOP3.LUT UR9, UR5, 0x1, URZ, 0xc0, !UPT ;  /* 0x0000000105097892 */ /* 0x000fe2000f8ec0ff */
[----:B------:R-:W-:Y:S01]  /*0280*/  UMOV UR6, URZ ;  /* 0x000000ff00067c82 */ /* 0x000fe20008000000 */
[----:B---3--:R-:W-:-:S10]  /*0290*/  UMOV UR7, URZ ;  /* 0x000000ff00077c82 */ /* 0x008fd40008000000 */
.L_x_219:
[----:B------:R-:W-:Y:S01]  /*02a0*/  ISETP.NE.AND P0, PT, R20, RZ, PT ;  /* 0x000000ff1400720c */ /* 0x000fe20003f05270 */
[----:B------:R-:W-:-:S12]  /*02b0*/  BSSY.RECONVERGENT B0, `(.L_x_136) ;  /* 0x000007c000007945 */ /* 0x000fd80003800200 */
[----:B012345:R-:W-:Y:S05]  /*02c0*/  @P0 BRA `(.L_x_137) ;  /* 0x0000000400e80947 */ /* 0x03ffea0003800000 */
[----:B------:R-:W-:Y:S02]  /*02d0*/  IMAD.U32 R2, RZ, RZ, UR22 ;  /* 0x00000016ff027e24 */ /* 0x000fe4000f8e00ff */
[----:B------:R-:W-:-:S03]  /*02e0*/  IMAD.MOV.U32 R3, RZ, RZ, RZ ;  /* 0x000000ffff037224 */ /* 0x000fc600078e00ff */
[----:B------:R-:W-:-:S13]  /*02f0*/  ISETP.GE.U32.AND P1, PT, R2, 0xf, PT ;  /* 0x0000000f0200780c */ /* 0x000fda0003f26070 */
[----:B------:R-:W-:Y:S05]  /*0300*/  @!P1 BRA `(.L_x_138) ;  /* 0x00000000005c9947 */ /* 0x000fea0003800000 */
[----:B------:R-:W-:Y:S01]  /*0310*/  VIADD R2, R0, 0x2000 ;  /* 0x0000200000027836 */ /* 0x000fe20000000000 */
[----:B------:R-:W-:-:S12]  /*0320*/  UIADD3 UR4, UPT, UPT, -UR26, URZ, URZ ;  /* 0x000000ff1a047290 */ /* 0x000fd8000fffe1ff */
.L_x_139:
[----:B------:R-:W-:Y:S01]  /*0330*/  UIADD3 UR4, UPT, UPT, UR4, 0x10, URZ ;  /* 0x0000001004047890 */ /* 0x000fe2000fffe0ff */
[----:B------:R-:W-:Y:S03]  /*0340*/  STS [R2+-0x2000], RZ ;  /* 0xffe000ff02007388 */ /* 0x000fe60000000800 */
[----:B------:R-:W-:Y:S01]  /*0350*/  UISETP.NE.AND UP0, UPT, UR4, URZ, UPT ;  /* 0x000000ff0400728c */ /* 0x000fe2000bf05270 */
        /* <DEDUP_REMOVED lines=16> */
[----:B------:R-:W-:Y:S06]  /*0460*/  BRA.U UP0, `(.L_x_139) ;  /* 0xfffffffd00b07547 */ /* 0x000fec000b83ffff */
[----:B------:R-:W-:-:S07]  /*0470*/  IMAD.U32 R3, RZ, RZ, UR26 ;  /* 0x0000001aff037e24 */ /* 0x000fce000f8e00ff */
.L_x_138:
[----:B------:R-:W-:Y:S01]  /*0480*/  ISETP.NE.AND P0, PT, RZ, UR23, PT ;  /* 0x00000017ff007c0c */ /* 0x000fe2000bf05270 */
[----:B------:R-:W-:Y:S01]  /*0490*/  IMAD.U32 R6, RZ, RZ, UR24 ;  /* 0x00000018ff067e24 */ /* 0x000fe2000f8e00ff */
[----:B------:R-:W-:-:S03]  /*04a0*/  MOV R2, UR23 ;  /* 0x0000001700027c02 */ /* 0x000fc60008000f00 */
[----:B------:R-:W-:Y:S02]  /*04b0*/  VIADD R6, R6, 0xffffffff ;  /* 0xffffffff06067836 */ /* 0x000fe40000000000 */
[----:B------:R-:W-:-:S06]  /*04c0*/  VIADD R2, R2, 0xffffffff ;  /* 0xffffffff02027836 */ /* 0x000fcc0000000000 */
[----:B------:R-:W-:Y:S05]  /*04d0*/  @!P0 BRA `(.L_x_140) ;  /* 0x00000000007c8947 */ /* 0x000fea0003800000 */
[----:B------:R-:W-:Y:S01]  /*04e0*/  ISETP.GE.U32.AND P2, PT, R2, 0x7, PT ;  /* 0x000000070200780c */ /* 0x000fe20003f46070 */
[----:B------:R-:W-:-:S12]  /*04f0*/  UISETP.NE.AND UP0, UPT, UR24, URZ, UPT ;  /* 0x000000ff1800728c */ /* 0x000fd8000bf05270 */
[----:B------:R-:W-:Y:S05]  /*0500*/  @!P2 BRA `(.L_x_141) ;  /* 0x000000000028a947 */ /* 0x000fea0003800000 */
        /* <DEDUP_REMOVED lines=10> */
.L_x_141:
[----:B------:R-:W-:Y:S05]  /*05b0*/  BRA.U !UP0, `(.L_x_140) ;  /* 0x0000000108447547 */ /* 0x000fea000b800000 */
[----:B------:R-:W-:Y:S01]  /*05c0*/  ISETP.GE.U32.AND P2, PT, R6, 0x3, PT ;  /* 0x000000030600780c */ /* 0x000fe20003f46070 */
[----:B------:R-:W-:-:S12]  /*05d0*/  UISETP.NE.AND UP0, UPT, UR25, URZ, UPT ;  /* 0x000000ff1900728c */ /* 0x000fd8000bf05270 */
[C---:B0-----:R-:W-:Y:S02]  /*05e0*/  @P2 IMAD R5, R3.reuse, 0x400, R0 ;  /* 0x0000040003052824 */ /* 0x041fe400078e0200 */
[----:B------:R-:W-:-:S03]  /*05f0*/  @P2 VIADD R3, R3, 0x4 ;  /* 0x0000000403032836 */ /* 0x000fc60000000000 */
[----:B------:R1:W-:Y:S04]  /*0600*/  @P2 STS [R5], RZ ;  /* 0x000000ff05002388 */ /* 0x0003e80000000800 */
[----:B------:R1:W-:Y:S04]  /*0610*/  @P2 STS [R5+0x400], RZ ;  /* 0x000400ff05002388 */ /* 0x0003e80000000800 */
[----:B------:R1:W-:Y:S04]  /*0620*/  @P2 STS [R5+0x800], RZ ;  /* 0x000800ff05002388 */ /* 0x0003e80000000800 */
[----:B------:R1:W-:Y:S01]  /*0630*/  @P2 STS [R5+0xc00], RZ ;  /* 0x000c00ff05002388 */ /* 0x0003e20000000800 */
[----:B------:R-:W-:Y:S05]  /*0640*/  BRA.U !UP0, `(.L_x_140) ;  /* 0x0000000108207547 */ /* 0x000fea000b800000 */
[----:B------:R-:W-:Y:S01]  /*0650*/  IMAD R3, R3, 0x400, R0 ;  /* 0x0000040003037824 */ /* 0x000fe200078e0200 */
[----:B------:R-:W-:-:S04]  /*0660*/  UISETP.NE.AND UP0, UPT, UR25, 0x1, UPT ;  /* 0x000000011900788c */ /* 0x000fc8000bf05270 */
[----:B------:R2:W-:Y:S05]  /*0670*/  STS [R3], RZ ;  /* 0x000000ff03007388 */ /* 0x0005ea0000000800 */
[----:B------:R-:W-:Y:S05]  /*0680*/  BRA.U !UP0, `(.L_x_140) ;  /* 0x0000000108107547 */ /* 0x000fea000b800000 */
[----:B------:R-:W-:Y:S01]  /*0690*/  UISETP.NE.AND UP0, UPT, UR25, 0x2, UPT ;  /* 0x000000021900788c */ /* 0x000fe2000bf05270 */
[----:B------:R3:W-:Y:S05]  /*06a0*/  STS [R3+0x400], RZ ;  /* 0x000400ff03007388 */ /* 0x0007ea0000000800 */
[----:B------:R-:W-:-:S13]  /*06b0*/  PLOP3.LUT P2, PT, PT, PT, UP0, 0x80, 0x8 ;  /* 0x000000000008781c */ /* 0x000fda0003f4f008 */
[----:B------:R3:W-:Y:S02]  /*06c0*/  @P2 STS [R3+0x800], RZ ;  /* 0x000800ff03002388 */ /* 0x0007e40000000800 */
.L_x_140:
[----:B------:R-:W-:-:S13]  /*06d0*/  ISETP.GT.U32.AND P2, PT, R4, 0x7f, PT ;  /* 0x0000007f0400780c */ /* 0x000fda0003f44070 */
[----:B------:R-:W-:Y:S05]  /*06e0*/  @P2 BRA `(.L_x_137) ;  /* 0x0000000000e02947 */ /* 0x000fea0003800000 */
[----:B--23--:R-:W-:Y:S01]  /*06f0*/  HFMA2 R3, -RZ, RZ, 0, 0 ;  /* 0x00000000ff037431 */ /* 0x00cfe200000001ff */
[----:B------:R-:W-:Y:S06]  /*0700*/  @!P1 BRA `(.L_x_142) ;  /* 0x0000000000589947 */ /* 0x000fec0003800000 */
[----:B------:R-:W-:-:S07]  /*0710*/  IMAD.MOV.U32 R3, RZ, RZ, RZ ;  /* 0x000000ffff037224 */ /* 0x000fce00078e00ff */
.L_x_143:
[C---:B012---:R-:W-:Y:S02]  /*0720*/  IMAD R5, R3.reuse, 0x400, R0 ;  /* 0x0000040003057824 */ /* 0x047fe400078e0200 */
[----:B------:R-:W-:-:S03]  /*0730*/  VIADD R3, R3, 0x10 ;  /* 0x0000001003037836 */ /* 0x000fc60000000000 */
[----:B------:R2:W-:Y:S02]  /*0740*/  STS [R5+0x200], RZ ;  /* 0x000200ff05007388 */ /* 0x0005e40000000800 */
[----:B------:R-:W-:Y:S02]  /*0750*/  ISETP.NE.AND P1, PT, R3, UR26, PT ;  /* 0x0000001a03007c0c */ /* 0x000fe4000bf25270 */
[----:B------:R2:W-:Y:S04]  /*0760*/  STS [R5+0x600], RZ ;  /* 0x000600ff05007388 */ /* 0x0005e80000000800 */
        /* <DEDUP_REMOVED lines=13> */
[----:B------:R2:W-:Y:S01]  /*0840*/  STS [R5+0x3e00], RZ ;  /* 0x003e00ff05007388 */ /* 0x0005e20000000800 */
[----:B------:R-:W-:Y:S05]  /*0850*/  @P1 BRA `(.L_x_143) ;  /* 0xfffffffc00b01947 */ /* 0x000fea000383ffff */
[----:B------:R-:W-:-:S07]  /*0860*/  IMAD.U32 R3, RZ, RZ, UR26 ;  /* 0x0000001aff037e24 */ /* 0x000fce000f8e00ff */
.L_x_142:
[----:B------:R-:W-:Y:S05]  /*0870*/  @!P0 BRA `(.L_x_137) ;  /* 0x00000000007c8947 */ /* 0x000fea0003800000 */
[----:B------:R-:W-:Y:S01]  /*0880*/  ISETP.GE.U32.AND P0, PT, R2, 0x7, PT ;  /* 0x000000070200780c */ /* 0x000fe20003f06070 */
[----:B------:R-:W-:-:S12]  /*0890*/  UISETP.NE.AND UP0, UPT, UR24, URZ, UPT ;  /* 0x000000ff1800728c */ /* 0x000fd8000bf05270 */
[----:B------:R-:W-:Y:S05]  /*08a0*/  @!P0 BRA `(.L_x_144) ;  /* 0x0000000000288947 */ /* 0x000fea0003800000 */
[C---:B------:R-:W-:Y:S02]  /*08b0*/  IMAD R2, R3.reuse, 0x400, R0 ;  /* 0x0000040003027824 */ /* 0x040fe400078e0200 */
[----:B------:R-:W-:-:S03]  /*08c0*/  VIADD R3, R3, 0x8 ;  /* 0x0000000803037836 */ /* 0x000fc60000000000 */
[----:B------:R3:W-:Y:S04]  /*08d0*/  STS [R2+0x200], RZ ;  /* 0x000200ff02007388 */ /* 0x0007e80000000800 */
[----:B------:R3:W-:Y:S04]  /*08e0*/  STS [R2+0x600], RZ ;  /* 0x000600ff02007388 */ /* 0x0007e80000000800 */
[----:B------:R3:W-:Y:S04]  /*08f0*/  STS [R2+0xa00], RZ ;  /* 0x000a00ff02007388 */ /* 0x0007e80000000800 */
[----:B------:R3:W-:Y:S04]  /*0900*/  STS [R2+0xe00], RZ ;  /* 0x000e00ff02007388 */ /* 0x0007e80000000800 */
[----:B------:R3:W-:Y:S04]  /*0910*/  STS [R2+0x1200], RZ ;  /* 0x001200ff02007388 */ /* 0x0007e80000000800 */
[----:B------:R3:W-:Y:S04]  /*0920*/  STS [R2+0x1600], RZ ;  /* 0x001600ff02007388 */ /* 0x0007e80000000800 */
[----:B------:R3:W-:Y:S04]  /*0930*/  STS [R2+0x1a00], RZ ;  /* 0x001a00ff02007388 */ /* 0x0007e80000000800 */
[----:B------:R3:W-:Y:S02]  /*0940*/  STS [R2+0x1e00], RZ ;  /* 0x001e00ff02007388 */ /* 0x0007e40000000800 */
.L_x_144:
[----:B------:R-:W-:Y:S05]  /*0950*/  BRA.U !UP0, `(.L_x_137) ;  /* 0x0000000108447547 */ /* 0x000fea000b800000 */
[----:B------:R-:W-:Y:S01]  /*0960*/  ISETP.GE.U32.AND P0, PT, R6, 0x3, PT ;  /* 0x000000030600780c */ /* 0x000fe20003f06070 */
[----:B------:R-:W-:-:S12]  /*0970*/  UISETP.NE.AND UP0, UPT, UR25, URZ, UPT ;  /* 0x000000ff1900728c */ /* 0x000fd8000bf05270 */
[C---:B---3--:R-:W-:Y:S01]  /*0980*/  @P0 IMAD R2, R3.reuse, 0x400, R0 ;  /* 0x0000040003020824 */ /* 0x048fe200078e0200 */
[----:B------:R-:W-:-:S04]  /*0990*/  @P0 IADD3 R3, PT, PT, R3, 0x4, RZ ;  /* 0x0000000403030810 */ /* 0x000fc80007ffe0ff */
[----:B------:R4:W-:Y:S04]  /*09a0*/  @P0 STS [R2+0x200], RZ ;  /* 0x000200ff02000388 */ /* 0x0009e80000000800 */
[----:B------:R4:W-:Y:S04]  /*09b0*/  @P0 STS [R2+0x600], RZ ;  /* 0x000600ff02000388 */ /* 0x0009e80000000800 */
[----:B------:R4:W-:Y:S04]  /*09c0*/  @P0 STS [R2+0xa00], RZ ;  /* 0x000a00ff02000388 */ /* 0x0009e80000000800 */
[----:B------:R4:W-:Y:S01]  /*09d0*/  @P0 STS [R2+0xe00], RZ ;  /* 0x000e00ff02000388 */ /* 0x0009e20000000800 */
[----:B------:R-:W-:Y:S05]  /*09e0*/  BRA.U !UP0, `(.L_x_137) ;  /* 0x0000000108207547 */ /* 0x000fea000b800000 */
[----:B------:R-:W-:Y:S01]  /*09f0*/  IMAD R3, R3, 0x400, R0 ;  /* 0x0000040003037824 */ /* 0x000fe200078e0200 */
[----:B------:R-:W-:-:S04]  /*0a00*/  UISETP.NE.AND UP0, UPT, UR25, 0x1, UPT ;  /* 0x000000011900788c */ /* 0x000fc8000bf05270 */
[----:B------:R3:W-:Y:S05]  /*0a10*/  STS [R3+0x200], RZ ;  /* 0x000200ff03007388 */ /* 0x0007ea0000000800 */
[----:B------:R-:W-:Y:S05]  /*0a20*/  BRA.U !UP0, `(.L_x_137) ;  /* 0x0000000108107547 */ /* 0x000fea000b800000 */
[----:B------:R-:W-:Y:S01]  /*0a30*/  UISETP.NE.AND UP0, UPT, UR25, 0x2, UPT ;  /* 0x000000021900788c */ /* 0x000fe2000bf05270 */
[----:B------:R0:W-:Y:S05]  /*0a40*/  STS [R3+0x600], RZ ;  /* 0x000600ff03007388 */ /* 0x0001ea0000000800 */
[----:B------:R-:W-:-:S13]  /*0a50*/  PLOP3.LUT P0, PT, PT, PT, UP0, 0x80, 0x8 ;  /* 0x000000000008781c */ /* 0x000fda0003f0f008 */
[----:B------:R0:W-:Y:S02]  /*0a60*/  @P0 STS [R3+0xa00], RZ ;  /* 0x000a00ff03000388 */ /* 0x0001e40000000800 */
.L_x_137:
[----:B------:R-:W-:Y:S05]  /*0a70*/  BSYNC.RECONVERGENT B0 ;  /* 0x0000000000007941 */ /* 0x000fea0003800200 */
.L_x_136:
[----:B------:R-:W5:Y:S01]  /*0a80*/  LDCU.64 UR14, c[0x0][0x390] ;  /* 0x00007200ff0e77ac */ /* 0x000f620008000a00 */
[----:B------:R-:W-:Y:S02]  /*0a90*/  USHF.L.U32 UR4, UR6, 0x1e, URZ ;  /* 0x0000001e06047899 */ /* 0x000fe400080006ff */
[----:B------:R-:W-:Y:S02]  /*0aa0*/  USHF.L.U64.HI UR5, UR6, 0x1e, UR7 ;  /* 0x0000001e06057899 */ /* 0x000fe40008010207 */
[----:B-----5:R-:W-:-:S04]  /*0ab0*/  UIADD3 UR4, UP0, UPT, -UR4, UR14, URZ ;  /* 0x0000000e04047290 */ /* 0x020fc8000ff1e1ff */
[----:B------:R-:W-:Y:S02]  /*0ac0*/  UIADD3.X UR5, UPT, UPT, ~UR5, UR15, URZ, UP0, !UPT ;  /* 0x0000000f05057290 */ /* 0x000fe400087fe5ff */
[----:B------:R-:W-:-:S04]  /*0ad0*/  UISETP.LT.U32.AND UP0, UPT, UR4, 0x40000000, UPT ;  /* 0x400000000400788c */ /* 0x000fc8000bf01070 */
[----:B------:R-:W-:-:S04]  /*0ae0*/  UISETP.LT.U32.AND.EX UP0, UPT, UR5, URZ, UPT, UP0 ;  /* 0x000000ff0500728c */ /* 0x000fc8000bf01100 */
[----:B------:R-:W-:Y:S02]  /*0af0*/  USEL UR13, UR4, 0x40000000, UP0 ;  /* 0x40000000040d7887 */ /* 0x000fe40008000000 */
[----:B------:R-:W-:Y:S02]  /*0b00*/  USEL UR14, UR5, URZ, UP0 ;  /* 0x000000ff050e7287 */ /* 0x000fe40008000000 */
[----:B------:R-:W-:-:S04]  /*0b10*/  UISETP.GT.U32.AND UP0, UPT, UR13, UR8, UPT ;  /* 0x000000080d00728c */ /* 0x000fc8000bf04070 */
[----:B------:R-:W-:Y:S01]  /*0b20*/  UISETP.GT.U32.AND.EX UP0, UPT, UR14, URZ, UPT, UP0 ;  /* 0x000000ff0e00728c */ /* 0x000fe2000bf04100 */
[----:B------:R-:W-:Y:S08]  /*0b30*/  BAR.SYNC.DEFER_BLOCKING 0x0 ;  /* 0x0000000000007b1d */ /* 0x000ff00000010000 */
[----:B------:R-:W-:Y:S06]  /*0b40*/  BAR.SYNC.DEFER_BLOCKING 0x0 ;  /* 0x0000000000007b1d */ /* 0x000fec0000010000 */
[----:B------:R-:W-:Y:S05]  /*0b50*/  BRA.U !UP0, `(.L_x_145) ;  /* 0x0000000d082c7547 */ /* 0x000fea000b800000 */
[----:B------:R-:W-:Y:S01]  /*0b60*/  UMOV UR10, UR8 ;  /* 0x00000008000a7c82 */ /* 0x000fe20008000000 */
[----:B------:R-:W-:-:S05]  /*0b70*/  UMOV UR5, URZ ;  /* 0x000000ff00057c82 */ /* 0x000fca0008000000 */
.L_x_150:
[----:B-----5:R-:W5:Y:S01]  /*0b80*/  LDCU.64 UR18, c[0x0][0x390] ;  /* 0x00007200ff1277ac */ /* 0x020f620008000a00 */
[----:B------:R-:W-:Y:S02]  /*0b90*/  USHF.L.U32 UR15, UR6, 0x1e, URZ ;  /* 0x0000001e060f7899 */ /* 0x000fe400080006ff */
[----:B------:R-:W-:Y:S02]  /*0ba0*/  USHF.L.U64.HI UR16, UR6, 0x1e, UR7 ;  /* 0x0000001e06107899 */ /* 0x000fe40008010207 */
[----:B------:R-:W-:-:S04]  /*0bb0*/  UIADD3 UR15, UP0, UPT, UR10, UR15, URZ ;  /* 0x0000000f0a0f7290 */ /* 0x000fc8000ff1e0ff */
[----:B------:R-:W-:Y:S02]  /*0bc0*/  UIADD3.X UR16, UPT, UPT, UR5, UR16, URZ, UP0, !UPT ;  /* 0x0000001005107290 */ /* 0x000fe400087fe4ff */
[----:B------:R-:W-:Y:S02]  /*0bd0*/  ULEA UR10, UP0, UR28, UR10, 0xb ;  /* 0x0000000a1c0a7291 */ /* 0x000fe4000f8058ff */
[----:B-----5:R-:W-:Y:S02]  /*0be0*/  UIADD3 UR17, UP1, UPT, -UR15, UR18, URZ ;  /* 0x000000120f117290 */ /* 0x020fe4000ff3e1ff */
[----:B------:R-:W-:Y:S02]  /*0bf0*/  UIADD3.X UR5, UPT, UPT, URZ, UR5, URZ, UP0, !UPT ;  /* 0x00000005ff057290 */ /* 0x000fe400087fe4ff */
[----:B------:R-:W-:Y:S02]  /*0c00*/  UIADD3.X UR4, UPT, UPT, ~UR16, UR19, URZ, UP1, !UPT ;  /* 0x0000001310047290 */ /* 0x000fe40008ffe5ff */
[----:B------:R-:W-:-:S02]  /*0c10*/  UISETP.GE.U32.AND UP1, UPT, UR17, 0x800, UPT ;  /* 0x000008001100788c */ /* 0x000fc4000bf26070 */
[----:B------:R-:W-:Y:S02]  /*0c20*/  UISETP.GE.U32.AND UP0, UPT, UR10, UR13, UPT ;  /* 0x0000000d0a00728c */ /* 0x000fe4000bf06070 */
[----:B------:R-:W-:Y:S02]  /*0c30*/  UISETP.GE.U32.AND.EX UP1, UPT, UR4, URZ, UPT, UP1 ;  /* 0x000000ff0400728c */ /* 0x000fe4000bf26110 */
[----:B------:R-:W-:-:S07]  /*0c40*/  UISETP.GE.U32.AND.EX UP0, UPT, UR5, UR14, UPT, UP0 ;  /* 0x0000000e0500728c */ /* 0x000fce000bf06100 */
[----:B0-----:R-:W-:Y:S05]  /*0c50*/  BRA.U !UP1, `(.L_x_146) ;  /* 0x0000000109587547 */ /* 0x001fea000b800000 */
[----:B------:R-:W4:Y:S01]  /*0c60*/  LDCU.64 UR18, c[0x0][0x388] ;  /* 0x00007100ff1277ac */ /* 0x000f220008000a00 */
[----:B0-23--:R-:W-:-:S05]  /*0c70*/  IADD3 R3, P0, PT, R4, UR15, RZ ;  /* 0x0000000f04037c10 */ /* 0x00dfca000ff1e0ff */
[----:B------:R-:W-:Y:S01]  /*0c80*/  IMAD.X R6, RZ, RZ, UR16, P0 ;  /* 0x00000010ff067e24 */ /* 0x000fe200080e06ff */
[----:B----4-:R-:W-:-:S04]  /*0c90*/  LEA R2, P0, R3, UR18, 0x2 ;  /* 0x0000001203027c11 */ /* 0x010fc8000f8010ff */
        /* <DEDUP_REMOVED lines=18> */
.L_x_146:
[----:B------:R-:W4:Y:S01]  /*0dc0*/  LDCU.64 UR18, c[0x0][0x388] ;  /* 0x00007100ff1277ac */ /* 0x000f220008000a00 */
[C---:B012---:R-:W-:Y:S01]  /*0dd0*/  VIADD R5, R4.reuse, 0x100 ;  /* 0x0000010004057836 */ /* 0x047fe20000000000 */
[C---:B---3--:R-:W-:Y:S01]  /*0de0*/  IADD3 R3, P0, PT, R4.reuse, UR15, RZ ;  /* 0x0000000f04037c10 */ /* 0x048fe2000ff1e0ff */
[C---:B----4-:R-:W-:Y:S01]  /*0df0*/  VIADD R2, R4.reuse, 0x80 ;  /* 0x0000008004027836 */ /* 0x050fe20000000000 */
[C---:B------:R-:W-:Y:S01]  /*0e00*/  ISETP.GE.AND P1, PT, R4.reuse, UR17, PT ;  /* 0x0000001104007c0c */ /* 0x040fe2000bf26270 */
[----:B------:R-:W-:Y:S01]  /*0e10*/  VIADD R7, R4, 0x180 ;  /* 0x0000018004077836 */ /* 0x000fe20000000000 */
[----:B------:R-:W-:Y:S01]  /*0e20*/  ISETP.GE.AND P3, PT, R5, UR17, PT ;  /* 0x0000001105007c0c */ /* 0x000fe2000bf66270 */
[----:B------:R-:W-:Y:S01]  /*0e30*/  IMAD.X R6, RZ, RZ, UR16, P0 ;  /* 0x00000010ff067e24 */ /* 0x000fe200080e06ff */
[----:B------:R-:W-:Y:S01]  /*0e40*/  ISETP.GE.AND P2, PT, R2, UR17, PT ;  /* 0x0000001102007c0c */ /* 0x000fe2000bf46270 */
[----:B------:R-:W-:Y:S01]  /*0e50*/  VIADD R5, R4, 0x200 ;  /* 0x0000020004057836 */ /* 0x000fe20000000000 */
[----:B------:R-:W-:Y:S01]  /*0e60*/  ISETP.GE.AND P4, PT, R7, UR17, PT ;  /* 0x0000001107007c0c */ /* 0x000fe2000bf86270 */
[----:B------:R-:W-:-:S03]  /*0e70*/  IMAD.MOV.U32 R12, RZ, RZ, -0x80000000 ;  /* 0x80000000ff0c7424 */ /* 0x000fc600078e00ff */
[----:B------:R-:W-:Y:S01]  /*0e80*/  ISETP.GE.AND P5, PT, R5, UR17, PT ;  /* 0x0000001105007c0c */ /* 0x000fe2000bfa6270 */
[----:B------:R-:W-:Y:S01]  /*0e90*/  VIADD R5, R4, 0x300 ;  /* 0x0000030004057836 */ /* 0x000fe20000000000 */
[----:B------:R-:W-:-:S04]  /*0ea0*/  LEA R2, P0, R3, UR18, 0x2 ;  /* 0x0000001203027c11 */ /* 0x000fc8000f8010ff */
[----:B------:R-:W-:Y:S01]  /*0eb0*/  LEA.HI.X R3, R3, UR19, R6, 0x2, P0 ;  /* 0x0000001303037c11 */ /* 0x000fe200080f1406 */
[----:B------:R-:W-:Y:S01]  /*0ec0*/  IMAD.MOV.U32 R11, RZ, RZ, -0x80000000 ;  /* 0x80000000ff0b7424 */ /* 0x000fe200078e00ff */
[----:B------:R-:W-:-:S03]  /*0ed0*/  IADD3 R6, PT, PT, R4, 0x280, RZ ;  /* 0x0000028004067810 */ /* 0x000fc60007ffe0ff */
[----:B------:R1:W5:Y:S01]  /*0ee0*/  @!P1 LDG.E R12, desc[UR20][R2.64] ;  /* 0x00000014020c9981 */ /* 0x000362000c1e1900 */
[----:B------:R-:W-:Y:S01]  /*0ef0*/  ISETP.GE.AND P1, PT, R5, UR17, PT ;  /* 0x0000001105007c0c */ /* 0x000fe2000bf26270 */
[C---:B------:R-:W-:Y:S02]  /*0f00*/  VIADD R5, R4.reuse, 0x380 ;  /* 0x0000038004057836 */ /* 0x040fe40000000000 */
[----:B------:R-:W-:Y:S01]  /*0f10*/  IMAD.MOV.U32 R9, RZ, RZ, -0x80000000 ;  /* 0x80000000ff097424 */ /* 0x000fe200078e00ff */
[----:B------:R1:W5:Y:S01]  /*0f20*/  @!P2 LDG.E R11, desc[UR20][R2.64+0x200] ;  /* 0x00020014020ba981 */ /* 0x000362000c1e1900 */
[----:B------:R-:W-:Y:S01]  /*0f30*/  HFMA2 R8, -RZ, RZ, -0.0 , 0 ;  /* 0x80000000ff087431 */ /* 0x000fe200000001ff */
[----:B------:R-:W-:Y:S01]  /*0f40*/  ISETP.GE.AND P2, PT, R5, UR17, PT ;  /* 0x0000001105007c0c */ /* 0x000fe2000bf46270 */
[----:B------:R-:W-:Y:S01]  /*0f50*/  VIADD R5, R4, 0x480 ;  /* 0x0000048004057836 */ /* 0x000fe20000000000 */
[----:B------:R-:W-:Y:S01]  /*0f60*/  ISETP.GE.AND P0, PT, R6, UR17, PT ;  /* 0x0000001106007c0c */ /* 0x000fe2000bf06270 */
[----:B------:R-:W-:Y:S01]  /*0f70*/  IMAD.MOV.U32 R10, RZ, RZ, -0x80000000 ;  /* 0x80000000ff0a7424 */ /* 0x000fe200078e00ff */
[----:B------:R1:W5:Y:S01]  /*0f80*/  @!P4 LDG.E R9, desc[UR20][R2.64+0x600] ;  /* 0x000600140209c981 */ /* 0x000362000c1e1900 */
[----:B------:R-:W-:-:S02]  /*0f90*/  LOP3.LUT R6, R4, 0x400, RZ, 0xfc, !PT ;  /* 0x0000040004067812 */ /* 0x000fc400078efcff */
[----:B------:R-:W-:Y:S01]  /*0fa0*/  ISETP.GE.AND P4, PT, R5, UR17, PT ;  /* 0x0000001105007c0c */ /* 0x000fe2000bf86270 */
[----:B------:R-:W-:Y:S01]  /*0fb0*/  VIADD R5, R4, 0x500 ;  /* 0x0000050004057836 */ /* 0x000fe20000000000 */
[----:B------:R1:W5:Y:S01]  /*0fc0*/  @!P3 LDG.E R10, desc[UR20][R2.64+0x400] ;  /* 0x00040014020ab981 */ /* 0x000362000c1e1900 */
[----:B------:R-:W-:Y:S01]  /*0fd0*/  ISETP.GE.AND P3, PT, R6, UR17, PT ;  /* 0x0000001106007c0c */ /* 0x000fe2000bf66270 */
[----:B------:R-:W-:Y:S02]  /*0fe0*/  IMAD.MOV.U32 R6, RZ, RZ, -0x80000000 ;  /* 0x80000000ff067424 */ /* 0x000fe400078e00ff */
[----:B------:R1:W5:Y:S01]  /*0ff0*/  @!P5 LDG.E R8, desc[UR20][R2.64+0x800] ;  /* 0x000800140208d981 */ /* 0x000362000c1e1900 */
[----:B------:R-:W-:Y:S01]  /*1000*/  ISETP.GE.AND P5, PT, R5, UR17, PT ;  /* 0x0000001105007c0c */ /* 0x000fe2000bfa6270 */
[C---:B------:R-:W-:Y:S02]  /*1010*/  VIADD R5, R4.reuse, 0x600 ;  /* 0x0000060004057836 */ /* 0x040fe40000000000 */
[----:B------:R-:W-:Y:S01]  /*1020*/  IMAD.MOV.U32 R7, RZ, RZ, -0x80000000 ;  /* 0x80000000ff077424 */ /* 0x000fe200078e00ff */
[----:B------:R1:W5:Y:S01]  /*1030*/  @!P1 LDG.E R6, desc[UR20][R2.64+0xc00] ;  /* 0x000c001402069981 */ /* 0x000362000c1e1900 */
[----:B------:R-:W-:Y:S01]  /*1040*/  VIADD R13, R4, 0x580 ;  /* 0x00000580040d7836 */ /* 0x000fe20000000000 */
[----:B------:R-:W-:Y:S01]  /*1050*/  ISETP.GE.AND P1, PT, R5, UR17, PT ;  /* 0x0000001105007c0c */ /* 0x000fe2000bf26270 */
[----:B------:R-:W-:-:S02]  /*1060*/  IMAD.MOV.U32 R5, RZ, RZ, -0x80000000 ;  /* 0x80000000ff057424 */ /* 0x000fc400078e00ff */
[----:B------:R-:W-:Y:S01]  /*1070*/  IMAD.MOV.U32 R19, RZ, RZ, -0x80000000 ;  /* 0x80000000ff137424 */ /* 0x000fe200078e00ff */
[----:B------:R1:W5:Y:S01]  /*1080*/  @!P0 LDG.E R7, desc[UR20][R2.64+0xa00] ;  /* 0x000a001402078981 */ /* 0x000362000c1e1900 */
[----:B------:R-:W-:Y:S01]  /*1090*/  IMAD.MOV.U32 R18, RZ, RZ, -0x80000000 ;  /* 0x80000000ff127424 */ /* 0x000fe200078e00ff */
[----:B------:R-:W-:Y:S01]  /*10a0*/  ISETP.GE.AND P0, PT, R13, UR17, PT ;  /* 0x000000110d007c0c */ /* 0x000fe2000bf06270 */
[C---:B------:R-:W-:Y:S01]  /*10b0*/  VIADD R14, R4.reuse, 0x700 ;  /* 0x00000700040e7836 */ /* 0x040fe20000000000 */
[----:B------:R-:W-:Y:S01]  /*10c0*/  IADD3 R13, PT, PT, R4, 0x680, RZ ;  /* 0x00000680040d7810 */ /* 0x000fe20007ffe0ff */
[----:B------:R1:W5:Y:S03]  /*10d0*/  @!P2 LDG.E R5, desc[UR20][R2.64+0xe00] ;  /* 0x000e00140205a981 */ /* 0x000366000c1e1900 */
[----:B------:R-:W-:Y:S01]  /*10e0*/  ISETP.GE.AND P2, PT, R13, UR17, PT ;  /* 0x000000110d007c0c */ /* 0x000fe2000bf46270 */
[----:B------:R1:W5:Y:S01]  /*10f0*/  @!P3 LDG.E R19, desc[UR20][R2.64+0x1000] ;  /* 0x001000140213b981 */ /* 0x000362000c1e1900 */
[----:B------:R-:W-:-:S03]  /*1100*/  ISETP.GE.AND P3, PT, R14, UR17, PT ;  /* 0x000000110e007c0c */ /* 0x000fc6000bf66270 */
[----:B------:R1:W5:Y:S01]  /*1110*/  @!P4 LDG.E R18, desc[UR20][R2.64+0x1200] ;  /* 0x001200140212c981 */ /* 0x000362000c1e1900 */
[----:B------:R-:W-:Y:S01]  /*1120*/  ISETP.GE.AND P4, PT, R21, UR17, PT ;  /* 0x0000001115007c0c */ /* 0x000fe2000bf86270 */
[----:B------:R-:W-:Y:S01]  /*1130*/  IMAD.MOV.U32 R17, RZ, RZ, -0x80000000 ;  /* 0x80000000ff117424 */ /* 0x000fe200078e00ff */
[----:B------:R-:W-:Y:S01]  /*1140*/  MOV R14, 0x80000000 ;  /* 0x80000000000e7802 */ /* 0x000fe20000000f00 */
[----:B------:R-:W-:Y:S02]  /*1150*/  IMAD.MOV.U32 R16, RZ, RZ, -0x80000000 ;  /* 0x80000000ff107424 */ /* 0x000fe400078e00ff */
[----:B------:R-:W-:Y:S02]  /*1160*/  IMAD.MOV.U32 R22, RZ, RZ, -0x80000000 ;  /* 0x80000000ff167424 */ /* 0x000fe400078e00ff */
        /* <DEDUP_REMOVED lines=8> */
.L_x_147:
[----:B01----:R-:W0:Y:S02]  /*11f0*/  LDC.64 R2, c[0x0][0x398] ;  /* 0x0000e600ff027b82 */ /* 0x003e240000000a00 */
[----:B0-----:R-:W-:-:S13]  /*1200*/  ISETP.GT.AND P0, PT, R3, R2, PT ;  /* 0x000000020300720c */ /* 0x001fda0003f04270 */
[----:B------:R-:W-:Y:S05]  /*1210*/  @!P0 BRA `(.L_x_148) ;  /* 0x0000000400788947 */ /* 0x000fea0003800000 */
[----:B------:R-:W0:Y:S01]  /*1220*/  S2UR UR15, SR_CgaCtaId ;  /* 0x00000000000f79c3 */ /* 0x000e220000008800 */
[----:B-----5:R-:W-:Y:S01]  /*1230*/  LOP3.LUT R15, R15, 0x7fffffff, RZ, 0x3c, !PT ;  /* 0x7fffffff0f0f7812 */ /* 0x020fe200078e3cff */
[----:B------:R-:W-:Y:S01]  /*1240*/  UMOV UR4, 0x400 ;  /* 0x0000040000047882 */ /* 0x000fe20000000000 */
[----:B------:R-:W-:Y:S01]  /*1250*/  LOP3.LUT R14, R14, 0x7fffffff, RZ, 0x3c, !PT ;  /* 0x7fffffff0e0e7812 */ /* 0x000fe200078e3cff */
[----:B------:R-:W1:Y:S01]  /*1260*/  LDCU UR16, c[0x0][0x398] ;  /* 0x00007300ff1077ac */ /* 0x000e620008000800 */
[----:B------:R-:W-:Y:S02]  /*1270*/  LOP3.LUT R13, R13, 0x7fffffff, RZ, 0x3c, !PT ;  /* 0x7fffffff0d0d7812 */ /* 0x000fe400078e3cff */
[----:B------:R-:W-:Y:S02]  /*1280*/  LOP3.LUT R2, R22, 0x7fffffff, RZ, 0x3c, !PT ;  /* 0x7fffffff16027812 */ /* 0x000fe400078e3cff */
[----:B------:R-:W-:Y:S02]  /*1290*/  LOP3.LUT R16, R16, 0x7fffffff, RZ, 0x3c, !PT ;  /* 0x7fffffff10107812 */ /* 0x000fe400078e3cff */
[----:B------:R-:W-:-:S02]  /*12a0*/  LOP3.LUT R17, R17, 0x7fffffff, RZ, 0x3c, !PT ;  /* 0x7fffffff11117812 */ /* 0x000fc400078e3cff */
[----:B------:R-:W-:Y:S02]  /*12b0*/  LOP3.LUT R18, R18, 0x7fffffff, RZ, 0x3c, !PT ;  /* 0x7fffffff12127812 */ /* 0x000fe400078e3cff */
[----:B------:R-:W-:Y:S02]  /*12c0*/  LOP3.LUT R19, R19, 0x7fffffff, RZ, 0x3c, !PT ;  /* 0x7fffffff13137812 */ /* 0x000fe400078e3cff */
[----:B------:R-:W-:Y:S02]  /*12d0*/  LOP3.LUT R5, R5, 0x7fffffff, RZ, 0x3c, !PT ;  /* 0x7fffffff05057812 */ /* 0x000fe400078e3cff */
[----:B------:R-:W-:Y:S02]  /*12e0*/  LOP3.LUT R6, R6, 0x7fffffff, RZ, 0x3c, !PT ;  /* 0x7fffffff06067812 */ /* 0x000fe400078e3cff */
[----:B------:R-:W-:Y:S02]  /*12f0*/  LOP3.LUT R7, R7, 0x7fffffff, RZ, 0x3c, !PT ;  /* 0x7fffffff07077812 */ /* 0x000fe400078e3cff */
[----:B------:R-:W-:Y:S01]  /*1300*/  LOP3.LUT R8, R8, 0x7fffffff, RZ, 0x3c, !PT ;  /* 0x7fffffff08087812 */ /* 0x000fe200078e3cff */
[----:B0-----:R-:W-:Y:S01]  /*1310*/  ULEA UR15, UR15, UR4, 0x18 ;  /* 0x000000040f0f7291 */ /* 0x001fe2000f8ec0ff */
[----:B------:R-:W-:-:S02]  /*1320*/  LOP3.LUT R9, R9, 0x7fffffff, RZ, 0x3c, !PT ;  /* 0x7fffffff09097812 */ /* 0x000fc400078e3cff */
[----:B------:R-:W-:Y:S01]  /*1330*/  LOP3.LUT R10, R10, 0x7fffffff, RZ, 0x3c, !PT ;  /* 0x7fffffff0a0a7812 */ /* 0x000fe200078e3cff */
[----:B------:R-:W-:Y:S01]  /*1340*/  UMOV UR4, URZ ;  /* 0x000000ff00047c82 */ /* 0x000fe20008000000 */
[----:B------:R-:W-:Y:S02]  /*1350*/  LOP3.LUT R11, R11, 0x7fffffff, RZ, 0x3c, !PT ;  /* 0x7fffffff0b0b7812 */ /* 0x000fe400078e3cff */
[----:B-1----:R-:W-:-:S07]  /*1360*/  LOP3.LUT R12, R12, 0x7fffffff, RZ, 0x3c, !PT ;  /* 0x7fffffff0c0c7812 */ /* 0x002fce00078e3cff */
.L_x_149:
[----:B------:R-:W-:Y:S01]  /*1370*/  IMAD R22, RZ, RZ, -UR16 ;  /* 0x80000010ff167e24 */ /* 0x000fe2000f8e02ff */
[----:B0-----:R-:W-:Y:S01]  /*1380*/  SHF.R.U32.HI R23, RZ, UR16, R12 ;  /* 0x00000010ff177c19 */ /* 0x001fe2000801160c */
[----:B------:R-:W-:Y:S01]  /*1390*/  IMAD.MOV.U32 R25, RZ, RZ, -0x1 ;  /* 0xffffffffff197424 */ /* 0x000fe200078e00ff */
[----:B------:R-:W-:Y:S01]  /*13a0*/  ULEA UR17, UR4, UR15, 0xa ;  /* 0x0000000f04117291 */ /* 0x000fe2000f8e50ff */
[----:B------:R-:W-:Y:S01]  /*13b0*/  SHF.R.U32.HI R27, RZ, UR16, R10 ;  /* 0x00000010ff1b7c19 */ /* 0x000fe2000801160a */
[----:B------:R-:W-:Y:S01]  /*13c0*/  UIADD3 UR4, UPT, UPT, UR4, 0x1, URZ ;  /* 0x0000000104047890 */ /* 0x000fe2000fffe0ff */
[----:B------:R-:W-:Y:S02]  /*13d0*/  VIADDMNMX R22, R22, R3, 0x8, PT ;  /* 0x0000000816167446 */ /* 0x000fe40003800103 */
[----:B------:R-:W-:Y:S02]  /*13e0*/  SHF.R.U32.HI R29, RZ, UR16, R9 ;  /* 0x00000010ff1d7c19 */ /* 0x000fe40008011609 */
[----:B------:R-:W-:-:S02]  /*13f0*/  SHF.L.U32 R22, R25, R22, RZ ;  /* 0x0000001619167219 */ /* 0x000fc400000006ff */
[----:B------:R-:W-:Y:S02]  /*1400*/  SHF.R.U32.HI R25, RZ, UR16, R11 ;  /* 0x00000010ff197c19 */ /* 0x000fe4000801160b */
[-C--:B------:R-:W-:Y:S02]  /*1410*/  LOP3.LUT R23, R23, R22.reuse, RZ, 0x30, !PT ;  /* 0x0000001617177212 */ /* 0x080fe400078e30ff */
[-C--:B------:R-:W-:Y:S02]  /*1420*/  LOP3.LUT R25, R25, R22.reuse, RZ, 0x30, !PT ;  /* 0x0000001619197212 */ /* 0x080fe400078e30ff */
[----:B------:R-:W-:Y:S02]  /*1430*/  LOP3.LUT R27, R27, R22, RZ, 0x30, !PT ;  /* 0x000000161b1b7212 */ /* 0x000fe400078e30ff */
[----:B------:R-:W-:Y:S02]  /*1440*/  LEA R23, R23, UR17, 0x2 ;  /* 0x0000001117177c11 */ /* 0x000fe4000f8e10ff */
[----:B------:R-:W-:-:S02]  /*1450*/  LEA R25, R25, UR17, 0x2 ;  /* 0x0000001119197c11 */ /* 0x000fc4000f8e10ff */
[----:B------:R-:W-:Y:S01]  /*1460*/  LEA R27, R27, UR17, 0x2 ;  /* 0x000000111b1b7c11 */ /* 0x000fe2000f8e10ff */
[----:B------:R0:W-:Y:S01]  /*1470*/  ATOMS.POPC.INC.32 RZ, [R23+URZ] ;  /* 0x0000000017ff7f8c */ /* 0x0001e2000d8000ff */
[----:B------:R-:W-:Y:S02]  /*1480*/  SHF.R.U32.HI R24, RZ, UR16, R8 ;  /* 0x00000010ff187c19 */ /* 0x000fe40008011608 */
[----:B------:R-:W-:Y:S01]  /*1490*/  SHF.R.U32.HI R26, RZ, UR16, R7 ;  /* 0x00000010ff1a7c19 */ /* 0x000fe20008011607 */
[----:B------:R1:W-:Y:S01]  /*14a0*/  ATOMS.POPC.INC.32 RZ, [R25+URZ] ;  /* 0x0000000019ff7f8c */ /* 0x0003e2000d8000ff */
[-C--:B------:R-:W-:Y:S02]  /*14b0*/  LOP3.LUT R29, R29, R22.reuse, RZ, 0x30, !PT ;  /* 0x000000161d1d7212 */ /* 0x080fe400078e30ff */
[----:B------:R-:W-:Y:S01]  /*14c0*/  LOP3.LUT R24, R24, R22, RZ, 0x30, !PT ;  /* 0x0000001618187212 */ /* 0x000fe200078e30ff */
[----:B------:R2:W-:Y:S01]  /*14d0*/  ATOMS.POPC.INC.32 RZ, [R27+URZ] ;  /* 0x000000001bff7f8c */ /* 0x0005e2000d8000ff */
[----:B0-----:R-:W-:-:S02]  /*14e0*/  SHF.R.U32.HI R23, RZ, UR16, R6 ;  /* 0x00000010ff177c19 */ /* 0x001fc40008011606 */
[-C--:B------:R-:W-:Y:S02]  /*14f0*/  LOP3.LUT R26, R26, R22.reuse, RZ, 0x30, !PT ;  /* 0x000000161a1a7212 */ /* 0x080fe400078e30ff */
[----:B-1----:R-:W-:Y:S02]  /*1500*/  SHF.R.U32.HI R25, RZ, UR16, R5 ;  /* 0x00000010ff197c19 */ /* 0x002fe40008011605 */
[-C--:B------:R-:W-:Y:S02]  /*1510*/  LOP3.LUT R23, R23, R22.reuse, RZ, 0x30, !PT ;  /* 0x0000001617177212 */ /* 0x080fe400078e30ff */
[----:B--2---:R-:W-:Y:S02]  /*1520*/  SHF.R.U32.HI R27, RZ, UR16, R19 ;  /* 0x00000010ff1b7c19 */ /* 0x004fe40008011613 */
[----:B------:R-:W-:Y:S02]  /*1530*/  LEA R29, R29, UR17, 0x2 ;  /* 0x000000111d1d7c11 */ /* 0x000fe4000f8e10ff */
[----:B------:R-:W-:-:S02]  /*1540*/  LOP3.LUT R25, R25, R22, RZ, 0x30, !PT ;  /* 0x0000001619197212 */ /* 0x000fc400078e30ff */
[----:B------:R-:W-:Y:S01]  /*1550*/  LEA R24, R24, UR17, 0x2 ;  /* 0x0000001118187c11 */ /* 0x000fe2000f8e10ff */
[----:B------:R0:W-:Y:S01]  /*1560*/  ATOMS.POPC.INC.32 RZ, [R29+URZ] ;  /* 0x000000001dff7f8c */ /* 0x0001e2000d8000ff */
[----:B------:R-:W-:Y:S02]  /*1570*/  LOP3.LUT R27, R27, R22, RZ, 0x30, !PT ;  /* 0x000000161b1b7212 */ /* 0x000fe400078e30ff */
[----:B------:R-:W-:Y:S01]  /*1580*/  LEA R26, R26, UR17, 0x2 ;  /* 0x000000111a1a7c11 */ /* 0x000fe2000f8e10ff */
[----:B------:R1:W-:Y:S01]  /*1590*/  ATOMS.POPC.INC.32 RZ, [R24+URZ] ;  /* 0x0000000018ff7f8c */ /* 0x0003e2000d8000ff */
[----:B------:R-:W-:Y:S02]  /*15a0*/  LEA R23, R23, UR17, 0x2 ;  /* 0x0000001117177c11 */ /* 0x000fe4000f8e10ff */
[----:B------:R-:W-:Y:S01]  /*15b0*/  LEA R25, R25, UR17, 0x2 ;  /* 0x0000001119197c11 */ /* 0x000fe2000f8e10ff */
[----:B------:R2:W-:Y:S01]  /*15c0*/  ATOMS.POPC.INC.32 RZ, [R26+URZ] ;  /* 0x000000001aff7f8c */ /* 0x0005e2000d8000ff */
[----:B------:R-:W-:-:S02]  /*15d0*/  LEA R27, R27, UR17, 0x2 ;  /* 0x000000111b1b7c11 */ /* 0x000fc4000f8e10ff */
[----:B0-----:R-:W-:Y:S01]  /*15e0*/  SHF.R.U32.HI R29, RZ, UR16, R18 ;  /* 0x00000010ff1d7c19 */ /* 0x001fe20008011612 */
[----:B------:R0:W-:Y:S01]  /*15f0*/  ATOMS.POPC.INC.32 RZ, [R23+URZ] ;  /* 0x0000000017ff7f8c */ /* 0x0001e2000d8000ff */
[----:B-1----:R-:W-:Y:S02]  /*1600*/  SHF.R.U32.HI R24, RZ, UR16, R17 ;  /* 0x00000010ff187c19 */ /* 0x002fe40008011611 */
[----:B------:R-:W-:Y:S01]  /*1610*/  SHF.R.U32.HI R28, RZ, UR16, R15 ;  /* 0x00000010ff1c7c19 */ /* 0x000fe2000801160f */
[----:B------:R1:W-:Y:S01]  /*1620*/  ATOMS.POPC.INC.32 RZ, [R25+URZ] ;  /* 0x0000000019ff7f8c */ /* 0x0003e2000d8000ff */
[----:B--2---:R-:W-:Y:S02]  /*1630*/  SHF.R.U32.HI R26, RZ, UR16, R16 ;  /* 0x00000010ff1a7c19 */ /* 0x004fe40008011610 */
[----:B------:R-:W-:Y:S01]  /*1640*/  LOP3.LUT R29, R29, R22, RZ, 0x30, !PT ;  /* 0x000000161d1d7212 */ /* 0x000fe200078e30ff */
[----:B------:R2:W-:Y:S01]  /*1650*/  ATOMS.POPC.INC.32 RZ, [R27+URZ] ;  /* 0x000000001bff7f8c */ /* 0x0005e2000d8000ff */
[----:B0-----:R-:W-:-:S02]  /*1660*/  SHF.R.U32.HI R23, RZ, UR16, R2 ;  /* 0x00000010ff177c19 */ /* 0x001fc40008011602 */
[-C--:B------:R-:W-:Y:S02]  /*1670*/  LOP3.LUT R24, R24, R22.reuse, RZ, 0x30, !PT ;  /* 0x0000001618187212 */ /* 0x080fe400078e30ff */
[----:B-1----:R-:W-:Y:S02]  /*1680*/  SHF.R.U32.HI R25, RZ, UR16, R13 ;  /* 0x00000010ff197c19 */ /* 0x002fe4000801160d */
[-C--:B------:R-:W-:Y:S02]  /*1690*/  LOP3.LUT R26, R26, R22.reuse, RZ, 0x30, !PT ;  /* 0x000000161a1a7212 */ /* 0x080fe400078e30ff */
[----:B--2---:R-:W-:Y:S01]  /*16a0*/  SHF.R.U32.HI R27, RZ, UR16, R14 ;  /* 0x00000010ff1b7c19 */ /* 0x004fe2000801160e */
[----:B------:R-:W-:Y:S01]  /*16b0*/  UIADD3 UR16, UPT, UPT, UR16, 0x8, URZ ;  /* 0x0000000810107890 */ /* 0x000fe2000fffe0ff */
[----:B------:R-:W-:Y:S02]  /*16c0*/  LOP3.LUT R23, R23, R22, RZ, 0x30, !PT ;  /* 0x0000001617177212 */ /* 0x000fe400078e30ff */
[----:B------:R-:W-:-:S02]  /*16d0*/  LEA R29, R29, UR17, 0x2 ;  /* 0x000000111d1d7c11 */ /* 0x000fc4000f8e10ff */
[-C--:B------:R-:W-:Y:S02]  /*16e0*/  LOP3.LUT R25, R25, R22.reuse, RZ, 0x30, !PT ;  /* 0x0000001619197212 */ /* 0x080fe400078e30ff */
[----:B------:R-:W-:Y:S01]  /*16f0*/  ISETP.LE.AND P0, PT, R3, UR16, PT ;  /* 0x0000001003007c0c */ /* 0x000fe2000bf03270 */
[----:B------:R0:W-:Y:S01]  /*1700*/  ATOMS.POPC.INC.32 RZ, [R29+URZ] ;  /* 0x000000001dff7f8c */ /* 0x0001e2000d8000ff */
[----:B------:R-:W-:Y:S02]  /*1710*/  LEA R24, R24, UR17, 0x2 ;  /* 0x0000001118187c11 */ /* 0x000fe4000f8e10ff */
[-C--:B------:R-:W-:Y:S02]  /*1720*/  LOP3.LUT R27, R27, R22.reuse, RZ, 0x30, !PT ;  /* 0x000000161b1b7212 */ /* 0x080fe400078e30ff */
[----:B------:R-:W-:Y:S01]  /*1730*/  LEA R26, R26, UR17, 0x2 ;  /* 0x000000111a1a7c11 */ /* 0x000fe2000f8e10ff */
[----:B------:R0:W-:Y:S01]  /*1740*/  ATOMS.POPC.INC.32 RZ, [R24+URZ] ;  /* 0x0000000018ff7f8c */ /* 0x0001e2000d8000ff */
[----:B------:R-:W-:-:S02]  /*1750*/  LOP3.LUT R28, R28, R22, RZ, 0x30, !PT ;  /* 0x000000161c1c7212 */ /* 0x000fc400078e30ff */
[----:B------:R-:W-:Y:S01]  /*1760*/  LEA R23, R23, UR17, 0x2 ;  /* 0x0000001117177c11 */ /* 0x000fe2000f8e10ff */
[----:B------:R0:W-:Y:S01]  /*1770*/  ATOMS.POPC.INC.32 RZ, [R26+URZ] ;  /* 0x000000001aff7f8c */ /* 0x0001e2000d8000ff */
[----:B------:R-:W-:Y:S02]  /*1780*/  LEA R25, R25, UR17, 0x2 ;  /* 0x0000001119197c11 */ /* 0x000fe4000f8e10ff */
[----:B------:R-:W-:Y:S01]  /*1790*/  LEA R27, R27, UR17, 0x2 ;  /* 0x000000111b1b7c11 */ /* 0x000fe2000f8e10ff */
[----:B------:R0:W-:Y:S01]  /*17a0*/  ATOMS.POPC.INC.32 RZ, [R23+URZ] ;  /* 0x0000000017ff7f8c */ /* 0x0001e2000d8000ff */
[----:B------:R-:W-:-:S03]  /*17b0*/  LEA R28, R28, UR17, 0x2 ;  /* 0x000000111c1c7c11 */ /* 0x000fc6000f8e10ff */
[----:B------:R0:W-:Y:S04]  /*17c0*/  ATOMS.POPC.INC.32 RZ, [R25+URZ] ;  /* 0x0000000019ff7f8c */ /* 0x0001e8000d8000ff */
[----:B------:R0:W-:Y:S04]  /*17d0*/  ATOMS.POPC.INC.32 RZ, [R27+URZ] ;  /* 0x000000001bff7f8c */ /* 0x0001e8000d8000ff */
[----:B------:R0:W-:Y:S01]  /*17e0*/  ATOMS.POPC.INC.32 RZ, [R28+URZ] ;  /* 0x000000001cff7f8c */ /* 0x0001e2000d8000ff */
[----:B------:R-:W-:Y:S05]  /*17f0*/  @!P0 BRA `(.L_x_149) ;  /* 0xfffffff800dc8947 */ /* 0x000fea000383ffff */
.L_x_148:
[----:B------:R-:W-:Y:S05]  /*1800*/  BRA.U !UP0, `(.L_x_150) ;  /* 0xfffffff108dc7547 */ /* 0x000fea000b83ffff */
.L_x_145:
[----:B------:R-:W-:Y:S01]  /*1810*/  BAR.SYNC.DEFER_BLOCKING 0x0 ;  /* 0x0000000000007b1d */ /* 0x000fe20000010000 */
[----:B------:R-:W-:-:S05]  /*1820*/  ISETP.NE.AND P0, PT, R20, RZ, PT ;  /* 0x000000ff1400720c */ /* 0x000fca0003f05270 */
[----:B------:R-:W-:Y:S08]  /*1830*/  BSSY.RECONVERGENT B0, `(.L_x_151) ;  /* 0x0000164000007945 */ /* 0x000ff00003800200 */
[----:B------:R-:W-:Y:S05]  /*1840*/  @P0 BRA `(.L_x_152) ;  /* 0x0000001400880947 */ /* 0x000fea0003800000 */
[----:B------:R-:W-:Y:S01]  /*1850*/  UISETP.GE.U32.AND UP0, UPT, UR22, 0x7, UPT ;  /* 0x000000071600788c */ /* 0x000fe2000bf06070 */
[----:B0-23--:R-:W-:-:S08]  /*1860*/  IMAD.MOV.U32 R3, RZ, RZ, RZ ;  /* 0x000000ffff037224 */ /* 0x00dfd000078e00ff */
[----:B------:R-:W-:Y:S05]  /*1870*/  BRA.U !UP0, `(.L_x_153) ;  /* 0x00000005085c7547 */ /* 0x000fea000b800000 */
[----:B----4-:R-:W0:Y:S01]  /*1880*/  LDC.64 R2, c[0x0][0x380] ;  /* 0x0000e000ff027b82 */ /* 0x010e220000000a00 */
[----:B-1---5:R-:W-:-:S07]  /*1890*/  IMAD.MOV.U32 R5, RZ, RZ, RZ ;  /* 0x000000ffff057224 */ /* 0x022fce00078e00ff */
.L_x_170:
[----:B----4-:R-:W-:Y:S01]  /*18a0*/  IMAD R7, R5, 0x400, R0 ;  /* 0x0000040005077824 */ /* 0x010fe200078e0200 */
[----:B------:R-:W-:Y:S04]  /*18b0*/  BSSY.RECONVERGENT B1, `(.L_x_154) ;  /* 0x000000f000017945 */ /* 0x000fe80003800200 */
[----:B01----:R-:W1:Y:S04]  /*18c0*/  LDS R18, [R7] ;  /* 0x0000000007127984 */ /* 0x003e680000000800 */
[----:B--23--:R2:W3:Y:S04]  /*18d0*/  LDS R9, [R7+0x400] ;  /* 0x0004000007097984 */ /* 0x00c4e80000000800 */
[----:B------:R2:W4:Y:S04]  /*18e0*/  LDS R22, [R7+0x800] ;  /* 0x0008000007167984 */ /* 0x0005280000000800 */
[----:B------:R2:W0:Y:S04]  /*18f0*/  LDS R14, [R7+0xc00] ;  /* 0x000c0000070e7984 */ /* 0x0004280000000800 */
[----:B------:R2:W0:Y:S04]  /*1900*/  LDS R12, [R7+0x1000] ;  /* 0x00100000070c7984 */ /* 0x0004280000000800 */
[----:B------:R2:W0:Y:S04]  /*1910*/  LDS R6, [R7+0x1400] ;  /* 0x0014000007067984 */ /* 0x0004280000000800 */
[----:B------:R2:W0:Y:S04]  /*1920*/  LDS R8, [R7+0x1800] ;  /* 0x0018000007087984 */ /* 0x0004280000000800 */
[----:B------:R2:W0:Y:S01]  /*1930*/  LDS R10, [R7+0x1c00] ;  /* 0x001c0000070a7984 */ /* 0x0004220000000800 */
[----:B-1----:R-:W-:-:S13]  /*1940*/  ISETP.NE.AND P0, PT, R18, RZ, PT ;  /* 0x000000ff1200720c */ /* 0x002fda0003f05270 */
[----:B--234-:R-:W-:Y:S05]  /*1950*/  @!P0 BRA `(.L_x_155) ;  /* 0x0000000000108947 */ /* 0x01cfea0003800000 */
[----:B------:R-:W-:Y:S01]  /*1960*/  LEA R17, R5, R4, 0x8 ;  /* 0x0000000405117211 */ /* 0x000fe200078e40ff */
[----:B------:R-:W-:-:S04]  /*1970*/  IMAD.MOV.U32 R19, RZ, RZ, RZ ;  /* 0x000000ffff137224 */ /* 0x000fc800078e00ff */
[----:B0-----:R-:W-:-:S05]  /*1980*/  IMAD.WIDE.U32 R16, R17, 0x8, R2 ;  /* 0x0000000811107825 */ /* 0x001fca00078e0002 */
[----:B------:R1:W-:Y:S02]  /*1990*/  REDG.E.ADD.64.STRONG.GPU desc[UR20][R16.64], R18 ;  /* 0x000000121000798e */ /* 0x0003e4000c12e514 */
.L_x_155:
[----:B------:R-:W-:Y:S05]  /*19a0*/  BSYNC.RECONVERGENT B1 ;  /* 0x0000000000017941 */ /* 0x000fea0003800200 */
.L_x_154:
[----:B------:R-:W-:Y:S01]  /*19b0*/  ISETP.NE.AND P6, PT, R9, RZ, PT ;  /* 0x000000ff0900720c */ /* 0x000fe20003fc5270 */
[----:B------:R-:W-:Y:S01]  /*19c0*/  BSSY.RECONVERGENT B1, `(.L_x_156) ;  /* 0x000000e000017945 */ /* 0x000fe20003800200 */
[----:B------:R-:W-:Y:S02]  /*19d0*/  ISETP.NE.AND P0, PT, R22, RZ, PT ;  /* 0x000000ff1600720c */ /* 0x000fe40003f05270 */
[----:B0-----:R-:W-:Y:S02]  /*19e0*/  ISETP.NE.AND P1, PT, R14, RZ, PT ;  /* 0x000000ff0e00720c */ /* 0x001fe40003f25270 */
[----:B------:R-:W-:Y:S02]  /*19f0*/  ISETP.NE.AND P2, PT, R12, RZ, PT ;  /* 0x000000ff0c00720c */ /* 0x000fe40003f45270 */
[----:B------:R-:W-:Y:S02]  /*1a00*/  ISETP.NE.AND P3, PT, R6, RZ, PT ;  /* 0x000000ff0600720c */ /* 0x000fe40003f65270 */
[----:B------:R-:W-:-:S02]  /*1a10*/  ISETP.NE.AND P4, PT, R8, RZ, PT ;  /* 0x000000ff0800720c */ /* 0x000fc40003f85270 */
[----:B------:R-:W-:Y:S01]  /*1a20*/  ISETP.NE.AND P5, PT, R10, RZ, PT ;  /* 0x000000ff0a00720c */ /* 0x000fe20003fa5270 */
[----:B------:R-:W-:-:S12]  /*1a30*/  @!P6 BRA `(.L_x_157) ;  /* 0x000000000018e947 */ /* 0x000fd80003800000 */
[----:B-1----:R-:W-:Y:S02]  /*1a40*/  IMAD R17, R5, 0x100, R4 ;  /* 0x0000010005117824 */ /* 0x002fe400078e0204 */
[----:B------:R-:W-:Y:S02]  /*1a50*/  IMAD.MOV.U32 R18, RZ, RZ, R9 ;  /* 0x000000ffff127224 */ /* 0x000fe400078e0009 */
[----:B------:R-:W-:Y:S02]  /*1a60*/  VIADD R17, R17, 0x100 ;  /* 0x0000010011117836 */ /* 0x000fe40000000000 */
[----:B------:R-:W-:Y:S02]  /*1a70*/  IMAD.MOV.U32 R19, RZ, RZ, RZ ;  /* 0x000000ffff137224 */ /* 0x000fe400078e00ff */
[----:B------:R-:W-:-:S05]  /*1a80*/  IMAD.WIDE.U32 R16, R17, 0x8, R2 ;  /* 0x0000000811107825 */ /* 0x000fca00078e0002 */
[----:B------:R0:W-:Y:S02]  /*1a90*/  REDG.E.ADD.64.STRONG.GPU desc[UR20][R16.64], R18 ;  /* 0x000000121000798e */ /* 0x0001e4000c12e514 */
.L_x_157:
[----:B------:R-:W-:Y:S05]  /*1aa0*/  BSYNC.RECONVERGENT B1 ;  /* 0x0000000000017941 */ /* 0x000fea0003800200 */
.L_x_156:
[----:B------:R-:W-:Y:S04]  /*1ab0*/  BSSY.RECONVERGENT B1, `(.L_x_158) ;  /* 0x0000007000017945 */ /* 0x000fe80003800200 */
[----:B------:R-:W-:Y:S05]  /*1ac0*/  @!P0 BRA `(.L_x_159) ;  /* 0x0000000000148947 */ /* 0x000fea0003800000 */
[----:B01----:R-:W-:Y:S02]  /*1ad0*/  IMAD R17, R5, 0x100, R4 ;  /* 0x0000010005117824 */ /* 0x003fe400078e0204 */
[----:B------:R-:W-:-:S03]  /*1ae0*/  IMAD.MOV.U32 R23, RZ, RZ, RZ ;  /* 0x000000ffff177224 */ /* 0x000fc600078e00ff */
[----:B------:R-:W-:-:S05]  /*1af0*/  IADD3 R17, PT, PT, R17, 0x200, RZ ;  /* 0x0000020011117810 */ /* 0x000fca0007ffe0ff */
[----:B------:R-:W-:-:S05]  /*1b00*/  IMAD.WIDE.U32 R16, R17, 0x8, R2 ;  /* 0x0000000811107825 */ /* 0x000fca00078e0002 */
[----:B------:R2:W-:Y:S02]  /*1b10*/  REDG.E.ADD.64.STRONG.GPU desc[UR20][R16.64], R22 ;  /* 0x000000161000798e */ /* 0x0005e4000c12e514 */
.L_x_159:
[----:B------:R-:W-:Y:S05]  /*1b20*/  BSYNC.RECONVERGENT B1 ;  /* 0x0000000000017941 */ /* 0x000fea0003800200 */
.L_x_158:
[----:B------:R-:W-:Y:S04]  /*1b30*/  BSSY.RECONVERGENT B1, `(.L_x_160) ;  /* 0x0000007000017945 */ /* 0x000fe80003800200 */
[----:B------:R-:W-:Y:S05]  /*1b40*/  @!P1 BRA `(.L_x_161) ;  /* 0x0000000000149947 */ /* 0x000fea0003800000 */
[----:B012---:R-:W-:Y:S02]  /*1b50*/  IMAD R17, R5, 0x100, R4 ;  /* 0x0000010005117824 */ /* 0x007fe400078e0204 */
[----:B------:R-:W-:Y:S02]  /*1b60*/  IMAD.MOV.U32 R15, RZ, RZ, RZ ;  /* 0x000000ffff0f7224 */ /* 0x000fe400078e00ff */
[----:B------:R-:W-:-:S04]  /*1b70*/  VIADD R17, R17, 0x300 ;  /* 0x0000030011117836 */ /* 0x000fc80000000000 */
[----:B------:R-:W-:-:S05]  /*1b80*/  IMAD.WIDE.U32 R16, R17, 0x8, R2 ;  /* 0x0000000811107825 */ /* 0x000fca00078e0002 */
[----:B------:R3:W-:Y:S02]  /*1b90*/  REDG.E.ADD.64.STRONG.GPU desc[UR20][R16.64], R14 ;  /* 0x0000000e1000798e */ /* 0x0007e4000c12e514 */
.L_x_161:
[----:B------:R-:W-:Y:S05]  /*1ba0*/  BSYNC.RECONVERGENT B1 ;  /* 0x0000000000017941 */ /* 0x000fea0003800200 */
.L_x_160:
[----:B------:R-:W-:Y:S04]  /*1bb0*/  BSSY.RECONVERGENT B1, `(.L_x_162) ;  /* 0x0000007000017945 */ /* 0x000fe80003800200 */
[----:B------:R-:W-:Y:S05]  /*1bc0*/  @!P2 BRA `(.L_x_163) ;  /* 0x000000000014a947 */ /* 0x000fea0003800000 */
[----:B---3--:R-:W-:Y:S02]  /*1bd0*/  IMAD R15, R5, 0x100, R4 ;  /* 0x00000100050f7824 */ /* 0x008fe400078e0204 */
[----:B------:R-:W-:Y:S02]  /*1be0*/  HFMA2 R13, -RZ, RZ, 0, 0 ;  /* 0x00000000ff0d7431 */ /* 0x000fe400000001ff */
[----:B------:R-:W-:-:S04]  /*1bf0*/  VIADD R15, R15, 0x400 ;  /* 0x000004000f0f7836 */ /* 0x000fc80000000000 */
[----:B------:R-:W-:-:S05]  /*1c00*/  IMAD.WIDE.U32 R14, R15, 0x8, R2 ;  /* 0x000000080f0e7825 */ /* 0x000fca00078e0002 */
[----:B------:R4:W-:Y:S02]  /*1c10*/  REDG.E.ADD.64.STRONG.GPU desc[UR20][R14.64], R12 ;  /* 0x0000000c0e00798e */ /* 0x0009e4000c12e514 */
.L_x_163:
[----:B------:R-:W-:Y:S05]  /*1c20*/  BSYNC.RECONVERGENT B1 ;  /* 0x0000000000017941 */ /* 0x000fea0003800200 */
.L_x_162:
[----:B------:R-:W-:Y:S04]  /*1c30*/  BSSY.RECONVERGENT B1, `(.L_x_164) ;  /* 0x0000007000017945 */ /* 0x000fe80003800200 */
[----:B------:R-:W-:Y:S05]  /*1c40*/  @!P3 BRA `(.L_x_165) ;  /* 0x000000000014b947 */ /* 0x000fea0003800000 */
[----:B----4-:R-:W-:Y:S02]  /*1c50*/  IMAD R13, R5, 0x100, R4 ;  /* 0x00000100050d7824 */ /* 0x010fe400078e0204 */
[----:B------:R-:W-:Y:S02]  /*1c60*/  IMAD.MOV.U32 R7, RZ, RZ, RZ ;  /* 0x000000ffff077224 */ /* 0x000fe400078e00ff */
[----:B------:R-:W-:-:S04]  /*1c70*/  VIADD R13, R13, 0x500 ;  /* 0x000005000d0d7836 */ /* 0x000fc80000000000 */
[----:B------:R-:W-:-:S05]  /*1c80*/  IMAD.WIDE.U32 R12, R13, 0x8, R2 ;  /* 0x000000080d0c7825 */ /* 0x000fca00078e0002 */
[----:B------:R4:W-:Y:S02]  /*1c90*/  REDG.E.ADD.64.STRONG.GPU desc[UR20][R12.64], R6 ;  /* 0x000000060c00798e */ /* 0x0009e4000c12e514 */
.L_x_165:
[----:B------:R-:W-:Y:S05]  /*1ca0*/  BSYNC.RECONVERGENT B1 ;  /* 0x0000000000017941 */ /* 0x000fea0003800200 */
.L_x_164:
[----:B------:R-:W-:Y:S04]  /*1cb0*/  BSSY.RECONVERGENT B1, `(.L_x_166) ;  /* 0x0000007000017945 */ /* 0x000fe80003800200 */
[----:B------:R-:W-:Y:S05]  /*1cc0*/  @!P4 BRA `(.L_x_167) ;  /* 0x000000000014c947 */ /* 0x000fea0003800000 */
[----:B----4-:R-:W-:Y:S02]  /*1cd0*/  IMAD R7, R5, 0x100, R4 ;  /* 0x0000010005077824 */ /* 0x010fe400078e0204 */
[----:B------:R-:W-:Y:S02]  /*1ce0*/  IMAD.MOV.U32 R9, RZ, RZ, RZ ;  /* 0x000000ffff097224 */ /* 0x000fe400078e00ff */
[----:B------:R-:W-:-:S04]  /*1cf0*/  VIADD R7, R7, 0x600 ;  /* 0x0000060007077836 */ /* 0x000fc80000000000 */
[----:B------:R-:W-:-:S05]  /*1d00*/  IMAD.WIDE.U32 R6, R7, 0x8, R2 ;  /* 0x0000000807067825 */ /* 0x000fca00078e0002 */
[----:B------:R4:W-:Y:S02]  /*1d10*/  REDG.E.ADD.64.STRONG.GPU desc[UR20][R6.64], R8 ;  /* 0x000000080600798e */ /* 0x0009e4000c12e514 */
.L_x_167:
[----:B------:R-:W-:Y:S05]  /*1d20*/  BSYNC.RECONVERGENT B1 ;  /* 0x0000000000017941 */ /* 0x000fea0003800200 */
.L_x_166:
[----:B------:R-:W-:Y:S04]  /*1d30*/  BSSY.RECONVERGENT B1, `(.L_x_168) ;  /* 0x0000007000017945 */ /* 0x000fe80003800200 */
[----:B------:R-:W-:Y:S05]  /*1d40*/  @!P5 BRA `(.L_x_169) ;  /* 0x000000000014d947 */ /* 0x000fea0003800000 */
[----:B----4-:R-:W-:Y:S01]  /*1d50*/  LEA R7, R5, R4, 0x8 ;  /* 0x0000000405077211 */ /* 0x010fe200078e40ff */
[----:B------:R-:W-:-:S04]  /*1d60*/  IMAD.MOV.U32 R11, RZ, RZ, RZ ;  /* 0x000000ffff0b7224 */ /* 0x000fc800078e00ff */
[----:B------:R-:W-:-:S04]  /*1d70*/  VIADD R7, R7, 0x700 ;  /* 0x0000070007077836 */ /* 0x000fc80000000000 */
[----:B------:R-:W-:-:S05]  /*1d80*/  IMAD.WIDE.U32 R6, R7, 0x8, R2 ;  /* 0x0000000807067825 */ /* 0x000fca00078e0002 */
[----:B------:R4:W-:Y:S02]  /*1d90*/  REDG.E.ADD.64.STRONG.GPU desc[UR20][R6.64], R10 ;  /* 0x0000000a0600798e */ /* 0x0009e4000c12e514 */
.L_x_169:
[----:B------:R-:W-:Y:S05]  /*1da0*/  BSYNC.RECONVERGENT B1 ;  /* 0x0000000000017941 */ /* 0x000fea0003800200 */
.L_x_168:
[----:B------:R-:W-:-:S05]  /*1db0*/  VIADD R5, R5, 0x8 ;  /* 0x0000000805057836 */ /* 0x000fca0000000000 */
[----:B------:R-:W-:-:S13]  /*1dc0*/  ISETP.NE.AND P0, PT, R5, UR27, PT ;  /* 0x0000001b05007c0c */ /* 0x000fda000bf05270 */
[----:B------:R-:W-:Y:S05]  /*1dd0*/  @P0 BRA `(.L_x_170) ;  /* 0xfffffff800b00947 */ /* 0x000fea000383ffff */
[----:B------:R-:W-:-:S07]  /*1de0*/  IMAD.U32 R3, RZ, RZ, UR27 ;  /* 0x0000001bff037e24 */ /* 0x000fce000f8e00ff */
.L_x_153:
[----:B------:R-:W-:Y:S02]  /*1df0*/  UISETP.NE.AND UP0, UPT, UR24, URZ, UPT ;  /* 0x000000ff1800728c */ /* 0x000fe4000bf05270 */
[----:B----45:R-:W-:Y:S02]  /*1e00*/  IMAD.U32 R8, RZ, RZ, UR24 ;  /* 0x00000018ff087e24 */ /* 0x030fe4000f8e00ff */
[----:B-1----:R-:W-:-:S03]  /*1e10*/  IMAD.U32 R5, RZ, RZ, UR25 ;  /* 0x00000019ff057e24 */ /* 0x002fc6000f8e00ff */
[----:B------:R-:W-:Y:S01]  /*1e20*/  IADD3 R8, PT, PT, R8, -0x1, RZ ;  /* 0xffffffff08087810 */ /* 0x000fe20007ffe0ff */
[----:B------:R-:W-:Y:S01]  /*1e30*/  VIADD R5, R5, 0xffffffff ;  /* 0xffffffff05057836 */ /* 0x000fe20000000000 */
[----:B------:R-:W-:Y:S06]  /*1e40*/  BRA.U !UP0, `(.L_x_171) ;  /* 0x0000000508707547 */ /* 0x000fec000b800000 */
[----:B------:R-:W-:-:S13]  /*1e50*/  ISETP.GE.U32.AND P0, PT, R8, 0x3, PT ;  /* 0x000000030800780c */ /* 0x000fda0003f06070 */
[----:B------:R-:W-:Y:S05]  /*1e60*/  @!P0 BRA `(.L_x_172) ;  /* 0x0000000000bc8947 */ /* 0x000fea0003800000 */
[----:B------:R-:W-:Y:S01]  /*1e70*/  IMAD R7, R3, 0x400, R0 ;  /* 0x0000040003077824 */ /* 0x000fe200078e0200 */
[----:B------:R-:W-:Y:S04]  /*1e80*/  BSSY.RECONVERGENT B1, `(.L_x_173) ;  /* 0x000000f000017945 */ /* 0x000fe80003800200 */
[----:B------:R-:W1:Y:S04]  /*1e90*/  LDS R12, [R7] ;  /* 0x00000000070c7984 */ /* 0x000e680000000800 */
[----:B------:R-:W4:Y:S04]  /*1ea0*/  LDS R9, [R7+0x400] ;  /* 0x0004000007097984 */ /* 0x000f280000000800 */
[----:B------:R-:W5:Y:S04]  /*1eb0*/  LDS R6, [R7+0x800] ;  /* 0x0008000007067984 */ /* 0x000f680000000800 */
[----:B------:R-:W0:Y:S01]  /*1ec0*/  LDS R2, [R7+0xc00] ;  /* 0x000c000007027984 */ /* 0x000e220000000800 */
[----:B-1----:R-:W-:-:S02]  /*1ed0*/  ISETP.NE.AND P0, PT, R12, RZ, PT ;  /* 0x000000ff0c00720c */ /* 0x002fc40003f05270 */
[----:B----4-:R-:W-:Y:S02]  /*1ee0*/  ISETP.NE.AND P1, PT, R9, RZ, PT ;  /* 0x000000ff0900720c */ /* 0x010fe40003f25270 */
[----:B-----5:R-:W-:Y:S02]  /*1ef0*/  ISETP.NE.AND P2, PT, R6, RZ, PT ;  /* 0x000000ff0600720c */ /* 0x020fe40003f45270 */
[----:B0-----:R-:W-:-:S07]  /*1f00*/  ISETP.NE.AND P3, PT, R2, RZ, PT ;  /* 0x000000ff0200720c */ /* 0x001fce0003f65270 */
[----:B------:R-:W-:Y:S06]  /*1f10*/  @!P0 BRA `(.L_x_174) ;  /* 0x0000000000148947 */ /* 0x000fec0003800000 */
[----:B------:R-:W0:Y:S01]  /*1f20*/  LDC.64 R10, c[0x0][0x380] ;  /* 0x0000e000ff0a7b82 */ /* 0x000e220000000a00 */
[----:B------:R-:W-:Y:S02]  /*1f30*/  IMAD R7, R3, 0x100, R4 ;  /* 0x0000010003077824 */ /* 0x000fe400078e0204 */
[----:B------:R-:W-:Y:S02]  /*1f40*/  IMAD.MOV.U32 R13, RZ, RZ, RZ ;  /* 0x000000ffff0d7224 */ /* 0x000fe400078e00ff */
[----:B0-----:R-:W-:-:S05]  /*1f50*/  IMAD.WIDE.U32 R10, R7, 0x8, R10 ;  /* 0x00000008070a7825 */ /* 0x001fca00078e000a */
[----:B------:R0:W-:Y:S02]  /*1f60*/  REDG.E.ADD.64.STRONG.GPU desc[UR20][R10.64], R12 ;  /* 0x0000000c0a00798e */ /* 0x0001e4000c12e514 */
.L_x_174:
[----:B------:R-:W-:Y:S05]  /*1f70*/  BSYNC.RECONVERGENT B1 ;  /* 0x0000000000017941 */ /* 0x000fea0003800200 */
.L_x_173:
[----:B------:R-:W-:Y:S04]  /*1f80*/  BSSY.RECONVERGENT B1, `(.L_x_175) ;  /* 0x0000009000017945 */ /* 0x000fe80003800200 */
[----:B------:R-:W-:Y:S05]  /*1f90*/  @!P1 BRA `(.L_x_176) ;  /* 0x00000000001c9947 */ /* 0x000fea0003800000 */
[----:B0-----:R-:W0:Y:S01]  /*1fa0*/  LDC.64 R10, c[0x0][0x380] ;  /* 0x0000e000ff0a7b82 */ /* 0x001e220000000a00 */
[----:B------:R-:W-:Y:S01]  /*1fb0*/  IMAD R7, R3, 0x100, R4 ;  /* 0x0000010003077824 */ /* 0x000fe200078e0204 */
[----:B------:R-:W-:Y:S01]  /*1fc0*/  MOV R12, R9 ;  /* 0x00000009000c7202 */ /* 0x000fe20000000f00 */
[----:B------:R-:W-:Y:S02]  /*1fd0*/  IMAD.MOV.U32 R13, RZ, RZ, RZ ;  /* 0x000000ffff0d7224 */ /* 0x000fe400078e00ff */
[----:B------:R-:W-:-:S04]  /*1fe0*/  VIADD R7, R7, 0x100 ;  /* 0x0000010007077836 */ /* 0x000fc80000000000 */
[----:B0-----:R-:W-:-:S05]  /*1ff0*/  IMAD.WIDE.U32 R10, R7, 0x8, R10 ;  /* 0x00000008070a7825 */ /* 0x001fca00078e000a */
[----:B------:R1:W-:Y:S02]  /*2000*/  REDG.E.ADD.64.STRONG.GPU desc[UR20][R10.64], R12 ;  /* 0x0000000c0a00798e */ /* 0x0003e4000c12e514 */
.L_x_176:
[----:B------:R-:W-:Y:S05]  /*2010*/  BSYNC.RECONVERGENT B1 ;  /* 0x0000000000017941 */ /* 0x000fea0003800200 */
.L_x_175:
[----:B------:R-:W-:Y:S04]  /*2020*/  BSSY.RECONVERGENT B1, `(.L_x_177) ;  /* 0x0000008000017945 */ /* 0x000fe80003800200 */
[----:B------:R-:W-:Y:S05]  /*2030*/  @!P2 BRA `(.L_x_178) ;  /* 0x000000000018a947 */ /* 0x000fea0003800000 */
[----:B01----:R-:W0:Y:S01]  /*2040*/  LDC.64 R10, c[0x0][0x380] ;  /* 0x0000e000ff0a7b82 */ /* 0x003e220000000a00 */
[----:B------:R-:W-:-:S04]  /*2050*/  IMAD R7, R3, 0x100, R4 ;  /* 0x0000010003077824 */ /* 0x000fc800078e0204 */
[----:B------:R-:W-:-:S04]  /*2060*/  VIADD R7, R7, 0x200 ;  /* 0x0000020007077836 */ /* 0x000fc80000000000 */
[----:B0-----:R-:W-:-:S04]  /*2070*/  IMAD.WIDE.U32 R10, R7, 0x8, R10 ;  /* 0x00000008070a7825 */ /* 0x001fc800078e000a */
[----:B------:R-:W-:-:S05]  /*2080*/  IMAD.MOV.U32 R7, RZ, RZ, RZ ;  /* 0x000000ffff077224 */ /* 0x000fca00078e00ff */
[----:B------:R4:W-:Y:S02]  /*2090*/  REDG.E.ADD.64.STRONG.GPU desc[UR20][R10.64], R6 ;  /* 0x000000060a00798e */ /* 0x0009e4000c12e514 */
.L_x_178:
[----:B------:R-:W-:Y:S05]  /*20a0*/  BSYNC.RECONVERGENT B1 ;  /* 0x0000000000017941 */ /* 0x000fea0003800200 */
.L_x_177:
[----:B------:R-:W-:Y:S04]  /*20b0*/  BSSY.RECONVERGENT B1, `(.L_x_179) ;  /* 0x0000009000017945 */ /* 0x000fe80003800200 */
[----:B------:R-:W-:Y:S05]  /*20c0*/  @!P3 BRA `(.L_x_180) ;  /* 0x00000000001cb947 */ /* 0x000fea0003800000 */
[----:B----4-:R-:W4:Y:S01]  /*20d0*/  LDC.64 R6, c[0x0][0x380] ;  /* 0x0000e000ff067b82 */ /* 0x010f220000000a00 */
[----:B------:R-:W-:Y:S01]  /*20e0*/  IMAD R9, R3, 0x100, R4 ;  /* 0x0000010003097824 */ /* 0x000fe200078e0204 */
[----:B01----:R-:W-:Y:S01]  /*20f0*/  MOV R10, R2 ;  /* 0x00000002000a7202 */ /* 0x003fe20000000f00 */
[----:B------:R-:W-:Y:S02]  /*2100*/  IMAD.MOV.U32 R11, RZ, RZ, RZ ;  /* 0x000000ffff0b7224 */ /* 0x000fe400078e00ff */
[----:B------:R-:W-:-:S04]  /*2110*/  VIADD R9, R9, 0x300 ;  /* 0x0000030009097836 */ /* 0x000fc80000000000 */
[----:B----4-:R-:W-:-:S05]  /*2120*/  IMAD.WIDE.U32 R6, R9, 0x8, R6 ;  /* 0x0000000809067825 */ /* 0x010fca00078e0006 */
[----:B------:R0:W-:Y:S02]  /*2130*/  REDG.E.ADD.64.STRONG.GPU desc[UR20][R6.64], R10 ;  /* 0x0000000a0600798e */ /* 0x0001e4000c12e514 */
.L_x_180:
[----:B------:R-:W-:Y:S05]  /*2140*/  BSYNC.RECONVERGENT B1 ;  /* 0x0000000000017941 */ /* 0x000fea0003800200 */
.L_x_179:
[----:B------:R-:W-:-:S07]  /*2150*/  VIADD R3, R3, 0x4 ;  /* 0x0000000403037836 */ /* 0x000fce0000000000 */
.L_x_172:
[----:B------:R-:W-:Y:S01]  /*2160*/  UISETP.NE.AND UP0, UPT, UR25, URZ, UPT ;  /* 0x000000ff1900728c */ /* 0x000fe2000bf05270 */
[----:B------:R-:W-:Y:S08]  /*2170*/  BSSY.RECONVERGENT B1, `(.L_x_171) ;  /* 0x0000029000017945 */ /* 0x000ff00003800200 */
[----:B------:R-:W-:Y:S05]  /*2180*/  BRA.U !UP0, `(.L_x_181) ;  /* 0x00000001089c7547 */ /* 0x000fea000b800000 */
[----:B------:R-:W-:-:S13]  /*2190*/  ISETP.NE.AND P0, PT, R5, RZ, PT ;  /* 0x000000ff0500720c */ /* 0x000fda0003f05270 */
[----:B------:R-:W-:Y:S05]  /*21a0*/  @!P0 BRA `(.L_x_182) ;  /* 0x0000000000648947 */ /* 0x000fea0003800000 */
[----:B0---4-:R-:W-:Y:S01]  /*21b0*/  IMAD R6, R3, 0x400, R0 ;  /* 0x0000040003067824 */ /* 0x011fe200078e0200 */
[----:B------:R-:W-:Y:S04]  /*21c0*/  BSSY.RECONVERGENT B2, `(.L_x_183) ;  /* 0x000000c000027945 */ /* 0x000fe80003800200 */
[----:B------:R-:W0:Y:S04]  /*21d0*/  LDS R2, [R6] ;  /* 0x0000000006027984 */ /* 0x000e280000000800 */
[----:B------:R-:W4:Y:S01]  /*21e0*/  LDS R9, [R6+0x400] ;  /* 0x0004000006097984 */ /* 0x000f220000000800 */
[----:B0-----:R-:W-:-:S02]  /*21f0*/  ISETP.NE.AND P0, PT, R2, RZ, PT ;  /* 0x000000ff0200720c */ /* 0x001fc40003f05270 */
[----:B----4-:R-:W-:-:S11]  /*2200*/  ISETP.NE.AND P1, PT, R9, RZ, PT ;  /* 0x000000ff0900720c */ /* 0x010fd60003f25270 */
[----:B------:R-:W-:Y:S05]  /*2210*/  @!P0 BRA `(.L_x_184) ;  /* 0x0000000000188947 */ /* 0x000fea0003800000 */
[----:B------:R-:W0:Y:S01]  /*2220*/  LDC.64 R6, c[0x0][0x380] ;  /* 0x0000e000ff067b82 */ /* 0x000e220000000a00 */
[----:B-1----:R-:W-:-:S04]  /*2230*/  IMAD R11, R3, 0x100, R4 ;  /* 0x00000100030b7824 */ /* 0x002fc800078e0204 */
[----:B0-----:R-:W-:-:S04]  /*2240*/  IMAD.WIDE.U32 R10, R11, 0x8, R6 ;  /* 0x000000080b0a7825 */ /* 0x001fc800078e0006 */
[----:B------:R-:W-:Y:S02]  /*2250*/  IMAD.MOV.U32 R6, RZ, RZ, R2 ;  /* 0x000000ffff067224 */ /* 0x000fe400078e0002 */
[----:B------:R-:W-:-:S05]  /*2260*/  IMAD.MOV.U32 R7, RZ, RZ, RZ ;  /* 0x000000ffff077224 */ /* 0x000fca00078e00ff */
[----:B------:R0:W-:Y:S02]  /*2270*/  REDG.E.ADD.64.STRONG.GPU desc[UR20][R10.64], R6 ;  /* 0x000000060a00798e */ /* 0x0001e4000c12e514 */
.L_x_184:
[----:B------:R-:W-:Y:S05]  /*2280*/  BSYNC.RECONVERGENT B2 ;  /* 0x0000000000027941 */ /* 0x000fea0003800200 */
.L_x_183:
[----:B------:R-:W-:Y:S04]  /*2290*/  BSSY.RECONVERGENT B2, `(.L_x_185) ;  /* 0x0000009000027945 */ /* 0x000fe80003800200 */
[----:B------:R-:W-:Y:S05]  /*22a0*/  @!P1 BRA `(.L_x_186) ;  /* 0x00000000001c9947 */ /* 0x000fea0003800000 */
[----:B0-----:R-:W0:Y:S01]  /*22b0*/  LDC.64 R6, c[0x0][0x380] ;  /* 0x0000e000ff067b82 */ /* 0x001e220000000a00 */
[----:B------:R-:W-:-:S05]  /*22c0*/  LEA R2, R3, R4, 0x8 ;  /* 0x0000000403027211 */ /* 0x000fca00078e40ff */
[----:B-1----:R-:W-:-:S04]  /*22d0*/  VIADD R11, R2, 0x100 ;  /* 0x00000100020b7836 */ /* 0x002fc80000000000 */
[----:B0-----:R-:W-:-:S04]  /*22e0*/  IMAD.WIDE.U32 R10, R11, 0x8, R6 ;  /* 0x000000080b0a7825 */ /* 0x001fc800078e0006 */
[----:B------:R-:W-:Y:S02]  /*22f0*/  IMAD.MOV.U32 R6, RZ, RZ, R9 ;  /* 0x000000ffff067224 */ /* 0x000fe400078e0009 */
[----:B------:R-:W-:-:S05]  /*2300*/  IMAD.MOV.U32 R7, RZ, RZ, RZ ;  /* 0x000000ffff077224 */ /* 0x000fca00078e00ff */
[----:B------:R4:W-:Y:S02]  /*2310*/  REDG.E.ADD.64.STRONG.GPU desc[UR20][R10.64], R6 ;  /* 0x000000060a00798e */ /* 0x0009e4000c12e514 */
.L_x_186:
[----:B------:R-:W-:Y:S05]  /*2320*/  BSYNC.RECONVERGENT B2 ;  /* 0x0000000000027941 */ /* 0x000fea0003800200 */
.L_x_185:
[----:B------:R-:W-:-:S07]  /*2330*/  VIADD R3, R3, 0x2 ;  /* 0x0000000203037836 */ /* 0x000fce0000000000 */
.L_x_182:
[----:B------:R-:W-:-:S09]  /*2340*/  UISETP.NE.AND UP0, UPT, UR9, URZ, UPT ;  /* 0x000000ff0900728c */ /* 0x000fd2000bf05270 */
[----:B------:R-:W-:Y:S05]  /*2350*/  BRA.U !UP0, `(.L_x_181) ;  /* 0x0000000108287547 */ /* 0x000fea000b800000 */
[----:B------:R-:W-:-:S05]  /*2360*/  IMAD R2, R3, 0x400, R0 ;  /* 0x0000040003027824 */ /* 0x000fca00078e0200 */
[----:B------:R-:W5:Y:S02]  /*2370*/  LDS R9, [R2] ;  /* 0x0000000002097984 */ /* 0x000f640000000800 */
[----:B-----5:R-:W-:-:S13]  /*2380*/  ISETP.NE.AND P0, PT, R9, RZ, PT ;  /* 0x000000ff0900720c */ /* 0x020fda0003f05270 */
[----:B------:R-:W-:Y:S05]  /*2390*/  @!P0 BRA `(.L_x_181) ;  /* 0x0000000000188947 */ /* 0x000fea0003800000 */
[----:B0---4-:R-:W0:Y:S01]  /*23a0*/  LDC.64 R6, c[0x0][0x380] ;  /* 0x0000e000ff067b82 */ /* 0x011e220000000a00 */
[----:B------:R-:W-:-:S04]  /*23b0*/  IMAD R3, R3, 0x100, R4 ;  /* 0x0000010003037824 */ /* 0x000fc800078e0204 */
[----:B0-----:R-:W-:Y:S01]  /*23c0*/  IMAD.WIDE.U32 R2, R3, 0x8, R6 ;  /* 0x0000000803027825 */ /* 0x001fe200078e0006 */
[----:B------:R-:W-:-:S03]  /*23d0*/  MOV R6, R9 ;  /* 0x0000000900067202 */ /* 0x000fc60000000f00 */
[----:B------:R-:W-:-:S05]  /*23e0*/  IMAD.MOV.U32 R7, RZ, RZ, RZ ;  /* 0x000000ffff077224 */ /* 0x000fca00078e00ff */
[----:B------:R0:W-:Y:S02]  /*23f0*/  REDG.E.ADD.64.STRONG.GPU desc[UR20][R2.64], R6 ;  /* 0x000000060200798e */ /* 0x0001e4000c12e514 */
.L_x_181:
[----:B------:R-:W-:Y:S05]  /*2400*/  BSYNC.RECONVERGENT B1 ;  /* 0x0000000000017941 */ /* 0x000fea0003800200 */
.L_x_171:
[----:B------:R-:W-:-:S13]  /*2410*/  ISETP.GT.U32.AND P0, PT, R4, 0x7f, PT ;  /* 0x0000007f0400780c */ /* 0x000fda0003f04070 */
[----:B------:R-:W-:Y:S05]  /*2420*/  @P0 BRA `(.L_x_152) ;  /* 0x0000000800900947 */ /* 0x000fea0003800000 */
[----:B------:R-:W-:Y:S01]  /*2430*/  UISETP.GE.U32.AND UP0, UPT, UR22, 0x7, UPT ;  /* 0x000000071600788c */ /* 0x000fe2000bf06070 */
[----:B0-----:R-:W-:-:S08]  /*2440*/  IMAD.MOV.U32 R3, RZ, RZ, RZ ;  /* 0x000000ffff037224 */ /* 0x001fd000078e00ff */
[----:B------:R-:W-:Y:S05]  /*2450*/  BRA.U !UP0, `(.L_x_187) ;  /* 0x0000000508147547 */ /* 0x000fea000b800000 */
[----:B------:R-:W0:Y:S01]  /*2460*/  LDC.64 R2, c[0x0][0x380] ;  /* 0x0000e000ff027b82 */ /* 0x000e220000000a00 */
[----:B------:R-:W-:-:S07]  /*2470*/  IMAD.MOV.U32 R9, RZ, RZ, RZ ;  /* 0x000000ffff097224 */ /* 0x000fce00078e00ff */
.L_x_204:
[C---:B01--4-:R-:W-:Y:S01]  /*2480*/  IMAD R11, R9.reuse, 0x400, R0 ;  /* 0x00000400090b7824 */ /* 0x053fe200078e0200 */
[----:B------:R-:W-:Y:S01]  /*2490*/  BSSY.RECONVERGENT B1, `(.L_x_188) ;  /* 0x0000011000017945 */ /* 0x000fe20003800200 */
[C---:B--23--:R-:W-:Y:S02]  /*24a0*/  IMAD R7, R9.reuse, 0x100, R4 ;  /* 0x0000010009077824 */ /* 0x04cfe400078e0204 */
[----:B------:R-:W-:Y:S01]  /*24b0*/  VIADD R9, R9, 0x8 ;  /* 0x0000000809097836 */ /* 0x000fe20000000000 */
[----:B---3--:R-:W1:Y:S01]  /*24c0*/  LDS R14, [R11+0x200] ;  /* 0x000200000b0e7984 */ /* 0x008e620000000800 */
[----:B0-----:R-:W-:-:S03]  /*24d0*/  IMAD.WIDE.U32 R6, R7, 0x8, R2 ;  /* 0x0000000807067825 */ /* 0x001fc600078e0002 */
[----:B------:R-:W0:Y:S04]  /*24e0*/  LDS R13, [R11+0x600] ;  /* 0x000600000b0d7984 */ /* 0x000e280000000800 */
[----:B--2---:R2:W3:Y:S04]  /*24f0*/  LDS R17, [R11+0xa00] ;  /* 0x000a00000b117984 */ /* 0x0044e80000000800 */
[----:B------:R2:W4:Y:S04]  /*2500*/  LDS R18, [R11+0xe00] ;  /* 0x000e00000b127984 */ /* 0x0005280000000800 */
[----:B------:R2:W2:Y:S04]  /*2510*/  LDS R19, [R11+0x1200] ;  /* 0x001200000b137984 */ /* 0x0004a80000000800 */
[----:B------:R0:W2:Y:S04]  /*2520*/  LDS R16, [R11+0x1600] ;  /* 0x001600000b107984 */ /* 0x0000a80000000800 */
[----:B------:R0:W2:Y:S04]  /*2530*/  LDS R12, [R11+0x1a00] ;  /* 0x001a00000b0c7984 */ /* 0x0000a80000000800 */
[----:B------:R0:W2:Y:S01]  /*2540*/  LDS R10, [R11+0x1e00] ;  /* 0x001e00000b0a7984 */ /* 0x0000a20000000800 */
[----:B-1----:R-:W-:-:S02]  /*2550*/  ISETP.NE.AND P0, PT, R14, RZ, PT ;  /* 0x000000ff0e00720c */ /* 0x002fc40003f05270 */
[----:B0-----:R-:W-:-:S11]  /*2560*/  ISETP.NE.AND P1, PT, R13, RZ, PT ;  /* 0x000000ff0d00720c */ /* 0x001fd60003f25270 */
[----:B---34-:R-:W-:Y:S05]  /*2570*/  @!P0 BRA `(.L_x_189) ;  /* 0x0000000000088947 */ /* 0x018fea0003800000 */
[----:B------:R-:W-:-:S05]  /*2580*/  HFMA2 R15, -RZ, RZ, 0, 0 ;  /* 0x00000000ff0f7431 */ /* 0x000fca00000001ff */
[----:B------:R0:W-:Y:S02]  /*2590*/  REDG.E.ADD.64.STRONG.GPU desc[UR20][R6.64+0x400], R14 ;  /* 0x0004000e0600798e */ /* 0x0001e4000c12e514 */
.L_x_189:
[----:B------:R-:W-:Y:S05]  /*25a0*/  BSYNC.RECONVERGENT B1 ;  /* 0x0000000000017941 */ /* 0x000fea0003800200 */
.L_x_188:
[----:B------:R-:W-:Y:S04]  /*25b0*/  BSSY.RECONVERGENT B1, `(.L_x_190) ;  /* 0x0000005000017945 */ /* 0x000fe80003800200 */
[----:B------:R-:W-:Y:S05]  /*25c0*/  @!P1 BRA `(.L_x_191) ;  /* 0x00000000000c9947 */ /* 0x000fea0003800000 */
[----:B0-----:R-:W-:Y:S02]  /*25d0*/  IMAD.MOV.U32 R14, RZ, RZ, R13 ;  /* 0x000000ffff0e7224 */ /* 0x001fe400078e000d */
[----:B------:R-:W-:-:S05]  /*25e0*/  IMAD.MOV.U32 R15, RZ, RZ, RZ ;  /* 0x000000ffff0f7224 */ /* 0x000fca00078e00ff */
[----:B------:R1:W-:Y:S02]  /*25f0*/  REDG.E.ADD.64.STRONG.GPU desc[UR20][R6.64+0xc00], R14 ;  /* 0x000c000e0600798e */ /* 0x0003e4000c12e514 */
.L_x_191:
[----:B------:R-:W-:Y:S05]  /*2600*/  BSYNC.RECONVERGENT B1 ;  /* 0x0000000000017941 */ /* 0x000fea0003800200 */
.L_x_190:
[----:B------:R-:W-:Y:S01]  /*2610*/  ISETP.NE.AND P6, PT, R17, RZ, PT ;  /* 0x000000ff1100720c */ /* 0x000fe20003fc5270 */
[----:B------:R-:W-:Y:S01]  /*2620*/  BSSY.RECONVERGENT B1, `(.L_x_192) ;  /* 0x000000b000017945 */ /* 0x000fe20003800200 */
[----:B------:R-:W-:Y:S02]  /*2630*/  ISETP.NE.AND P0, PT, R9, UR27, PT ;  /* 0x0000001b09007c0c */ /* 0x000fe4000bf05270 */
[----:B------:R-:W-:Y:S02]  /*2640*/  ISETP.NE.AND P1, PT, R18, RZ, PT ;  /* 0x000000ff1200720c */ /* 0x000fe40003f25270 */
[----:B--2---:R-:W-:Y:S02]  /*2650*/  ISETP.NE.AND P2, PT, R19, RZ, PT ;  /* 0x000000ff1300720c */ /* 0x004fe40003f45270 */
[----:B------:R-:W-:Y:S02]  /*2660*/  ISETP.NE.AND P3, PT, R16, RZ, PT ;  /* 0x000000ff1000720c */ /* 0x000fe40003f65270 */
[----:B------:R-:W-:-:S02]  /*2670*/  ISETP.NE.AND P4, PT, R12, RZ, PT ;  /* 0x000000ff0c00720c */ /* 0x000fc40003f85270 */
[----:B------:R-:W-:Y:S01]  /*2680*/  ISETP.NE.AND P5, PT, R10, RZ, PT ;  /* 0x000000ff0a00720c */ /* 0x000fe20003fa5270 */
[----:B------:R-:W-:-:S12]  /*2690*/  @!P6 BRA `(.L_x_193) ;  /* 0x00000000000ce947 */ /* 0x000fd80003800000 */
[----:B01----:R-:W-:Y:S02]  /*26a0*/  IMAD.MOV.U32 R14, RZ, RZ, R17 ;  /* 0x000000ffff0e7224 */ /* 0x003fe400078e0011 */
[----:B------:R-:W-:-:S05]  /*26b0*/  IMAD.MOV.U32 R15, RZ, RZ, RZ ;  /* 0x000000ffff0f7224 */ /* 0x000fca00078e00ff */
[----:B------:R2:W-:Y:S02]  /*26c0*/  REDG.E.ADD.64.STRONG.GPU desc[UR20][R6.64+0x1400], R14 ;  /* 0x0014000e0600798e */ /* 0x0005e4000c12e514 */
.L_x_193:
[----:B------:R-:W-:Y:S05]  /*26d0*/  BSYNC.RECONVERGENT B1 ;  /* 0x0000000000017941 */ /* 0x000fea0003800200 */
.L_x_192:
[----:B------:R-:W-:Y:S04]  /*26e0*/  BSSY.RECONVERGENT B1, `(.L_x_194) ;  /* 0x0000005000017945 */ /* 0x000fe80003800200 */
[----:B------:R-:W-:Y:S05]  /*26f0*/  @!P1 BRA `(.L_x_195) ;  /* 0x00000000000c9947 */ /* 0x000fea0003800000 */
[----:B012---:R-:W-:Y:S02]  /*2700*/  IMAD.MOV.U32 R14, RZ, RZ, R18 ;  /* 0x000000ffff0e7224 */ /* 0x007fe400078e0012 */
[----:B------:R-:W-:-:S05]  /*2710*/  IMAD.MOV.U32 R15, RZ, RZ, RZ ;  /* 0x000000ffff0f7224 */ /* 0x000fca00078e00ff */
[----:B------:R3:W-:Y:S02]  /*2720*/  REDG.E.ADD.64.STRONG.GPU desc[UR20][R6.64+0x1c00], R14 ;  /* 0x001c000e0600798e */ /* 0x0007e4000c12e514 */
.L_x_195:
[----:B------:R-:W-:Y:S05]  /*2730*/  BSYNC.RECONVERGENT B1 ;  /* 0x0000000000017941 */ /* 0x000fea0003800200 */
.L_x_194:
[----:B------:R-:W-:Y:S04]  /*2740*/  BSSY.RECONVERGENT B1, `(.L_x_196) ;  /* 0x0000005000017945 */ /* 0x000fe80003800200 */
[----:B------:R-:W-:Y:S05]  /*2750*/  @!P2 BRA `(.L_x_197) ;  /* 0x00000000000ca947 */ /* 0x000fea0003800000 */
[----:B0123--:R-:W-:Y:S01]  /*2760*/  MOV R14, R19 ;  /* 0x00000013000e7202 */ /* 0x00ffe20000000f00 */
[----:B------:R-:W-:-:S05]  /*2770*/  IMAD.MOV.U32 R15, RZ, RZ, RZ ;  /* 0x000000ffff0f7224 */ /* 0x000fca00078e00ff */
[----:B------:R4:W-:Y:S02]  /*2780*/  REDG.E.ADD.64.STRONG.GPU desc[UR20][R6.64+0x2400], R14 ;  /* 0x0024000e0600798e */ /* 0x0009e4000c12e514 */
.L_x_197:
[----:B------:R-:W-:Y:S05]  /*2790*/  BSYNC.RECONVERGENT B1 ;  /* 0x0000000000017941 */ /* 0x000fea0003800200 */
.L_x_196:
[----:B------:R-:W-:Y:S04]  /*27a0*/  BSSY.RECONVERGENT B1, `(.L_x_198) ;  /* 0x0000004000017945 */ /* 0x000fe80003800200 */
[----:B------:R-:W-:Y:S05]  /*27b0*/  @!P3 BRA `(.L_x_199) ;  /* 0x000000000008b947 */ /* 0x000fea0003800000 */
[----:B------:R-:W-:-:S05]  /*27c0*/  IMAD.MOV.U32 R17, RZ, RZ, RZ ;  /* 0x000000ffff117224 */ /* 0x000fca00078e00ff */
[----:B------:R0:W-:Y:S02]  /*27d0*/  REDG.E.ADD.64.STRONG.GPU desc[UR20][R6.64+0x2c00], R16 ;  /* 0x002c00100600798e */ /* 0x0001e4000c12e514 */
.L_x_199:
[----:B------:R-:W-:Y:S05]  /*27e0*/  BSYNC.RECONVERGENT B1 ;  /* 0x0000000000017941 */ /* 0x000fea0003800200 */
.L_x_198:
[----:B------:R-:W-:Y:S04]  /*27f0*/  BSSY.RECONVERGENT B1, `(.L_x_200) ;  /* 0x0000004000017945 */ /* 0x000fe80003800200 */
[----:B------:R-:W-:Y:S05]  /*2800*/  @!P4 BRA `(.L_x_201) ;  /* 0x000000000008c947 */ /* 0x000fea0003800000 */
[----:B------:R-:W-:-:S05]  /*2810*/  IMAD.MOV.U32 R13, RZ, RZ, RZ ;  /* 0x000000ffff0d7224 */ /* 0x000fca00078e00ff */
[----:B------:R0:W-:Y:S02]  /*2820*/  REDG.E.ADD.64.STRONG.GPU desc[UR20][R6.64+0x3400], R12 ;  /* 0x0034000c0600798e */ /* 0x0001e4000c12e514 */
.L_x_201:
[----:B------:R-:W-:Y:S05]  /*2830*/  BSYNC.RECONVERGENT B1 ;  /* 0x0000000000017941 */ /* 0x000fea0003800200 */
.L_x_200:
[----:B------:R-:W-:Y:S04]  /*2840*/  BSSY.RECONVERGENT B1, `(.L_x_202) ;  /* 0x0000004000017945 */ /* 0x000fe80003800200 */
[----:B------:R-:W-:Y:S05]  /*2850*/  @!P5 BRA `(.L_x_203) ;  /* 0x000000000008d947 */ /* 0x000fea0003800000 */
[----:B------:R-:W-:-:S05]  /*2860*/  IMAD.MOV.U32 R11, RZ, RZ, RZ ;  /* 0x000000ffff0b7224 */ /* 0x000fca00078e00ff */
[----:B------:R0:W-:Y:S02]  /*2870*/  REDG.E.ADD.64.STRONG.GPU desc[UR20][R6.64+0x3c00], R10 ;  /* 0x003c000a0600798e */ /* 0x0001e4000c12e514 */
.L_x_203:
[----:B------:R-:W-:Y:S05]  /*2880*/  BSYNC.RECONVERGENT B1 ;  /* 0x0000000000017941 */ /* 0x000fea0003800200 */
.L_x_202:
[----:B------:R-:W-:Y:S05]  /*2890*/  @P0 BRA `(.L_x_204) ;  /* 0xfffffff800f80947 */ /* 0x000fea000383ffff */
[----:B------:R-:W-:-:S07]  /*28a0*/  IMAD.U32 R3, RZ, RZ, UR27 ;  /* 0x0000001bff037e24 */ /* 0x000fce000f8e00ff */
.L_x_187:
[----:B------:R-:W-:-:S09]  /*28b0*/  UISETP.NE.AND UP0, UPT, UR24, URZ, UPT ;  /* 0x000000ff1800728c */ /* 0x000fd2000bf05270 */
[----:B------:R-:W-:Y:S05]  /*28c0*/  BRA.U !UP0, `(.L_x_152) ;  /* 0x0000000508687547 */ /* 0x000fea000b800000 */
[----:B------:R-:W-:-:S13]  /*28d0*/  ISETP.GE.U32.AND P0, PT, R8, 0x3, PT ;  /* 0x000000030800780c */ /* 0x000fda0003f06070 */
[----:B------:R-:W-:Y:S05]  /*28e0*/  @!P0 BRA `(.L_x_205) ;  /* 0x0000000000bc8947 */ /* 0x000fea0003800000 */
[----:B01234-:R-:W-:Y:S01]  /*28f0*/  IMAD R7, R3, 0x400, R0 ;  /* 0x0000040003077824 */ /* 0x01ffe200078e0200 */
[----:B------:R-:W-:Y:S04]  /*2900*/  BSSY.RECONVERGENT B1, `(.L_x_206) ;  /* 0x000000f000017945 */ /* 0x000fe80003800200 */
[----:B------:R-:W0:Y:S04]  /*2910*/  LDS R10, [R7+0x200] ;  /* 0x00020000070a7984 */ /* 0x000e280000000800 */
[----:B------:R-:W1:Y:S04]  /*2920*/  LDS R12, [R7+0x600] ;  /* 0x00060000070c7984 */ /* 0x000e680000000800 */
[----:B------:R-:W2:Y:S04]  /*2930*/  LDS R6, [R7+0xa00] ;  /* 0x000a000007067984 */ /* 0x000ea80000000800 */
[----:B------:R-:W3:Y:S01]  /*2940*/  LDS R2, [R7+0xe00] ;  /* 0x000e000007027984 */ /* 0x000ee20000000800 */
[----:B0-----:R-:W-:-:S02]  /*2950*/  ISETP.NE.AND P0, PT, R10, RZ, PT ;  /* 0x000000ff0a00720c */ /* 0x001fc40003f05270 */
[----:B-1----:R-:W-:Y:S02]  /*2960*/  ISETP.NE.AND P1, PT, R12, RZ, PT ;  /* 0x000000ff0c00720c */ /* 0x002fe40003f25270 */
[----:B--2---:R-:W-:Y:S02]  /*2970*/  ISETP.NE.AND P2, PT, R6, RZ, PT ;  /* 0x000000ff0600720c */ /* 0x004fe40003f45270 */
[----:B---3--:R-:W-:-:S07]  /*2980*/  ISETP.NE.AND P3, PT, R2, RZ, PT ;  /* 0x000000ff0200720c */ /* 0x008fce0003f65270 */
[----:B------:R-:W-:Y:S06]  /*2990*/  @!P0 BRA `(.L_x_207) ;  /* 0x0000000000148947 */ /* 0x000fec0003800000 */
[----:B------:R-:W0:Y:S01]  /*29a0*/  LDC.64 R8, c[0x0][0x380] ;  /* 0x0000e000ff087b82 */ /* 0x000e220000000a00 */
[----:B------:R-:W-:Y:S01]  /*29b0*/  LEA R7, R3, R4, 0x8 ;  /* 0x0000000403077211 */ /* 0x000fe200078e40ff */
[----:B------:R-:W-:-:S04]  /*29c0*/  IMAD.MOV.U32 R11, RZ, RZ, RZ ;  /* 0x000000ffff0b7224 */ /* 0x000fc800078e00ff */
[----:B0-----:R-:W-:-:S05]  /*29d0*/  IMAD.WIDE.U32 R8, R7, 0x8, R8 ;  /* 0x0000000807087825 */ /* 0x001fca00078e0008 */
[----:B------:R0:W-:Y:S02]  /*29e0*/  REDG.E.ADD.64.STRONG.GPU desc[UR20][R8.64+0x400], R10 ;  /* 0x0004000a0800798e */ /* 0x0001e4000c12e514 */
.L_x_207:
[----:B------:R-:W-:Y:S05]  /*29f0*/  BSYNC.RECONVERGENT B1 ;  /* 0x0000000000017941 */ /* 0x000fea0003800200 */
.L_x_206:
[----:B------:R-:W-:Y:S04]  /*2a00*/  BSSY.RECONVERGENT B1, `(.L_x_208) ;  /* 0x0000009000017945 */ /* 0x000fe80003800200 */
[----:B------:R-:W-:Y:S05]  /*2a10*/  @!P1 BRA `(.L_x_209) ;  /* 0x00000000001c9947 */ /* 0x000fea0003800000 */
[----:B0-----:R-:W0:Y:S01]  /*2a20*/  LDC.64 R8, c[0x0][0x380] ;  /* 0x0000e000ff087b82 */ /* 0x001e220000000a00 */
[----:B------:R-:W-:Y:S02]  /*2a30*/  IMAD R7, R3, 0x100, R4 ;  /* 0x0000010003077824 */ /* 0x000fe400078e0204 */
[----:B------:R-:W-:Y:S02]  /*2a40*/  IMAD.MOV.U32 R10, RZ, RZ, R12 ;  /* 0x000000ffff0a7224 */ /* 0x000fe400078e000c */
[----:B------:R-:W-:Y:S02]  /*2a50*/  VIADD R7, R7, 0x100 ;  /* 0x0000010007077836 */ /* 0x000fe40000000000 */
[----:B------:R-:W-:Y:S02]  /*2a60*/  IMAD.MOV.U32 R11, RZ, RZ, RZ ;  /* 0x000000ffff0b7224 */ /* 0x000fe400078e00ff */
[----:B0-----:R-:W-:-:S05]  /*2a70*/  IMAD.WIDE.U32 R8, R7, 0x8, R8 ;  /* 0x0000000807087825 */ /* 0x001fca00078e0008 */
[----:B------:R1:W-:Y:S02]  /*2a80*/  REDG.E.ADD.64.STRONG.GPU desc[UR20][R8.64+0x400], R10 ;  /* 0x0004000a0800798e */ /* 0x0003e4000c12e514 */
.L_x_209:
[----:B------:R-:W-:Y:S05]  /*2a90*/  BSYNC.RECONVERGENT B1 ;  /* 0x0000000000017941 */ /* 0x000fea0003800200 */
.L_x_208:
[----:B------:R-:W-:Y:S04]  /*2aa0*/  BSSY.RECONVERGENT B1, `(.L_x_210) ;  /* 0x0000008000017945 */ /* 0x000fe80003800200 */
[----:B------:R-:W-:Y:S05]  /*2ab0*/  @!P2 BRA `(.L_x_211) ;  /* 0x000000000018a947 */ /* 0x000fea0003800000 */
[----:B01----:R-:W0:Y:S01]  /*2ac0*/  LDC.64 R8, c[0x0][0x380] ;  /* 0x0000e000ff087b82 */ /* 0x003e220000000a00 */
[----:B------:R-:W-:-:S05]  /*2ad0*/  IMAD R7, R3, 0x100, R4 ;  /* 0x0000010003077824 */ /* 0x000fca00078e0204 */
[----:B------:R-:W-:-:S05]  /*2ae0*/  IADD3 R7, PT, PT, R7, 0x200, RZ ;  /* 0x0000020007077810 */ /* 0x000fca0007ffe0ff */
[----:B0-----:R-:W-:-:S04]  /*2af0*/  IMAD.WIDE.U32 R8, R7, 0x8, R8 ;  /* 0x0000000807087825 */ /* 0x001fc800078e0008 */
[----:B------:R-:W-:-:S05]  /*2b00*/  IMAD.MOV.U32 R7, RZ, RZ, RZ ;  /* 0x000000ffff077224 */ /* 0x000fca00078e00ff */
[----:B------:R2:W-:Y:S02]  /*2b10*/  REDG.E.ADD.64.STRONG.GPU desc[UR20][R8.64+0x400], R6 ;  /* 0x000400060800798e */ /* 0x0005e4000c12e514 */
.L_x_211:
[----:B------:R-:W-:Y:S05]  /*2b20*/  BSYNC.RECONVERGENT B1 ;  /* 0x0000000000017941 */ /* 0x000fea0003800200 */
.L_x_210:
[----:B------:R-:W-:Y:S04]  /*2b30*/  BSSY.RECONVERGENT B1, `(.L_x_212) ;  /* 0x0000009000017945 */ /* 0x000fe80003800200 */
[----:B------:R-:W-:Y:S05]  /*2b40*/  @!P3 BRA `(.L_x_213) ;  /* 0x00000000001cb947 */ /* 0x000fea0003800000 */
[----:B--2---:R-:W2:Y:S01]  /*2b50*/  LDC.64 R6, c[0x0][0x380] ;  /* 0x0000e000ff067b82 */ /* 0x004ea20000000a00 */
[----:B01----:R-:W-:Y:S02]  /*2b60*/  IMAD R9, R3, 0x100, R4 ;  /* 0x0000010003097824 */ /* 0x003fe400078e0204 */
[----:B------:R-:W-:Y:S02]  /*2b70*/  IMAD.MOV.U32 R8, RZ, RZ, R2 ;  /* 0x000000ffff087224 */ /* 0x000fe400078e0002 */
[----:B------:R-:W-:-:S04]  /*2b80*/  VIADD R9, R9, 0x300 ;  /* 0x0000030009097836 */ /* 0x000fc80000000000 */
[----:B--2---:R-:W-:-:S04]  /*2b90*/  IMAD.WIDE.U32 R6, R9, 0x8, R6 ;  /* 0x0000000809067825 */ /* 0x004fc800078e0006 */
[----:B------:R-:W-:-:S05]  /*2ba0*/  IMAD.MOV.U32 R9, RZ, RZ, RZ ;  /* 0x000000ffff097224 */ /* 0x000fca00078e00ff */
[----:B------:R3:W-:Y:S02]  /*2bb0*/  REDG.E.ADD.64.STRONG.GPU desc[UR20][R6.64+0x400], R8 ;  /* 0x000400080600798e */ /* 0x0007e4000c12e514 */
.L_x_213:
[----:B------:R-:W-:Y:S05]  /*2bc0*/  BSYNC.RECONVERGENT B1 ;  /* 0x0000000000017941 */ /* 0x000fea0003800200 */
.L_x_212:
[----:B------:R-:W-:-:S07]  /*2bd0*/  VIADD R3, R3, 0x4 ;  /* 0x0000000403037836 */ /* 0x000fce0000000000 */
.L_x_205:
[----:B------:R-:W-:-:S09]  /*2be0*/  UISETP.NE.AND UP0, UPT, UR25, URZ, UPT ;  /* 0x000000ff1900728c */ /* 0x000fd2000bf05270 */
[----:B------:R-:W-:Y:S05]  /*2bf0*/  BRA.U !UP0, `(.L_x_152) ;  /* 0x00000001089c7547 */ /* 0x000fea000b800000 */
[----:B------:R-:W-:-:S13]  /*2c00*/  ISETP.NE.AND P0, PT, R5, RZ, PT ;  /* 0x000000ff0500720c */ /* 0x000fda0003f05270 */
[----:B------:R-:W-:Y:S05]  /*2c10*/  @!P0 BRA `(.L_x_214) ;  /* 0x0000000000648947 */ /* 0x000fea0003800000 */
[----:B01234-:R-:W-:Y:S01]  /*2c20*/  LEA R6, R3, R0, 0xa ;  /* 0x0000000003067211 */ /* 0x01ffe200078e50ff */
[----:B------:R-:W-:Y:S04]  /*2c30*/  BSSY.RECONVERGENT B1, `(.L_x_215) ;  /* 0x000000c000017945 */ /* 0x000fe80003800200 */
[----:B------:R-:W0:Y:S04]  /*2c40*/  LDS R2, [R6+0x200] ;  /* 0x0002000006027984 */ /* 0x000e280000000800 */
[----:B------:R-:W1:Y:S01]  /*2c50*/  LDS R5, [R6+0x600] ;  /* 0x0006000006057984 */ /* 0x000e620000000800 */
[----:B0-----:R-:W-:-:S02]  /*2c60*/  ISETP.NE.AND P0, PT, R2, RZ, PT ;  /* 0x000000ff0200720c */ /* 0x001fc40003f05270 */
[----:B-1----:R-:W-:-:S11]  /*2c70*/  ISETP.NE.AND P1, PT, R5, RZ, PT ;  /* 0x000000ff0500720c */ /* 0x002fd60003f25270 */
[----:B------:R-:W-:Y:S05]  /*2c80*/  @!P0 BRA `(.L_x_216) ;  /* 0x0000000000188947 */ /* 0x000fea0003800000 */
[----:B------:R-:W0:Y:S01]  /*2c90*/  LDC.64 R6, c[0x0][0x380] ;  /* 0x0000e000ff067b82 */ /* 0x000e220000000a00 */
[----:B------:R-:W-:-:S04]  /*2ca0*/  IMAD R9, R3, 0x100, R4 ;  /* 0x0000010003097824 */ /* 0x000fc800078e0204 */
[----:B0-----:R-:W-:-:S04]  /*2cb0*/  IMAD.WIDE.U32 R8, R9, 0x8, R6 ;  /* 0x0000000809087825 */ /* 0x001fc800078e0006 */
[----:B------:R-:W-:Y:S02]  /*2cc0*/  IMAD.MOV.U32 R6, RZ, RZ, R2 ;  /* 0x000000ffff067224 */ /* 0x000fe400078e0002 */
[----:B------:R-:W-:-:S05]  /*2cd0*/  IMAD.MOV.U32 R7, RZ, RZ, RZ ;  /* 0x000000ffff077224 */ /* 0x000fca00078e00ff */
[----:B------:R0:W-:Y:S02]  /*2ce0*/  REDG.E.ADD.64.STRONG.GPU desc[UR20][R8.64+0x400], R6 ;  /* 0x000400060800798e */ /* 0x0001e4000c12e514 */
.L_x_216:
[----:B------:R-:W-:Y:S05]  /*2cf0*/  BSYNC.RECONVERGENT B1 ;  /* 0x0000000000017941 */ /* 0x000fea0003800200 */
.L_x_215:
[----:B------:R-:W-:Y:S04]  /*2d00*/  BSSY.RECONVERGENT B1, `(.L_x_217) ;  /* 0x0000009000017945 */ /* 0x000fe80003800200 */
[----:B------:R-:W-:Y:S05]  /*2d10*/  @!P1 BRA `(.L_x_218) ;  /* 0x00000000001c9947 */ /* 0x000fea0003800000 */
[----:B0-----:R-:W0:Y:S01]  /*2d20*/  LDC.64 R6, c[0x0][0x380] ;  /* 0x0000e000ff067b82 */ /* 0x001e220000000a00 */
[----:B------:R-:W-:-:S04]  /*2d30*/  IMAD R2, R3, 0x100, R4 ;  /* 0x0000010003027824 */ /* 0x000fc800078e0204 */
[----:B------:R-:W-:-:S04]  /*2d40*/  VIADD R9, R2, 0x100 ;  /* 0x0000010002097836 */ /* 0x000fc80000000000 */
[----:B0-----:R-:W-:-:S04]  /*2d50*/  IMAD.WIDE.U32 R8, R9, 0x8, R6 ;  /* 0x0000000809087825 */ /* 0x001fc800078e0006 */
[----:B------:R-:W-:Y:S02]  /*2d60*/  HFMA2 R7, -RZ, RZ, 0, 0 ;  /* 0x00000000ff077431 */ /* 0x000fe400000001ff */
[----:B------:R-:W-:-:S05]  /*2d70*/  IMAD.MOV.U32 R6, RZ, RZ, R5 ;  /* 0x000000ffff067224 */ /* 0x000fca00078e0005 */
[----:B------:R1:W-:Y:S02]  /*2d80*/  REDG.E.ADD.64.STRONG.GPU desc[UR20][R8.64+0x400], R6 ;  /* 0x000400060800798e */ /* 0x0003e4000c12e514 */
.L_x_218:
[----:B------:R-:W-:Y:S05]  /*2d90*/  BSYNC.RECONVERGENT B1 ;  /* 0x0000000000017941 */ /* 0x000fea0003800200 */
.L_x_217:
[----:B------:R-:W-:-:S07]  /*2da0*/  VIADD R3, R3, 0x2 ;  /* 0x0000000203037836 */ /* 0x000fce0000000000 */
.L_x_214:
[----:B------:R-:W-:-:S09]  /*2db0*/  UISETP.NE.AND UP0, UPT, UR9, URZ, UPT ;  /* 0x000000ff0900728c */ /* 0x000fd2000bf05270 */
[----:B------:R-:W-:Y:S05]  /*2dc0*/  BRA.U !UP0, `(.L_x_152) ;  /* 0x0000000108287547 */ /* 0x000fea000b800000 */
[----:B------:R-:W-:-:S05]  /*2dd0*/  IMAD R2, R3, 0x400, R0 ;  /* 0x0000040003027824 */ /* 0x000fca00078e0200 */
[----:B------:R-:W5:Y:S02]  /*2de0*/  LDS R5, [R2+0x200] ;  /* 0x0002000002057984 */ /* 0x000f640000000800 */
[----:B-----5:R-:W-:-:S13]  /*2df0*/  ISETP.NE.AND P0, PT, R5, RZ, PT ;  /* 0x000000ff0500720c */ /* 0x020fda0003f05270 */
[----:B------:R-:W-:Y:S05]  /*2e00*/  @!P0 BRA `(.L_x_152) ;  /* 0x0000000000188947 */ /* 0x000fea0003800000 */
[----:B01234-:R-:W0:Y:S01]  /*2e10*/  LDC.64 R6, c[0x0][0x380] ;  /* 0x0000e000ff067b82 */ /* 0x01fe220000000a00 */
[----:B------:R-:W-:-:S04]  /*2e20*/  IMAD R3, R3, 0x100, R4 ;  /* 0x0000010003037824 */ /* 0x000fc800078e0204 */
[----:B0-----:R-:W-:-:S04]  /*2e30*/  IMAD.WIDE.U32 R2, R3, 0x8, R6 ;  /* 0x0000000803027825 */ /* 0x001fc800078e0006 */
[----:B------:R-:W-:Y:S02]  /*2e40*/  IMAD.MOV.U32 R6, RZ, RZ, R5 ;  /* 0x000000ffff067224 */ /* 0x000fe400078e0005 */
[----:B------:R-:W-:-:S05]  /*2e50*/  IMAD.MOV.U32 R7, RZ, RZ, RZ ;  /* 0x000000ffff077224 */ /* 0x000fca00078e00ff */
[----:B------:R0:W-:Y:S02]  /*2e60*/  REDG.E.ADD.64.STRONG.GPU desc[UR20][R2.64+0x400], R6 ;  /* 0x000400060200798e */ /* 0x0001e4000c12e514 */
.L_x_152:
[----:B------:R-:W-:Y:S05]  /*2e70*/  BSYNC.RECONVERGENT B0 ;  /* 0x0000000000007941 */ /* 0x000fea0003800200 */
.L_x_151:
[----:B------:R-:W-:Y:S01]  /*2e80*/  BAR.SYNC.DEFER_BLOCKING 0x0 ;  /* 0x0000000000007b1d */ /* 0x000fe20000010000 */
[----:B------:R-:W-:-:S04]  /*2e90*/  UIADD3 UR6, UP0, UPT, UR6, 0x1, URZ ;  /* 0x0000000106067890 */ /* 0x000fc8000ff1e0ff */
[----:B------:R-:W-:Y:S02]  /*2ea0*/  UIADD3.X UR7, UPT, UPT, URZ, UR7, URZ, UP0, !UPT ;  /* 0x00000007ff077290 */ /* 0x000fe400087fe4ff */
[----:B------:R-:W-:-:S04]  /*2eb0*/  UISETP.NE.U32.AND UP0, UPT, UR6, UR11, UPT ;  /* 0x0000000b0600728c */ /* 0x000fc8000bf05070 */
[----:B------:R-:W-:-:S09]  /*2ec0*/  UISETP.NE.AND.EX UP0, UPT, UR7, UR12, UPT, UP0 ;  /* 0x0000000c0700728c */ /* 0x000fd2000bf05300 */
[----:B------:R-:W-:Y:S05]  /*2ed0*/  BRA.U UP0, `(.L_x_219) ;  /* 0xffffffd100f07547 */ /* 0x000fea000b83ffff */
[----:B------:R-:W-:Y:S05]  /*2ee0*/  EXIT ;  /* 0x000000000000794d */ /* 0x000fea0003800000 */
.L_x_220:
        /* <DEDUP_REMOVED lines=9> */
.L_x_484:


//--------------------- .text._ZN3cub18CUB_300001_SM_10006detail10radix_sort31DeviceRadixSortSingleTileKernelINS1_5radix10policy_hubIiiyE10Policy1000ELNS0_9SortOrderE1EiiyNS1_21identity_decomposer_tEEEvPKT1_PSA_PKT2_PSE_T3_iiT4_ --------------------------
	.section	.text._ZN3cub18CUB_300001_SM_10006detail10radix_sort31DeviceRadixSortSingleTileKernelINS1_5radix10policy_hubIiiyE10Policy1000ELNS0_9SortOrderE1EiiyNS1_21identity_decomposer_tEEEvPKT1_PSA_PKT2_PSE_T3_iiT4_,"ax",@progbits
	.align	128
        .global         _ZN3cub18CUB_300001_SM_10006detail10radix_sort31DeviceRadixSortSingleTileKernelINS1_5radix10policy_hubIiiyE10Policy1000ELNS0_9SortOrderE1EiiyNS1_21identity_decomposer_tEEEvPKT1_PSA_PKT2_PSE_T3_iiT4_
        .type           _ZN3cub18CUB_300001_SM_10006detail10radix_sort31DeviceRadixSortSingleTileKernelINS1_5radix10policy_hubIiiyE10Policy1000ELNS0_9SortOrderE1EiiyNS1_21identity_decomposer_tEEEvPKT1_PSA_PKT2_PSE_T3_iiT4_,@function
        .size           _ZN3cub18CUB_300001_SM_10006detail10radix_sort31DeviceRadixSortSingleTileKernelINS1_5radix10policy_hubIiiyE10Policy1000ELNS0_9SortOrderE1EiiyNS1_21identity_decomposer_tEEEvPKT1_PSA_PKT2_PSE_T3_iiT4_,(.L_x_485 - _ZN3cub18CUB_300001_SM_10006detail10radix_sort31DeviceRadixSortSingleTileKernelINS1_5radix10policy_hubIiiyE10Policy1000ELNS0_9SortOrderE1EiiyNS1_21identity_decomposer_tEEEvPKT1_PSA_PKT2_PSE_T3_iiT4_)
        .other          _ZN3cub18CUB_300001_SM_10006detail10radix_sort31DeviceRadixSortSingleTileKernelINS1_5radix10policy_hubIiiyE10Policy1000ELNS0_9SortOrderE1EiiyNS1_21identity_decomposer_tEEEvPKT1_PSA_PKT2_PSE_T3_iiT4_,@"STO_CUDA_ENTRY STV_DEFAULT"
_ZN3cub18CUB_300001_SM_10006detail10radix_sort31DeviceRadixSortSingleTileKernelINS1_5radix10policy_hubIiiyE10Policy1000ELNS0_9SortOrderE1EiiyNS1_21identity_decomposer_tEEEvPKT1_PSA_PKT2_PSE_T3_iiT4_:
.text._ZN3cub18CUB_300001_SM_10006detail10radix_sort31DeviceRadixSortSingleTileKernelINS1_5radix10policy_hubIiiyE10Policy1000ELNS0_9SortOrderE1EiiyNS1_21identity_decomposer_tEEEvPKT1_PSA_PKT2_PSE_T3_iiT4_:
[----:B------:R-:W-:Y:S01]  /*0000*/  LDC R1, c[0x0][0x37c] ;  /* 0x0000df00ff017b82 */ /* 0x000fe20000000800 */
[----:B------:R-:W0:Y:S01]  /*0010*/  S2R R0, SR_TID.X ;  /* 0x0000000000007919 */ /* 0x000e220000002100 */
[----:B------:R-:W1:Y:S06]  /*0020*/  LDCU UR4, c[0x0][0x3a0] ;  /* 0x00007400ff0477ac */ /* 0x000e6c0008000800 */
[----:B------:R-:W2:Y:S01]  /*0030*/  LDC.64 R6, c[0x0][0x380] ;  /* 0x0000e000ff067b82 */ /* 0x000ea20000000a00 */
[----:B------:R-:W3:Y:S01]  /*0040*/  LDCU.64 UR8, c[0x0][0x358] ;  /* 0x00006b00ff0877ac */ /* 0x000ee20008000a00 */
[----:B------:R-:W4:Y:S01]  /*0050*/  LDCU UR10, c[0x0][0x3ac] ;  /* 0x00007580ff0a77ac */ /* 0x000f220008000800 */
[----:B0-----:R-:W-:-:S04]  /*0060*/  IMAD R9, R0, 0x13, RZ ;  /* 0x0000001300097824 */ /* 0x001fc800078e02ff */
[C---:B------:R-:W-:Y:S01]  /*0070*/  VIADD R4, R9.reuse, 0x1 ;  /* 0x0000000109047836 */ /* 0x040fe20000000000 */
[C---:B-1----:R-:W-:Y:S01]  /*0080*/  ISETP.GE.AND P6, PT, R9.reuse, UR4, PT ;  /* 0x0000000409007c0c */ /* 0x042fe2000bfc6270 */
[C---:B------:R-:W-:Y:S02]  /*0090*/  VIADD R8, R9.reuse, 0x5 ;  /* 0x0000000509087836 */ /* 0x040fe40000000000 */
[C---:B--2---:R-:W-:Y:S01]  /*00a0*/  IMAD.WIDE.U32 R6, R9.reuse, 0x4, R6 ;  /* 0x0000000409067825 */ /* 0x044fe200078e0006 */
[----:B------:R-:W-:Y:S02]  /*00b0*/  ISETP.GE.AND P5, PT, R4, UR4, PT ;  /* 0x0000000404007c0c */ /* 0x000fe4000bfa6270 */
[----:B------:R-:W-:Y:S01]  /*00c0*/  ISETP.GE.AND P1, PT, R8, UR4, PT ;  /* 0x0000000408007c0c */ /* 0x000fe2000bf26270 */
[C---:B------:R-:W-:Y:S01]  /*00d0*/  VIADD R5, R9.reuse, 0x2 ;  /* 0x0000000209057836 */ /* 0x040fe20000000000 */
[----:B------:R-:W-:Y:S01]  /*00e0*/  P2R R46, PR, RZ, 0x20 ;  /* 0x00000020ff2e7803 */ /* 0x000fe20000000000 */
[C---:B------:R-:W-:Y:S01]  /*00f0*/  VIADD R10, R9.reuse, 0x6 ;  /* 0x00000006090a7836 */ /* 0x040fe20000000000 */
[----:B------:R-:W-:Y:S01]  /*0100*/  P2R R49, PR, RZ, 0x2 ;  /* 0x00000002ff317803 */ /* 0x000fe20000000000 */
[----:B------:R-:W-:Y:S01]  /*0110*/  VIADD R4, R9, 0x3 ;  /* 0x0000000309047836 */ /* 0x000fe20000000000 */
[----:B------:R-:W-:Y:S01]  /*0120*/  ISETP.GE.AND P4, PT, R5, UR4, PT ;  /* 0x0000000405007c0c */ /* 0x000fe2000bf86270 */
[C---:B------:R-:W-:Y:S01]  /*0130*/  VIADD R5, R9.reuse, 0x4 ;  /* 0x0000000409057836 */ /* 0x040fe20000000000 */
[----:B------:R-:W-:Y:S01]  /*0140*/  ISETP.GE.AND P0, PT, R10, UR4, PT ;  /* 0x000000040a007c0c */ /* 0x000fe2000bf06270 */
[----:B------:R-:W-:Y:S01]  /*0150*/  VIADD R29, R9, 0x9 ;  /* 0x00000009091d7836 */ /* 0x000fe20000000000 */
[----:B------:R-:W-:Y:S01]  /*0160*/  ISETP.GE.AND P3, PT, R4, UR4, PT ;  /* 0x0000000404007c0c */ /* 0x000fe2000bf66270 */
[----:B---3--:R-:W2:Y:S01]  /*0170*/  @!P5 LDG.E R8, desc[UR8][R6.64+0x4] ;  /* 0x000004080608d981 */ /* 0x008ea2000c1e1900 */
[----:B------:R-:W-:Y:S01]  /*0180*/  ISETP.GE.AND P2, PT, R5, UR4, PT ;  /* 0x0000000405007c0c */ /* 0x000fe2000bf46270 */
[C---:B------:R-:W-:Y:S01]  /*0190*/  VIADD R4, R9.reuse, 0x7 ;  /* 0x0000000709047836 */ /* 0x040fe20000000000 */
[----:B------:R-:W-:Y:S01]  /*01a0*/  P2R R50, PR, RZ, 0x1 ;  /* 0x00000001ff327803 */ /* 0x000fe20000000000 */
[----:B------:R-:W3:Y:S01]  /*01b0*/  @!P1 LDG.E R35, desc[UR8][R6.64+0x14] ;  /* 0x0000140806239981 */ /* 0x000ee2000c1e1900 */
[C---:B------:R-:W-:Y:S01]  /*01c0*/  VIADD R5, R9.reuse, 0x8 ;  /* 0x0000000809057836 */ /* 0x040fe20000000000 */
[----:B------:R-:W-:Y:S01]  /*01d0*/  P2R R47, PR, RZ, 0x8 ;  /* 0x00000008ff2f7803 */ /* 0x000fe20000000000 */
[C---:B------:R-:W-:Y:S01]  /*01e0*/  VIADD R30, R9.reuse, 0xa ;  /* 0x0000000a091e7836 */ /* 0x040fe20000000000 */
[----:B------:R-:W4:Y:S01]  /*01f0*/  @!P4 LDG.E R10, desc[UR8][R6.64+0x8] ;  /* 0x00000808060ac981 */ /* 0x000f22000c1e1900 */
[C---:B------:R-:W-:Y:S01]  /*0200*/  VIADD R31, R9.reuse, 0xb ;  /* 0x0000000b091f7836 */ /* 0x040fe20000000000 */
[----:B------:R-:W-:Y:S01]  /*0210*/  P2R R48, PR, RZ, 0x4 ;  /* 0x00000004ff307803 */ /* 0x000fe20000000000 */
[C---:B------:R-:W-:Y:S01]  /*0220*/  VIADD R32, R9.reuse, 0xc ;  /* 0x0000000c09207836 */ /* 0x040fe20000000000 */
[----:B------:R-:W3:Y:S01]  /*0230*/  @!P3 LDG.E R11, desc[UR8][R6.64+0xc] ;  /* 0x00000c08060bb981 */ /* 0x000ee2000c1e1900 */
[----:B------:R-:W-:Y:S01]  /*0240*/  VIADD R33, R9, 0x10 ;  /* 0x0000001009217836 */ /* 0x000fe20000000000 */
[----:B------:R-:W-:-:S02]  /*0250*/  P2R R45, PR, RZ, 0x10 ;  /* 0x00000010ff2d7803 */ /* 0x000fc40000000000 */
[----:B------:R-:W3:Y:S04]  /*0260*/  @!P2 LDG.E R34, desc[UR8][R6.64+0x10] ;  /* 0x000010080622a981 */ /* 0x000ee8000c1e1900 */
[----:B------:R-:W3:Y:S01]  /*0270*/  @!P0 LDG.E R36, desc[UR8][R6.64+0x18] ;  /* 0x0000180806248981 */ /* 0x000ee2000c1e1900 */
[----:B------:R-:W-:-:S03]  /*0280*/  ISETP.GE.AND P0, PT, R4, UR4, PT ;  /* 0x0000000404007c0c */ /* 0x000fc6000bf06270 */
[----:B------:R-:W4:Y:S01]  /*0290*/  @!P6 LDG.E R61, desc[UR8][R6.64] ;  /* 0x00000008063de981 */ /* 0x000f22000c1e1900 */
[----:B------:R-:W-:-:S09]  /*02a0*/  P2R R51, PR, RZ, 0x1 ;  /* 0x00000001ff337803 */ /* 0x000fd20000000000 */
[----:B------:R-:W3:Y:S01]  /*02b0*/  @!P0 LDG.E R37, desc[UR8][R6.64+0x1c] ;  /* 0x00001c0806258981 */ /* 0x000ee2000c1e1900 */
[----:B------:R-:W-:Y:S02]  /*02c0*/  ISETP.GE.AND P0, PT, R5, UR4, PT ;  /* 0x0000000405007c0c */ /* 0x000fe4000bf06270 */
[----:B------:R-:W0:Y:S02]  /*02d0*/  LDC.64 R4, c[0x0][0x390] ;  /* 0x0000e400ff047b82 */ /* 0x000e240000000a00 */
[----:B------:R-:W-:-:S09]  /*02e0*/  P2R R52, PR, RZ, 0x1 ;  /* 0x00000001ff347803 */ /* 0x000fd20000000000 */
[----:B------:R-:W3:Y:S01]  /*02f0*/  @!P0 LDG.E R38, desc[UR8][R6.64+0x20] ;  /* 0x0000200806268981 */ /* 0x000ee2000c1e1900 */
[----:B------:R-:W-:-:S04]  /*0300*/  ISETP.GE.AND P0, PT, R29, UR4, PT ;  /* 0x000000041d007c0c */ /* 0x000fc8000bf06270 */
[----:B------:R-:W-:-:S09]  /*0310*/  P2R R53, PR, RZ, 0x1 ;  /* 0x00000001ff357803 */ /* 0x000fd20000000000 */
[----:B------:R-:W3:Y:S01]  /*0320*/  @!P0 LDG.E R39, desc[UR8][R6.64+0x24] ;  /* 0x0000240806278981 */ /* 0x000ee2000c1e1900 */
[----:B------:R-:W-:Y:S01]  /*0330*/  ISETP.GE.AND P0, PT, R30, UR4, PT ;  /* 0x000000041e007c0c */ /* 0x000fe2000bf06270 */
[----:B------:R-:W-:-:S05]  /*0340*/  VIADD R30, R9, 0xd ;  /* 0x0000000d091e7836 */ /* 0x000fca0000000000 */
[----:B------:R-:W-:Y:S02]  /*0350*/  ISETP.GE.AND P1, PT, R30, UR4, PT ;  /* 0x000000041e007c0c */ /* 0x000fe4000bf26270 */
[----:B------:R-:W-:Y:S02]  /*0360*/  P2R R54, PR, RZ, 0x1 ;  /* 0x00000001ff367803 */ /* 0x000fe40000000000 */
[----:B------:R-:W-:-:S03]  /*0370*/  P2R R58, PR, RZ, 0x2 ;  /* 0x00000002ff3a7803 */ /* 0x000fc60000000000 */
[----:B------:R-:W3:Y:S01]  /*0380*/  @!P0 LDG.E R40, desc[UR8][R6.64+0x28] ;  /* 0x0000280806288981 */ /* 0x000ee2000c1e1900 */
[----:B------:R-:W-:-:S05]  /*0390*/  ISETP.GE.AND P0, PT, R31, UR4, PT ;  /* 0x000000041f007c0c */ /* 0x000fca000bf06270 */
[----:B------:R-:W3:Y:S01]  /*03a0*/  @!P1 LDG.E R62, desc[UR8][R6.64+0x34] ;  /* 0x00003408063e9981 */ /* 0x000ee2000c1e1900 */
[----:B------:R-:W-:-:S04]  /*03b0*/  ISETP.NE.AND P1, PT, R54, RZ, PT ;  /* 0x000000ff3600720c */ /* 0x000fc80003f25270 */
[----:B------:R-:W-:Y:S02]  /*03c0*/  P2R R57, PR, RZ, 0x2 ;  /* 0x00000002ff397803 */ /* 0x000fe40000000000 */
[----:B------:R-:W-:Y:S01]  /*03d0*/  ISETP.NE.AND P1, PT, R53, RZ, PT ;  /* 0x000000ff3500720c */ /* 0x000fe20003f25270 */
[----:B------:R-:W3:Y:S03]  /*03e0*/  @!P0 LDG.E R41, desc[UR8][R6.64+0x2c] ;  /* 0x00002c0806298981 */ /* 0x000ee6000c1e1900 */
[----:B------:R-:W-:Y:S02]  /*03f0*/  P2R R56, PR, RZ, 0x2 ;  /* 0x00000002ff387803 */ /* 0x000fe40000000000 */
[----:B------:R-:W-:Y:S02]  /*0400*/  ISETP.NE.AND P1, PT, R52, RZ, PT ;  /* 0x000000ff3400720c */ /* 0x000fe40003f25270 */
[----:B------:R-:W-:-:S02]  /*0410*/  P2R R60, PR, RZ, 0x1 ;  /* 0x00000001ff3c7803 */ /* 0x000fc40000000000 */
[----:B------:R-:W-:Y:S02]  /*0420*/  P2R R55, PR, RZ, 0x2 ;  /* 0x00000002ff377803 */ /* 0x000fe40000000000 */
[----:B------:R-:W-:Y:S02]  /*0430*/  ISETP.GE.AND P0, PT, R32, UR4, PT ;  /* 0x0000000420007c0c */ /* 0x000fe4000bf06270 */
[----:B------:R-:W-:Y:S01]  /*0440*/  ISETP.NE.AND P1, PT, R51, RZ, PT ;  /* 0x000000ff3300720c */ /* 0x000fe20003f25270 */
[----:B------:R-:W-:-:S03]  /*0450*/  VIADD R32, R9, 0xf ;  /* 0x0000000f09207836 */ /* 0x000fc60000000000 */
[----:B------:R-:W-:Y:S02]  /*0460*/  P2R R54, PR, RZ, 0x2 ;  /* 0x00000002ff367803 */ /* 0x000fe40000000000 */
[----:B------:R-:W-:Y:S02]  /*0470*/  ISETP.NE.AND P1, PT, R50, RZ, PT ;  /* 0x000000ff3200720c */ /* 0x000fe40003f25270 */
[----:B------:R-:W-:Y:S02]  /*0480*/  ISETP.GE.AND P3, PT, R32, UR4, PT ;  /* 0x0000000420007c0c */ /* 0x000fe4000bf66270 */
[----:B------:R-:W-:Y:S01]  /*0490*/  P2R R53, PR, RZ, 0x2 ;  /* 0x00000002ff357803 */ /* 0x000fe20000000000 */
[----:B------:R-:W3:Y:S01]  /*04a0*/  @!P0 LDG.E R42, desc[UR8][R6.64+0x30] ;  /* 0x00003008062a8981 */ /* 0x000ee2000c1e1900 */
[----:B------:R-:W-:Y:S01]  /*04b0*/  ISETP.NE.AND P1, PT, R49, RZ, PT ;  /* 0x000000ff3100720c */ /* 0x000fe20003f25270 */
[----:B------:R-:W-:-:S03]  /*04c0*/  VIADD R31, R9, 0xe ;  /* 0x0000000e091f7836 */ /* 0x000fc60000000000 */
[----:B------:R-:W-:Y:S01]  /*04d0*/  P2R R51, PR, RZ, 0x2 ;  /* 0x00000002ff337803 */ /* 0x000fe20000000000 */
[C---:B------:R-:W-:Y:S01]  /*04e0*/  VIADD R43, R9.reuse, 0x11 ;  /* 0x00000011092b7836 */ /* 0x040fe20000000000 */
[----:B------:R-:W-:Y:S01]  /*04f0*/  ISETP.NE.AND P1, PT, R48, RZ, PT ;  /* 0x000000ff3000720c */ /* 0x000fe20003f25270 */
[----:B------:R-:W-:Y:S01]  /*0500*/  VIADD R44, R9, 0x12 ;  /* 0x00000012092c7836 */ /* 0x000fe20000000000 */
[----:B------:R-:W-:Y:S02]  /*0510*/  ISETP.GE.AND P2, PT, R31, UR4, PT ;  /* 0x000000041f007c0c */ /* 0x000fe4000bf46270 */
[----:B------:R-:W-:Y:S02]  /*0520*/  P2R R49, PR, RZ, 0x2 ;  /* 0x00000002ff317803 */ /* 0x000fe40000000000 */
[----:B------:R-:W-:Y:S02]  /*0530*/  ISETP.NE.AND P1, PT, R47, RZ, PT ;  /* 0x000000ff2f00720c */ /* 0x000fe40003f25270 */
[----:B------:R-:W-:Y:S01]  /*0540*/  ISETP.GE.AND P4, PT, R33, UR4, PT ;  /* 0x0000000421007c0c */ /* 0x000fe2000bf86270 */
[----:B------:R-:W3:Y:S01]  /*0550*/  @!P3 LDG.E R47, desc[UR8][R6.64+0x3c] ;  /* 0x00003c08062fb981 */ /* 0x000ee2000c1e1900 */
[----:B------:R-:W-:-:S02]  /*0560*/  ISETP.GE.AND P5, PT, R43, UR4, PT ;  /* 0x000000042b007c0c */ /* 0x000fc4000bfa6270 */
[----:B------:R-:W-:Y:S02]  /*0570*/  ISETP.GE.AND P6, PT, R44, UR4, PT ;  /* 0x000000042c007c0c */ /* 0x000fe4000bfc6270 */
[----:B------:R-:W-:Y:S02]  /*0580*/  P2R R48, PR, RZ, 0x2 ;  /* 0x00000002ff307803 */ /* 0x000fe40000000000 */
[----:B------:R-:W-:-:S04]  /*0590*/  ISETP.NE.AND P1, PT, R45, RZ, PT ;  /* 0x000000ff2d00720c */ /* 0x000fc80003f25270 */
[----:B------:R-:W-:Y:S01]  /*05a0*/  P2R R45, PR, RZ, 0x2 ;  /* 0x00000002ff2d7803 */ /* 0x000fe20000000000 */
[----:B0-----:R-:W-:Y:S01]  /*05b0*/  IMAD.WIDE.U32 R4, R9, 0x4, R4 ;  /* 0x0000000409047825 */ /* 0x001fe200078e0004 */
[----:B------:R-:W-:Y:S01]  /*05c0*/  ISETP.NE.AND P1, PT, R46, RZ, PT ;  /* 0x000000ff2e00720c */ /* 0x000fe20003f25270 */
[----:B------:R-:W3:Y:S01]  /*05d0*/  @!P4 LDG.E R50, desc[UR8][R6.64+0x40] ;  /* 0x000040080632c981 */ /* 0x000ee2000c1e1900 */
[----:B------:R-:W-:-:S03]  /*05e0*/  P2R R59, PR, RZ, 0x1 ;  /* 0x00000001ff3b7803 */ /* 0x000fc60000000000 */
[----:B------:R-:W3:Y:S01]  /*05f0*/  @!P2 LDG.E R46, desc[UR8][R6.64+0x38] ;  /* 0x00003808062ea981 */ /* 0x000ee2000c1e1900 */
[----:B------:R-:W-:Y:S02]  /*0600*/  ISETP.GE.AND P0, PT, R9, UR4, PT ;  /* 0x0000000409007c0c */ /* 0x000fe4000bf06270 */
[----:B------:R-:W-:Y:S02]  /*0610*/  CS2R R30, SRZ ;  /* 0x00000000001e7805 */ /* 0x000fe4000001ff00 */
[----:B------:R-:W-:Y:S01]  /*0620*/  CS2R R32, SRZ ;  /* 0x0000000000207805 */ /* 0x000fe2000001ff00 */
[----:B------:R-:W3:Y:S01]  /*0630*/  @!P5 LDG.E R9, desc[UR8][R6.64+0x44] ;  /* 0x000044080609d981 */ /* 0x000ee2000c1e1900 */
[----:B------:R-:W-:Y:S01]  /*0640*/  IMAD.MOV.U32 R29, RZ, RZ, RZ ;  /* 0x000000ffff1d7224 */ /* 0x000fe200078e00ff */
[----:B------:R-:W0:Y:S01]  /*0650*/  S2UR UR6, SR_CgaCtaId ;  /* 0x00000000000679c3 */ /* 0x000e220000008800 */
[----:B------:R-:W1:Y:S01]  /*0660*/  LDCU.64 UR4, c[0x0][0x3a8] ;  /* 0x00007500ff0477ac */ /* 0x000e620008000a00 */
[----:B------:R-:W3:Y:S06]  /*0670*/  @!P6 LDG.E R52, desc[UR8][R6.64+0x48] ;  /* 0x000048080634e981 */ /* 0x000eec000c1e1900 */
[----:B------:R-:W-:Y:S06]  /*0680*/  BAR.SYNC.DEFER_BLOCKING 0x0 ;  /* 0x0000000000007b1d */ /* 0x000fec0000010000 */
[----:B------:R0:W5:Y:S04]  /*0690*/  @!P1 LDG.E R3, desc[UR8][R4.64+0x4] ;  /* 0x0000040804039981 */ /* 0x000168000c1e1900 */
[----:B------:R0:W5:Y:S01]  /*06a0*/  @!P0 LDG.E R2, desc[UR8][R4.64] ;  /* 0x0000000804028981 */ /* 0x000162000c1e1900 */
[----:B--2---:R-:W-:-:S03]  /*06b0*/  @!P1 LOP3.LUT R30, R8, 0x80000000, RZ, 0x3c, !PT ;  /* 0x80000000081e9812 */ /* 0x004fc600078e3cff */
[----:B------:R2:W5:Y:S01]  /*06c0*/  @!P2 LDG.E R24, desc[UR8][R4.64+0x38] ;  /* 0x000038080418a981 */ /* 0x000562000c1e1900 */
[----:B------:R-:W-:-:S03]  /*06d0*/  ISETP.NE.AND P1, PT, R45, RZ, PT ;  /* 0x000000ff2d00720c */ /* 0x000fc60003f25270 */
[----:B------:R2:W5:Y:S01]  /*06e0*/  @!P3 LDG.E R25, desc[UR8][R4.64+0x3c] ;  /* 0x00003c080419b981 */ /* 0x000562000c1e1900 */
[----:B----4-:R-:W-:-:S09]  /*06f0*/  @!P0 LOP3.LUT R29, R61, 0x80000000, RZ, 0x3c, !PT ;  /* 0x800000003d1d8812 */ /* 0x010fd200078e3cff */
[----:B------:R2:W5:Y:S01]  /*0700*/  @!P1 LDG.E R12, desc[UR8][R4.64+0x8] ;  /* 0x00000808040c9981 */ /* 0x000562000c1e1900 */
[----:B------:R-:W-:Y:S02]  /*0710*/  @!P1 LOP3.LUT R31, R10, 0x80000000, RZ, 0x3c, !PT ;  /* 0x800000000a1f9812 */ /* 0x000fe400078e3cff */
[----:B------:R-:W-:Y:S01]  /*0720*/  ISETP.NE.AND P1, PT, R48, RZ, PT ;  /* 0x000000ff3000720c */ /* 0x000fe20003f25270 */
[----:B------:R2:W5:Y:S01]  /*0730*/  @!P4 LDG.E R26, desc[UR8][R4.64+0x40] ;  /* 0x00004008041ac981 */ /* 0x000562000c1e1900 */
[----:B-1----:R-:W-:-:S03]  /*0740*/  UIADD3 UR7, UPT, UPT, UR4, 0x6, URZ ;  /* 0x0000000604077890 */ /* 0x002fc6000fffe0ff */
[----:B------:R2:W5:Y:S01]  /*0750*/  @!P5 LDG.E R27, desc[UR8][R4.64+0x44] ;  /* 0x00004408041bd981 */ /* 0x000562000c1e1900 */
[----:B------:R-:W-:-:S03]  /*0760*/  UIADD3 UR5, UPT, UPT, -UR4, UR5, URZ ;  /* 0x0000000504057290 */ /* 0x000fc6000fffe1ff */
[----:B------:R2:W5:Y:S04]  /*0770*/  @!P6 LDG.E R28, desc[UR8][R4.64+0x48] ;  /* 0x00004808041ce981 */ /* 0x000568000c1e1900 */
[----:B---3--:R-:W-:Y:S01]  /*0780*/  @!P1 LOP3.LUT R32, R11, 0x80000000, RZ, 0x3c, !PT ;  /* 0x800000000b209812 */ /* 0x008fe200078e3cff */
[----:B------:R2:W5:Y:S01]  /*0790*/  @!P1 LDG.E R13, desc[UR8][R4.64+0xc] ;  /* 0x00000c08040d9981 */ /* 0x000562000c1e1900 */
[----:B------:R-:W-:-:S13]  /*07a0*/  ISETP.NE.AND P1, PT, R49, RZ, PT ;  /* 0x000000ff3100720c */ /* 0x000fda0003f25270 */
[----:B------:R-:W-:Y:S01]  /*07b0*/  @!P1 LOP3.LUT R33, R34, 0x80000000, RZ, 0x3c, !PT ;  /* 0x8000000022219812 */ /* 0x000fe200078e3cff */
[----:B------:R2:W5:Y:S01]  /*07c0*/  @!P1 LDG.E R14, desc[UR8][R4.64+0x10] ;  /* 0x00001008040e9981 */ /* 0x000562000c1e1900 */
[----:B------:R-:W-:Y:S01]  /*07d0*/  ISETP.NE.AND P1, PT, R51, RZ, PT ;  /* 0x000000ff3300720c */ /* 0x000fe20003f25270 */
[----:B------:R-:W-:-:S12]  /*07e0*/  IMAD.MOV.U32 R34, RZ, RZ, RZ ;  /* 0x000000ffff227224 */ /* 0x000fd800078e00ff */
        /* <DEDUP_REMOVED lines=15> */
[----:B------:R-:W-:Y:S01]  /*08e0*/  IMAD.MOV.U32 R38, RZ, RZ, RZ ;  /* 0x000000ffff267224 */ /* 0x000fe200078e00ff */
[----:B------:R-:W-:-:S11]  /*08f0*/  ISETP.NE.AND P0, PT, R60, RZ, PT ;  /* 0x000000ff3c00720c */ /* 0x000fd60003f05270 */
[----:B------:R-:W-:Y:S01]  /*0900*/  @!P1 LOP3.LUT R38, R39, 0x80000000, RZ, 0x3c, !PT ;  /* 0x8000000027269812 */ /* 0x000fe200078e3cff */
[----:B------:R2:W5:Y:S01]  /*0910*/  @!P1 LDG.E R19, desc[UR8][R4.64+0x24] ;  /* 0x0000240804139981 */ /* 0x000562000c1e1900 */
[----:B------:R-:W-:Y:S01]  /*0920*/  ISETP.NE.AND P1, PT, R57, RZ, PT ;  /* 0x000000ff3900720c */ /* 0x000fe20003f25270 */
[----:B------:R-:W-:Y:S02]  /*0930*/  IMAD.MOV.U32 R39, RZ, RZ, RZ ;  /* 0x000000ffff277224 */ /* 0x000fe400078e00ff */
[----:B------:R2:W5:Y:S10]  /*0940*/  @!P0 LDG.E R21, desc[UR8][R4.64+0x2c] ;  /* 0x00002c0804158981 */ /* 0x000574000c1e1900 */
[----:B------:R-:W-:Y:S01]  /*0950*/  @!P1 LOP3.LUT R39, R40, 0x80000000, RZ, 0x3c, !PT ;  /* 0x8000000028279812 */ /* 0x000fe200078e3cff */
[----:B------:R-:W-:Y:S01]  /*0960*/  IMAD.MOV.U32 R40, RZ, RZ, RZ ;  /* 0x000000ffff287224 */ /* 0x000fe200078e00ff */
[----:B------:R2:W5:Y:S01]  /*0970*/  @!P1 LDG.E R20, desc[UR8][R4.64+0x28] ;  /* 0x0000280804149981 */ /* 0x000562000c1e1900 */
[----:B------:R-:W-:-:S02]  /*0980*/  @!P0 LOP3.LUT R40, R41, 0x80000000, RZ, 0x3c, !PT ;  /* 0x8000000029288812 */ /* 0x000fc400078e3cff */
[----:B------:R-:W-:Y:S02]  /*0990*/  ISETP.NE.AND P1, PT, R58, RZ, PT ;  /* 0x000000ff3a00720c */ /* 0x000fe40003f25270 */
[----:B------:R-:W-:Y:S01]  /*09a0*/  ISETP.NE.AND P0, PT, R59, RZ, PT ;  /* 0x000000ff3b00720c */ /* 0x000fe20003f05270 */
[----:B------:R-:W-:Y:S01]  /*09b0*/  IMAD.MOV.U32 R41, RZ, RZ, RZ ;  /* 0x000000ffff297224 */ /* 0x000fe200078e00ff */
[----:B------:R-:W-:Y:S02]  /*09c0*/  UMOV UR4, 0x400 ;  /* 0x0000040000047882 */ /* 0x000fe40000000000 */
[----:B0-----:R-:W-:-:S07]  /*09d0*/  ULEA UR4, UR6, UR4, 0x18 ;  /* 0x0000000406047291 */ /* 0x001fce000f8ec0ff */
[----:B------:R2:W5:Y:S02]  /*09e0*/  @!P1 LDG.E R23, desc[UR8][R4.64+0x34] ;  /* 0x0000340804179981 */ /* 0x000564000c1e1900 */
[----:B------:R-:W-:Y:S02]  /*09f0*/  @!P0 LOP3.LUT R41, R42, 0x80000000, RZ, 0x3c, !PT ;  /* 0x800000002a298812 */ /* 0x000fe400078e3cff */
[----:B------:R2:W5:Y:S01]  /*0a00*/  @!P0 LDG.E R22, desc[UR8][R4.64+0x30] ;  /* 0x0000300804168981 */ /* 0x000562000c1e1900 */
[----:B------:R-:W0:Y:S01]  /*0a10*/  S2R R42, SR_LANEID ;  /* 0x00000000002a7919 */ /* 0x000e220000000000 */
[----:B------:R-:W-:Y:S02]  /*0a20*/  CS2R R44, SRZ ;  /* 0x00000000002c7805 */ /* 0x000fe4000001ff00 */
[----:B------:R-:W-:Y:S02]  /*0a30*/  @!P3 LOP3.LUT R45, R47, 0x80000000, RZ, 0x3c, !PT ;  /* 0x800000002f2db812 */ /* 0x000fe400078e3cff */
[----:B------:R-:W-:-:S02]  /*0a40*/  LEA R47, R0, UR4, 0x2 ;  /* 0x00000004002f7c11 */ /* 0x000fc4000f8e10ff */
[----:B------:R-:W-:Y:S02]  /*0a50*/  SHF.R.U32.HI R124, RZ, 0x5, R0 ;  /* 0x00000005ff7c7819 */ /* 0x000fe40000011600 */
[----:B------:R-:W-:Y:S02]  /*0a60*/  CS2R R48, SRZ ;  /* 0x0000000000307805 */ /* 0x000fe4000001ff00 */
[----:B------:R-:W-:Y:S01]  /*0a70*/  @!P2 LOP3.LUT R44, R46, 0x80000000, RZ, 0x3c, !PT ;  /* 0x800000002e2ca812 */ /* 0x000fe200078e3cff */
[----:B------:R-:W-:Y:S02]  /*0a80*/  IMAD R51, R0, 0x80, R47 ;  /* 0x0000008000337824 */ /* 0x000fe400078e022f */
[----:B------:R-:W-:Y:S01]  /*0a90*/  IMAD.MOV.U32 R46, RZ, RZ, RZ ;  /* 0x000000ffff2e7224 */ /* 0x000fe200078e00ff */
[----:B------:R-:W-:Y:S01]  /*0aa0*/  @!P4 LOP3.LUT R46, R50, 0x80000000, RZ, 0x3c, !PT ;  /* 0x80000000322ec812 */ /* 0x000fe200078e3cff */
[----:B------:R-:W-:Y:S01]  /*0ab0*/  IMAD.MOV.U32 R43, RZ, RZ, RZ ;  /* 0x000000ffff2b7224 */ /* 0x000fe200078e00ff */
[----:B------:R-:W-:Y:S01]  /*0ac0*/  @!P1 LOP3.LUT R43, R62, 0x80000000, RZ, 0x3c, !PT ;  /* 0x800000003e2b9812 */ /* 0x000fe200078e3cff */
[----:B------:R-:W-:Y:S01]  /*0ad0*/  IMAD R53, R0, -0x38, R51 ;  /* 0xffffffc800357824 */ /* 0x000fe200078e0233 */
[----:B------:R-:W-:-:S02]  /*0ae0*/  @!P5 LOP3.LUT R48, R9, 0x80000000, RZ, 0x3c, !PT ;  /* 0x800000000930d812 */ /* 0x000fc400078e3cff */
[----:B------:R-:W-:Y:S02]  /*0af0*/  @!P6 LOP3.LUT R49, R52, 0x80000000, RZ, 0x3c, !PT ;  /* 0x800000003431e812 */ /* 0x000fe400078e3cff */
[----:B------:R-:W-:Y:S01]  /*0b00*/  LEA R50, R124, UR4, 0x2 ;  /* 0x000000047c327c11 */ /* 0x000fe2000f8e10ff */
[----:B--2---:R-:W-:Y:S06]  /*0b10*/  BAR.SYNC.DEFER_BLOCKING 0x0 ;  /* 0x0000000000007b1d */ /* 0x004fec0000010000 */
.L_x_222:
[----:B------:R-:W-:Y:S01]  /*0b20*/  UISETP.LT.AND UP0, UPT, UR5, 0x6, UPT ;  /* 0x000000060500788c */ /* 0x000fe2000bf01270 */
[----:B------:R-:W-:Y:S01]  /*0b30*/  STS [R47], RZ ;  /* 0x000000ff2f007388 */ /* 0x000fe20000000800 */
[----:B------:R-:W-:Y:S01]  /*0b40*/  UIADD3 UR6, UPT, UPT, UR7, -0x6, URZ ;  /* 0xfffffffa07067890 */ /* 0x000fe2000fffe0ff */
[----:B0-----:R-:W-:Y:S01]  /*0b50*/  ISETP.NE.AND P1, PT, R42, 0x1f, PT ;  /* 0x0000001f2a00780c */ /* 0x001fe20003f25270 */
[----:B------:R-:W-:Y:S01]  /*0b60*/  USEL UR4, UR5, 0x6, UP0 ;  /* 0x0000000605047887 */ /* 0x000fe20008000000 */
[----:B------:R-:W-:Y:S01]  /*0b70*/  STS [R47+0x400], RZ ;  /* 0x000400ff2f007388 */ /* 0x000fe20000000800 */
[C---:B------:R-:W-:Y:S01]  /*0b80*/  ISETP.NE.AND P2, PT, R124.reuse, 0x6, PT ;  /* 0x000000067c00780c */ /* 0x040fe20003f45270 */
[----:B------:R-:W-:Y:S01]  /*0b90*/  UISETP.GE.AND UP0, UPT, UR7, UR10, UPT ;  /* 0x0000000a0700728c */ /* 0x000fe2000bf06270 */
[----:B-1----:R-:W-:Y:S01]  /*0ba0*/  SHF.R.U32.HI R4, RZ, UR6, R29 ;  /* 0x00000006ff047c19 */ /* 0x002fe2000801161d */
[----:B------:R-:W-:Y:S01]  /*0bb0*/  UBMSK UR4, URZ, UR4 ;  /* 0x00000004ff04729b */ /* 0x000fe20008000000 */
[----:B------:R-:W-:Y:S01]  /*0bc0*/  STS [R47+0x800], RZ ;  /* 0x000800ff2f007388 */ /* 0x000fe20000000800 */
[----:B------:R-:W-:-:S03]  /*0bd0*/  ISETP.NE.AND P3, PT, R124, 0x7, PT ;  /* 0x000000077c00780c */ /* 0x000fc60003f65270 */
[----:B------:R-:W-:Y:S01]  /*0be0*/  STS [R47+0xc00], RZ ;  /* 0x000c00ff2f007388 */ /* 0x000fe20000000800 */
[----:B------:R-:W-:-:S03]  /*0bf0*/  LOP3.LUT R4, R4, UR4, RZ, 0xc0, !PT ;  /* 0x0000000404047c12 */ /* 0x000fc6000f8ec0ff */
[----:B------:R-:W-:Y:S02]  /*0c00*/  STS [R47+0x1000], RZ ;  /* 0x001000ff2f007388 */ /* 0x000fe40000000800 */
[----:B------:R-:W-:Y:S01]  /*0c10*/  IMAD.SHL.U32 R5, R4, 0x400, RZ ;  /* 0x0000040004057824 */ /* 0x000fe200078e00ff */
[----:B------:R-:W-:Y:S01]  /*0c20*/  SHF.R.U32.HI R4, RZ, 0x4, R4 ;  /* 0x00000004ff047819 */ /* 0x000fe20000011604 */
[----:B------:R-:W-:Y:S03]  /*0c30*/  STS [R47+0x1400], RZ ;  /* 0x001400ff2f007388 */ /* 0x000fe60000000800 */
[----:B------:R-:W-:Y:S01]  /*0c40*/  LOP3.LUT R54, R5, 0x7c00, RZ, 0xc, !PT ;  /* 0x00007c0005367812 */ /* 0x000fe200078e0cff */
[----:B------:R-:W-:Y:S01]  /*0c50*/  STS [R47+0x1800], RZ ;  /* 0x001800ff2f007388 */ /* 0x000fe20000000800 */
[----:B------:R-:W-:-:S03]  /*0c60*/  LOP3.LUT R4, R4, 0xffffffe, RZ, 0xc0, !PT ;  /* 0x0ffffffe04047812 */ /* 0x000fc600078ec0ff */
[----:B------:R-:W-:Y:S01]  /*0c70*/  STS [R47+0x1c00], RZ ;  /* 0x001c00ff2f007388 */ /* 0x000fe20000000800 */
[----:B------:R-:W-:Y:S02]  /*0c80*/  IADD3 R54, PT, PT, -R4, R47, R54 ;  /* 0x0000002f04367210 */ /* 0x000fe40007ffe136 */
[----:B------:R-:W-:Y:S01]  /*0c90*/  SHF.R.U32.HI R4, RZ, UR6, R30 ;  /* 0x00000006ff047c19 */ /* 0x000fe2000801161e */
[----:B------:R-:W-:Y:S03]  /*0ca0*/  STS [R47+0x2000], RZ ;  /* 0x002000ff2f007388 */ /* 0x000fe60000000800 */
[----:B------:R-:W-:Y:S01]  /*0cb0*/  LOP3.LUT R4, R4, UR4, RZ, 0xc0, !PT ;  /* 0x0000000404047c12 */ /* 0x000fe2000f8ec0ff */
[----:B------:R-:W-:Y:S04]  /*0cc0*/  STS [R47+0x2400], RZ ;  /* 0x002400ff2f007388 */ /* 0x000fe80000000800 */
[----:B------:R-:W-:Y:S01]  /*0cd0*/  STS [R47+0x2800], RZ ;  /* 0x002800ff2f007388 */ /* 0x000fe20000000800 */
[----:B------:R-:W-:Y:S01]  /*0ce0*/  IMAD.SHL.U32 R5, R4, 0x400, RZ ;  /* 0x0000040004057824 */ /* 0x000fe200078e00ff */
[----:B------:R-:W-:-:S02]  /*0cf0*/  SHF.R.U32.HI R4, RZ, 0x4, R4 ;  /* 0x00000004ff047819 */ /* 0x000fc40000011604 */
[----:B------:R-:W-:Y:S02]  /*0d00*/  STS [R47+0x2c00], RZ ;  /* 0x002c00ff2f007388 */ /* 0x000fe40000000800 */
[----:B------:R-:W-:Y:S02]  /*0d10*/  LOP3.LUT R56, R5, 0x7c00, RZ, 0xc, !PT ;  /* 0x00007c0005387812 */ /* 0x000fe400078e0cff */
        /* <DEDUP_REMOVED lines=32> */
[----:B------:R-:W0:Y:S02]  /*0f20*/  LDS.U16 R52, [R54+0x2] ;  /* 0x0000020036347984 */ /* 0x000e240000000400 */
[----:B0-----:R-:W-:-:S05]  /*0f30*/  VIADD R5, R52, 0x1 ;  /* 0x0000000134057836 */ /* 0x001fca0000000000 */
[----:B------:R0:W-:Y:S04]  /*0f40*/  STS.U16 [R54+0x2], R5 ;  /* 0x0000020536007388 */ /* 0x0001e80000000400 */
[----:B------:R-:W1:Y:S01]  /*0f50*/  LDS.U16 R57, [R56+0x2] ;  /* 0x0000020038397984 */ /* 0x000e620000000400 */
[----:B0-----:R-:W-:Y:S01]  /*0f60*/  IMAD.SHL.U32 R5, R4, 0x400, RZ ;  /* 0x0000040004057824 */ /* 0x001fe200078e00ff */
[----:B------:R-:W-:-:S04]  /*0f70*/  SHF.R.U32.HI R4, RZ, 0x4, R4 ;  /* 0x00000004ff047819 */ /* 0x000fc80000011604 */
[----:B------:R-:W-:Y:S02]  /*0f80*/  LOP3.LUT R60, R5, 0x7c00, RZ, 0xc, !PT ;  /* 0x00007c00053c7812 */ /* 0x000fe400078e0cff */
[----:B------:R-:W-:-:S04]  /*0f90*/  LOP3.LUT R4, R4, 0xffffffe, RZ, 0xc0, !PT ;  /* 0x0ffffffe04047812 */ /* 0x000fc800078ec0ff */
[----:B------:R-:W-:Y:S02]  /*0fa0*/  IADD3 R60, PT, PT, -R4, R47, R60 ;  /* 0x0000002f043c7210 */ /* 0x000fe40007ffe13c */
[----:B------:R-:W-:-:S04]  /*0fb0*/  SHF.R.U32.HI R4, RZ, UR6, R33 ;  /* 0x00000006ff047c19 */ /* 0x000fc80008011621 */
[----:B------:R-:W-:-:S05]  /*0fc0*/  LOP3.LUT R4, R4, UR4, RZ, 0xc0, !PT ;  /* 0x0000000404047c12 */ /* 0x000fca000f8ec0ff */
[----:B------:R-:W-:Y:S01]  /*0fd0*/  IMAD.SHL.U32 R6, R4, 0x400, RZ ;  /* 0x0000040004067824 */ /* 0x000fe200078e00ff */
[----:B------:R-:W-:-:S04]  /*0fe0*/  SHF.R.U32.HI R4, RZ, 0x4, R4 ;  /* 0x00000004ff047819 */ /* 0x000fc80000011604 */
[----:B------:R-:W-:Y:S02]  /*0ff0*/  LOP3.LUT R6, R6, 0x7c00, RZ, 0xc, !PT ;  /* 0x00007c0006067812 */ /* 0x000fe400078e0cff */
[----:B------:R-:W-:-:S04]  /*1000*/  LOP3.LUT R4, R4, 0xffffffe, RZ, 0xc0, !PT ;  /* 0x0ffffffe04047812 */ /* 0x000fc800078ec0ff */
[----:B------:R-:W-:Y:S01]  /*1010*/  IADD3 R62, PT, PT, -R4, R47, R6 ;  /* 0x0000002f043e7210 */ /* 0x000fe20007ffe106 */
[----:B-1----:R-:W-:Y:S01]  /*1020*/  VIADD R7, R57, 0x1 ;  /* 0x0000000139077836 */ /* 0x002fe20000000000 */
[----:B------:R-:W-:-:S04]  /*1030*/  SHF.R.U32.HI R4, RZ, UR6, R34 ;  /* 0x00000006ff047c19 */ /* 0x000fc80008011622 */
[----:B------:R-:W-:Y:S01]  /*1040*/  STS.U16 [R56+0x2], R7 ;  /* 0x0000020738007388 */ /* 0x000fe20000000400 */
[----:B------:R-:W-:-:S03]  /*1050*/  LOP3.LUT R4, R4, UR4, RZ, 0xc0, !PT ;  /* 0x0000000404047c12 */ /* 0x000fc6000f8ec0ff */
        /* <DEDUP_REMOVED lines=129> */
[----:B------:R-:W-:Y:S01]  /*1870*/  SHF.R.U32.HI R4, RZ, UR6, R49 ;  /* 0x00000006ff047c19 */ /* 0x000fe20008011631 */
[----:B------:R-:W0:Y:S03]  /*1880*/  S2UR UR6, SR_CgaCtaId ;  /* 0x00000000000679c3 */ /* 0x000e260000008800 */
[----:B------:R-:W-:Y:S01]  /*1890*/  LOP3.LUT R4, R4, UR4, RZ, 0xc0, !PT ;  /* 0x0000000404047c12 */ /* 0x000fe2000f8ec0ff */
[----:B------:R-:W-:-:S04]  /*18a0*/  UMOV UR4, 0x400 ;  /* 0x0000040000047882 */ /* 0x000fc80000000000 */
[----:B------:R-:W-:Y:S01]  /*18b0*/  IMAD.SHL.U32 R6, R4, 0x400, RZ ;  /* 0x0000040004067824 */ /* 0x000fe200078e00ff */
[----:B------:R-:W-:-:S04]  /*18c0*/  SHF.R.U32.HI R4, RZ, 0x4, R4 ;  /* 0x00000004ff047819 */ /* 0x000fc80000011604 */
[----:B------:R-:W-:Y:S02]  /*18d0*/  LOP3.LUT R6, R6, 0x7c00, RZ, 0xc, !PT ;  /* 0x00007c0006067812 */ /* 0x000fe400078e0cff */
[----:B------:R-:W-:-:S04]  /*18e0*/  LOP3.LUT R4, R4, 0xffffffe, RZ, 0xc0, !PT ;  /* 0x0ffffffe04047812 */ /* 0x000fc800078ec0ff */
[----:B------:R-:W-:Y:S01]  /*18f0*/  IADD3 R90, PT, PT, -R4, R47, R6 ;  /* 0x0000002f045a7210 */ /* 0x000fe20007ffe106 */
[----:B-1----:R-:W-:Y:S01]  /*1900*/  VIADD R7, R85, 0x1 ;  /* 0x0000000155077836 */ /* 0x002fe20000000000 */
[----:B0-----:R-:W-:-:S04]  /*1910*/  ULEA UR4, UR6, UR4, 0x18 ;  /* 0x0000000406047291 */ /* 0x001fc8000f8ec0ff */
[----:B------:R-:W-:Y:S04]  /*1920*/  STS.U16 [R84+0x2], R7 ;  /* 0x0000020754007388 */ /* 0x000fe80000000400 */
[----:B------:R-:W0:Y:S02]  /*1930*/  LDS.U16 R87, [R86+0x2] ;  /* 0x0000020056577984 */ /* 0x000e240000000400 */
[----:B0-----:R-:W-:-:S05]  /*1940*/  VIADD R5, R87, 0x1 ;  /* 0x0000000157057836 */ /* 0x001fca0000000000 */
[----:B------:R-:W-:Y:S04]  /*1950*/  STS.U16 [R86+0x2], R5 ;  /* 0x0000020556007388 */ /* 0x000fe80000000400 */
[----:B------:R-:W0:Y:S02]  /*1960*/  LDS.U16 R89, [R88+0x2] ;  /* 0x0000020058597984 */ /* 0x000e240000000400 */
[----:B0-----:R-:W-:-:S05]  /*1970*/  VIADD R7, R89, 0x1 ;  /* 0x0000000159077836 */ /* 0x001fca0000000000 */
[----:B------:R-:W-:Y:S04]  /*1980*/  STS.U16 [R88+0x2], R7 ;  /* 0x0000020758007388 */ /* 0x000fe80000000400 */
[----:B------:R-:W0:Y:S02]  /*1990*/  LDS.U16 R91, [R90+0x2] ;  /* 0x000002005a5b7984 */ /* 0x000e240000000400 */
[----:B0-----:R-:W-:-:S05]  /*19a0*/  VIADD R5, R91, 0x1 ;  /* 0x000000015b057836 */ /* 0x001fca0000000000 */
[----:B------:R-:W-:Y:S01]  /*19b0*/  STS.U16 [R90+0x2], R5 ;  /* 0x000002055a007388 */ /* 0x000fe20000000400 */
[----:B------:R-:W-:Y:S06]  /*19c0*/  BAR.SYNC.DEFER_BLOCKING 0x0 ;  /* 0x0000000000007b1d */ /* 0x000fec0000010000 */
[----:B------:R-:W-:Y:S04]  /*19d0*/  LDS R92, [R51] ;  /* 0x00000000335c7984 */ /* 0x000fe80000000800 */
[----:B------:R-:W0:Y:S04]  /*19e0*/  LDS R93, [R51+0x4] ;  /* 0x00000400335d7984 */ /* 0x000e280000000800 */
[----:B------:R-:W1:Y:S04]  /*19f0*/  LDS R94, [R51+0x8] ;  /* 0x00000800335e7984 */ /* 0x000e680000000800 */
[----:B------:R-:W2:Y:S04]  /*1a00*/  LDS R95, [R51+0xc] ;  /* 0x00000c00335f7984 */ /* 0x000ea80000000800 */
[----:B------:R-:W3:Y:S04]  /*1a10*/  LDS R96, [R51+0x10] ;  /* 0x0000100033607984 */ /* 0x000ee80000000800 */
[----:B------:R-:W4:Y:S04]  /*1a20*/  LDS R97, [R51+0x14] ;  /* 0x0000140033617984 */ /* 0x000f280000000800 */
[----:B------:R-:W4:Y:S04]  /*1a30*/  LDS R98, [R51+0x18] ;  /* 0x0000180033627984 */ /* 0x000f280000000800 */
[----:B------:R-:W4:Y:S04]  /*1a40*/  LDS R99, [R51+0x1c] ;  /* 0x00001c0033637984 */ /* 0x000f280000000800 */
[----:B------:R-:W4:Y:S04]  /*1a50*/  LDS R100, [R51+0x20] ;  /* 0x0000200033647984 */ /* 0x000f280000000800 */
[----:B------:R-:W4:Y:S04]  /*1a60*/  LDS R101, [R51+0x24] ;  /* 0x0000240033657984 */ /* 0x000f280000000800 */
[----:B------:R-:W4:Y:S04]  /*1a70*/  LDS R102, [R51+0x28] ;  /* 0x0000280033667984 */ /* 0x000f280000000800 */
[----:B------:R-:W4:Y:S01]  /*1a80*/  LDS R103, [R51+0x2c] ;  /* 0x00002c0033677984 */ /* 0x000f220000000800 */
[----:B0-----:R-:W-:-:S03]  /*1a90*/  IMAD.IADD R93, R92, 0x1, R93 ;  /* 0x000000015c5d7824 */ /* 0x001fc600078e025d */
[----:B------:R-:W0:Y:S01]  /*1aa0*/  LDS R104, [R51+0x30] ;  /* 0x0000300033687984 */ /* 0x000e220000000800 */
[----:B-1----:R-:W-:-:S03]  /*1ab0*/  IMAD.IADD R94, R94, 0x1, R93 ;  /* 0x000000015e5e7824 */ /* 0x002fc600078e025d */
[----:B------:R-:W1:Y:S01]  /*1ac0*/  LDS R105, [R51+0x34] ;  /* 0x0000340033697984 */ /* 0x000e620000000800 */
[----:B--2---:R-:W-:-:S03]  /*1ad0*/  IMAD.IADD R95, R95, 0x1, R94 ;  /* 0x000000015f5f7824 */ /* 0x004fc600078e025e */
[----:B------:R-:W2:Y:S01]  /*1ae0*/  LDS R106, [R51+0x38] ;  /* 0x00003800336a7984 */ /* 0x000ea20000000800 */
[----:B---3--:R-:W-:-:S03]  /*1af0*/  IMAD.IADD R96, R96, 0x1, R95 ;  /* 0x0000000160607824 */ /* 0x008fc600078e025f */
[----:B------:R-:W3:Y:S01]  /*1b00*/  LDS R107, [R51+0x3c] ;  /* 0x00003c00336b7984 */ /* 0x000ee20000000800 */
[----:B----4-:R-:W-:-:S03]  /*1b10*/  IMAD.IADD R97, R97, 0x1, R96 ;  /* 0x0000000161617824 */ /* 0x010fc600078e0260 */
[----:B------:R-:W4:Y:S01]  /*1b20*/  LDS R108, [R51+0x40] ;  /* 0x00004000336c7984 */ /* 0x000f220000000800 */
[----:B------:R-:W-:-:S03]  /*1b30*/  IMAD.IADD R98, R98, 0x1, R97 ;  /* 0x0000000162627824 */ /* 0x000fc600078e0261 */
        /* <DEDUP_REMOVED lines=31> */
[----:B------:R-:W-:-:S04]  /*1d30*/  IMAD.IADD R114, R114, 0x1, R113 ;  /* 0x0000000172727824 */ /* 0x000fc800078e0271 */
[----:B0-----:R-:W-:-:S04]  /*1d40*/  IMAD.IADD R115, R115, 0x1, R114 ;  /* 0x0000000173737824 */ /* 0x001fc800078e0272 */
[----:B-1----:R-:W-:-:S04]  /*1d50*/  IMAD.IADD R116, R116, 0x1, R115 ;  /* 0x0000000174747824 */ /* 0x002fc800078e0273 */
[----:B--2---:R-:W-:-:S04]  /*1d60*/  IMAD.IADD R117, R117, 0x1, R116 ;  /* 0x0000000175757824 */ /* 0x004fc800078e0274 */
[----:B---3--:R-:W-:-:S04]  /*1d70*/  IMAD.IADD R118, R118, 0x1, R117 ;  /* 0x0000000176767824 */ /* 0x008fc800078e0275 */
[----:B----4-:R-:W-:-:S04]  /*1d80*/  IMAD.IADD R119, R119, 0x1, R118 ;  /* 0x0000000177777824 */ /* 0x010fc800078e0276 */
[----:B------:R-:W-:-:S04]  /*1d90*/  IMAD.IADD R120, R120, 0x1, R119 ;  /* 0x0000000178787824 */ /* 0x000fc800078e0277 */
[----:B------:R-:W-:-:S04]  /*1da0*/  IMAD.IADD R121, R121, 0x1, R120 ;  /* 0x0000000179797824 */ /* 0x000fc800078e0278 */
[----:B------:R-:W-:-:S04]  /*1db0*/  IMAD.IADD R122, R122, 0x1, R121 ;  /* 0x000000017a7a7824 */ /* 0x000fc800078e0279 */
[----:B------:R-:W-:-:S04]  /*1dc0*/  IMAD.IADD R123, R123, 0x1, R122 ;  /* 0x000000017b7b7824 */ /* 0x000fc800078e027a */
[----:B------:R-:W-:-:S05]  /*1dd0*/  IMAD.IADD R125, R4, 0x1, R123 ;  /* 0x00000001047d7824 */ /* 0x000fca00078e027b */
        /* <DEDUP_REMOVED lines=8> */
[----:B------:R-:W0:Y:S02]  /*1e60*/  SHFL.UP P0, R126, R127, 0x10, RZ ;  /* 0x060000007f7e7989 */ /* 0x000e2400000000ff */
[----:B0-----:R-:W-:Y:S01]  /*1e70*/  @P0 IMAD.IADD R126, R127, 0x1, R126 ;  /* 0x000000017f7e0824 */ /* 0x001fe200078e027e */
[----:B------:R-:W-:-:S03]  /*1e80*/  ISETP.NE.AND P0, PT, R124, 0x1, PT ;  /* 0x000000017c00780c */ /* 0x000fc60003f05270 */
[----:B------:R-:W-:Y:S01]  /*1e90*/  IMAD.IADD R125, R126, 0x1, -R125 ;  /* 0x000000017e7d7824 */ /* 0x000fe200078e0a7d */
[----:B------:R-:W-:Y:S01]  /*1ea0*/  @!P1 STS [R50+0x8400], R126 ;  /* 0x0084007e32009388 */ /* 0x000fe20000000800 */
[----:B------:R-:W-:Y:S01]  /*1eb0*/  BAR.SYNC.DEFER_BLOCKING 0x0 ;  /* 0x0000000000007b1d */ /* 0x000fe20000010000 */
[----:B------:R-:W-:-:S05]  /*1ec0*/  ISETP.NE.AND P1, PT, R124, 0x4, PT ;  /* 0x000000047c00780c */ /* 0x000fca0003f25270 */
[----:B------:R-:W0:Y:S04]  /*1ed0*/  LDS.128 R4, [UR4+0x8400] ;  /* 0x00840004ff047984 */ /* 0x000e280008000c00 */
[----:B------:R-:W1:Y:S01]  /*1ee0*/  LDS.128 R8, [UR4+0x8410] ;  /* 0x00841004ff087984 */ /* 0x000e620008000c00 */
[C---:B0-----:R-:W-:Y:S01]  /*1ef0*/  SEL R55, R4.reuse, R55, !P0 ;  /* 0x0000003704377207 */ /* 0x041fe20004000000 */
[----:B------:R-:W-:Y:S01]  /*1f00*/  IMAD.IADD R5, R4, 0x1, R5 ;  /* 0x0000000104057824 */ /* 0x000fe200078e0205 */
[----:B------:R-:W-:-:S03]  /*1f10*/  ISETP.NE.AND P0, PT, R124, 0x2, PT ;  /* 0x000000027c00780c */ /* 0x000fc60003f05270 */
[----:B------:R-:W-:Y:S01]  /*1f20*/  IMAD.IADD R6, R6, 0x1, R5 ;  /* 0x0000000106067824 */ /* 0x000fe200078e0205 */
[----:B------:R-:W-:Y:S02]  /*1f30*/  SEL R55, R5, R55, !P0 ;  /* 0x0000003705377207 */ /* 0x000fe40004000000 */
[----:B------:R-:W-:Y:S01]  /*1f40*/  ISETP.NE.AND P0, PT, R124, 0x3, PT ;  /* 0x000000037c00780c */ /* 0x000fe20003f05270 */
[----:B------:R-:W-:-:S03]  /*1f50*/  IMAD.IADD R7, R7, 0x1, R6 ;  /* 0x0000000107077824 */ /* 0x000fc600078e0206 */
[----:B------:R-:W-:Y:S01]  /*1f60*/  SEL R55, R6, R55, !P0 ;  /* 0x0000003706377207 */ /* 0x000fe20004000000 */
[C---:B-1----:R-:W-:Y:S01]  /*1f70*/  IMAD.IADD R8, R7.reuse, 0x1, R8 ;  /* 0x0000000107087824 */ /* 0x042fe200078e0208 */
[----:B------:R-:W-:Y:S02]  /*1f80*/  ISETP.NE.AND P0, PT, R124, 0x5, PT ;  /* 0x000000057c00780c */ /* 0x000fe40003f05270 */
[----:B------:R-:W-:Y:S01]  /*1f90*/  SEL R55, R7, R55, !P1 ;  /* 0x0000003707377207 */ /* 0x000fe20004800000 */
[----:B------:R-:W-:Y:S01]  /*1fa0*/  IMAD.IADD R9, R9, 0x1, R8 ;  /* 0x0000000109097824 */ /* 0x000fe200078e0208 */
[----:B------:R-:W-:Y:S02]  /*1fb0*/  ISETP.NE.AND P1, PT, R42, RZ, PT ;  /* 0x000000ff2a00720c */ /* 0x000fe40003f25270 */
[----:B------:R-:W-:Y:S01]  /*1fc0*/  SEL R55, R8, R55, !P0 ;  /* 0x0000003708377207 */ /* 0x000fe20004000000 */
[----:B------:R-:W-:Y:S01]  /*1fd0*/  IMAD.IADD R10, R10, 0x1, R9 ;  /* 0x000000010a0a7824 */ /* 0x000fe200078e0209 */
[----:B------:R-:W-:-:S02]  /*1fe0*/  ISETP.GT.U32.AND P0, PT, R0, 0x1f, PT ;  /* 0x0000001f0000780c */ /* 0x000fc40003f04070 */
[----:B------:R-:W-:Y:S01]  /*1ff0*/  SEL R55, R9, R55, !P2 ;  /* 0x0000003709377207 */ /* 0x000fe20005000000 */
[----:B------:R-:W-:Y:S01]  /*2000*/  IMAD.IADD R11, R11, 0x1, R10 ;  /* 0x000000010b0b7824 */ /* 0x000fe200078e020a */
[----:B------:R-:W-:Y:S02]  /*2010*/  ISETP.GT.U32.OR P2, PT, R0, 0x1f, P1 ;  /* 0x0000001f0000780c */ /* 0x000fe40000f44470 */
[----:B------:R-:W-:Y:S02]  /*2020*/  SEL R4, R125, RZ, P1 ;  /* 0x000000ff7d047207 */ /* 0x000fe40000800000 */
[----:B------:R-:W-:-:S05]  /*2030*/  SEL R55, R10, R55, !P3 ;  /* 0x000000370a377207 */ /* 0x000fca0005800000 */
[----:B------:R-:W-:Y:S01]  /*2040*/  @P0 IMAD.IADD R125, R55, 0x1, R4 ;  /* 0x00000001377d0824 */ /* 0x000fe200078e0204 */
[----:B------:R-:W-:-:S03]  /*2050*/  ISETP.NE.AND P0, PT, R0, RZ, PT ;  /* 0x000000ff0000720c */ /* 0x000fc60003f05270 */
[----:B------:R-:W-:-:S05]  /*2060*/  @!P2 IMAD.U32 R125, R11, 0x10000, RZ ;  /* 0x000100000b7da824 */ /* 0x000fca00078e00ff */
[----:B------:R-:W-:Y:S01]  /*2070*/  @!P2 STS [UR4+0x8428], R125 ;  /* 0x0084287dff00a988 */ /* 0x000fe20008000804 */
[----:B------:R-:W-:Y:S06]  /*2080*/  BAR.SYNC.DEFER_BLOCKING 0x0 ;  /* 0x0000000000007b1d */ /* 0x000fec0000010000 */
[----:B------:R-:W0:Y:S02]  /*2090*/  LDS R4, [UR4+0x8428] ;  /* 0x00842804ff047984 */ /* 0x000e240008000800 */
[----:B0-----:R-:W-:-:S05]  /*20a0*/  SEL R4, R4, RZ, P0 ;  /* 0x000000ff04047207 */ /* 0x001fca0000000000 */
[----:B------:R-:W-:-:S04]  /*20b0*/  IMAD.IADD R4, R4, 0x1, R125 ;  /* 0x0000000104047824 */ /* 0x000fc800078e027d */
[--C-:B------:R-:W-:Y:S01]  /*20c0*/  IMAD.IADD R92, R92, 0x1, R4.reuse ;  /* 0x000000015c5c7824 */ /* 0x100fe200078e0204 */
[----:B------:R-:W-:Y:S01]  /*20d0*/  STS [R51], R4 ;  /* 0x0000000433007388 */ /* 0x000fe20000000800 */
[--C-:B------:R-:W-:Y:S02]  /*20e0*/  IMAD.IADD R6, R93, 0x1, R4.reuse ;  /* 0x000000015d067824 */ /* 0x100fe400078e0204 */
[--C-:B------:R-:W-:Y:S01]  /*20f0*/  IMAD.IADD R94, R94, 0x1, R4.reuse ;  /* 0x000000015e5e7824 */ /* 0x100fe200078e0204 */
[----:B------:R-:W-:Y:S01]  /*2100*/  STS [R51+0x4], R92 ;  /* 0x0000045c33007388 */ /* 0x000fe20000000800 */
[--C-:B------:R-:W-:Y:S02]  /*2110*/  IMAD.IADD R8, R95, 0x1, R4.reuse ;  /* 0x000000015f087824 */ /* 0x100fe400078e0204 */
[--C-:B------:R-:W-:Y:S01]  /*2120*/  IMAD.IADD R96, R96, 0x1, R4.reuse ;  /* 0x0000000160607824 */ /* 0x100fe200078e0204 */
[----:B------:R-:W-:Y:S01]  /*2130*/  STS [R51+0x8], R6 ;  /* 0x0000080633007388 */ /* 0x000fe20000000800 */
[----:B------:R-:W-:-:S02]  /*2140*/  IMAD.IADD R10, R97, 0x1, R4 ;  /* 0x00000001610a7824 */ /* 0x000fc400078e0204 */
[--C-:B------:R-:W-:Y:S01]  /*2150*/  IMAD.IADD R98, R98, 0x1, R4.reuse ;  /* 0x0000000162627824 */ /* 0x100fe200078e0204 */
[----:B------:R-:W-:Y:S01]  /*2160*/  STS [R51+0xc], R94 ;  /* 0x00000c5e33007388 */ /* 0x000fe20000000800 */
        /* <DEDUP_REMOVED lines=36> */
[----:B------:R-:W-:-:S03]  /*23b0*/  IMAD.IADD R150, R123, 0x1, R4 ;  /* 0x000000017b967824 */ /* 0x000fc600078e0204 */
[----:B------:R-:W-:Y:S04]  /*23c0*/  STS [R51+0x40], R134 ;  /* 0x0000408633007388 */ /* 0x000fe80000000800 */
        /* <DEDUP_REMOVED lines=15> */
[----:B------:R-:W-:Y:S01]  /*24c0*/  STS [R51+0x80], R150 ;  /* 0x0000809633007388 */ /* 0x000fe20000000800 */
[----:B------:R-:W-:Y:S06]  /*24d0*/  BAR.SYNC.DEFER_BLOCKING 0x0 ;  /* 0x0000000000007b1d */ /* 0x000fec0000010000 */
[----:B------:R-:W0:Y:S04]  /*24e0*/  LDS.U16 R5, [R54+0x2] ;  /* 0x0000020036057984 */ /* 0x000e280000000400 */
[----:B------:R-:W1:Y:S04]  /*24f0*/  LDS.U16 R56, [R56+0x2] ;  /* 0x0000020038387984 */ /* 0x000e680000000400 */
[----:B------:R-:W2:Y:S04]  /*2500*/  LDS.U16 R58, [R58+0x2] ;  /* 0x000002003a3a7984 */ /* 0x000ea80000000400 */
[----:B------:R-:W3:Y:S04]  /*2510*/  LDS.U16 R60, [R60+0x2] ;  /* 0x000002003c3c7984 */ /* 0x000ee80000000400 */
[----:B------:R-:W4:Y:S04]  /*2520*/  LDS.U16 R62, [R62+0x2] ;  /* 0x000002003e3e7984 */ /* 0x000f280000000400 */
[----:B------:R-:W4:Y:S04]  /*2530*/  LDS.U16 R64, [R64+0x2] ;  /* 0x0000020040407984 */ /* 0x000f280000000400 */
[----:B------:R-:W4:Y:S04]  /*2540*/  LDS.U16 R66, [R66+0x2] ;  /* 0x0000020042427984 */ /* 0x000f280000000400 */
[----:B------:R-:W4:Y:S04]  /*2550*/  LDS.U16 R68, [R68+0x2] ;  /* 0x0000020044447984 */ /* 0x000f280000000400 */
[----:B------:R-:W4:Y:S04]  /*2560*/  LDS.U16 R70, [R70+0x2] ;  /* 0x0000020046467984 */ /* 0x000f280000000400 */
[----:B------:R-:W4:Y:S04]  /*2570*/  LDS.U16 R72, [R72+0x2] ;  /* 0x0000020048487984 */ /* 0x000f280000000400 */
[----:B------:R-:W4:Y:S01]  /*2580*/  LDS.U16 R74, [R74+0x2] ;  /* 0x000002004a4a7984 */ /* 0x000f220000000400 */
[----:B0-----:R-:W-:-:S03]  /*2590*/  IMAD.IADD R5, R52, 0x1, R5 ;  /* 0x0000000134057824 */ /* 0x001fc600078e0205 */
[----:B------:R-:W0:Y:S01]  /*25a0*/  LDS.U16 R76, [R76+0x2] ;  /* 0x000002004c4c7984 */ /* 0x000e220000000400 */
[----:B-1----:R-:W-:-:S03]  /*25b0*/  IMAD.IADD R56, R57, 0x1, R56 ;  /* 0x0000000139387824 */ /* 0x002fc600078e0238 */
[----:B------:R-:W1:Y:S01]  /*25c0*/  LDS.U16 R78, [R78+0x2] ;  /* 0x000002004e4e7984 */ /* 0x000e620000000400 */
[----:B--2---:R-:W-:-:S03]  /*25d0*/  IMAD.IADD R58, R59, 0x1, R58 ;  /* 0x000000013b3a7824 */ /* 0x004fc600078e023a */
[----:B------:R-:W2:Y:S01]  /*25e0*/  LDS.U16 R80, [R80+0x2] ;  /* 0x0000020050507984 */ /* 0x000ea20000000400 */
[----:B---3--:R-:W-:-:S03]  /*25f0*/  IMAD.IADD R60, R61, 0x1, R60 ;  /* 0x000000013d3c7824 */ /* 0x008fc600078e023c */
[----:B------:R-:W3:Y:S01]  /*2600*/  LDS.U16 R82, [R82+0x2] ;  /* 0x0000020052527984 */ /* 0x000ee20000000400 */
[----:B----4-:R-:W-:-:S03]  /*2610*/  IMAD.IADD R62, R63, 0x1, R62 ;  /* 0x000000013f3e7824 */ /* 0x010fc600078e023e */
[----:B------:R-:W4:Y:S01]  /*2620*/  LDS.U16 R84, [R84+0x2] ;  /* 0x0000020054547984 */ /* 0x000f220000000400 */
[----:B------:R-:W-:-:S03]  /*2630*/  IMAD.IADD R64, R65, 0x1, R64 ;  /* 0x0000000141407824 */ /* 0x000fc600078e0240 */
[----:B------:R-:W4:Y:S01]  /*2640*/  LDS.U16 R86, [R86+0x2] ;  /* 0x0000020056567984 */ /* 0x000f220000000400 */
[----:B------:R-:W-:-:S03]  /*2650*/  IMAD.IADD R66, R67, 0x1, R66 ;  /* 0x0000000143427824 */ /* 0x000fc600078e0242 */
[----:B------:R-:W4:Y:S01]  /*2660*/  LDS.U16 R88, [R88+0x2] ;  /* 0x0000020058587984 */ /* 0x000f220000000400 */
[----:B------:R-:W-:-:S03]  /*2670*/  IMAD.IADD R68, R69, 0x1, R68 ;  /* 0x0000000145447824 */ /* 0x000fc600078e0244 */
[----:B------:R-:W4:Y:S01]  /*2680*/  LDS.U16 R90, [R90+0x2] ;  /* 0x000002005a5a7984 */ /* 0x000f220000000400 */
[----:B------:R-:W-:Y:S02]  /*2690*/  IMAD.IADD R70, R71, 0x1, R70 ;  /* 0x0000000147467824 */ /* 0x000fe400078e0246 */
[----:B------:R-:W-:Y:S02]  /*26a0*/  IMAD.IADD R72, R73, 0x1, R72 ;  /* 0x0000000149487824 */ /* 0x000fe400078e0248 */
[----:B------:R-:W-:Y:S02]  /*26b0*/  IMAD.IADD R74, R75, 0x1, R74 ;  /* 0x000000014b4a7824 */ /* 0x000fe400078e024a */
[----:B0-----:R-:W-:Y:S02]  /*26c0*/  IMAD.IADD R76, R77, 0x1, R76 ;  /* 0x000000014d4c7824 */ /* 0x001fe400078e024c */
[----:B-1----:R-:W-:Y:S02]  /*26d0*/  IMAD.IADD R78, R79, 0x1, R78 ;  /* 0x000000014f4e7824 */ /* 0x002fe400078e024e */
[----:B--2---:R-:W-:-:S02]  /*26e0*/  IMAD.IADD R80, R81, 0x1, R80 ;  /* 0x0000000151507824 */ /* 0x004fc400078e0250 */
[----:B---3--:R-:W-:Y:S02]  /*26f0*/  IMAD.IADD R82, R83, 0x1, R82 ;  /* 0x0000000153527824 */ /* 0x008fe400078e0252 */
[----:B----4-:R-:W-:Y:S02]  /*2700*/  IMAD.IADD R84, R85, 0x1, R84 ;  /* 0x0000000155547824 */ /* 0x010fe400078e0254 */
[----:B------:R-:W-:Y:S02]  /*2710*/  IMAD.IADD R86, R87, 0x1, R86 ;  /* 0x0000000157567824 */ /* 0x000fe400078e0256 */
[----:B------:R-:W-:Y:S02]  /*2720*/  IMAD.IADD R88, R89, 0x1, R88 ;  /* 0x0000000159587824 */ /* 0x000fe400078e0258 */
[----:B------:R-:W-:Y:S01]  /*2730*/  IMAD.IADD R90, R91, 0x1, R90 ;  /* 0x000000015b5a7824 */ /* 0x000fe200078e025a */
[----:B------:R-:W-:Y:S06]  /*2740*/  BAR.SYNC.DEFER_BLOCKING 0x0 ;  /* 0x0000000000007b1d */ /* 0x000fec0000010000 */
[----:B------:R-:W-:Y:S05]  /*2750*/  BRA.U UP0, `(.L_x_221) ;  /* 0x0000000500987547 */ /* 0x000fea000b800000 */
[----:B------:R-:W-:Y:S01]  /*2760*/  LEA R4, R5, UR4, 0x2 ;  /* 0x0000000405047c11 */ /* 0x000fe2000f8e10ff */
[----:B------:R-:W-:Y:S01]  /*2770*/  UIADD3 UR7, UPT, UPT, UR7, 0x6, URZ ;  /* 0x0000000607077890 */ /* 0x000fe2000fffe0ff */
[----:B------:R-:W-:Y:S01]  /*2780*/  LEA R5, R56, UR4, 0x2 ;  /* 0x0000000438057c11 */ /* 0x000fe2000f8e10ff */
[----:B------:R-:W-:Y:S01]  /*2790*/  UIADD3 UR5, UPT, UPT, UR5, -0x6, URZ ;  /* 0xfffffffa05057890 */ /* 0x000fe2000fffe0ff */
[----:B------:R-:W-:Y:S01]  /*27a0*/  LEA R6, R58, UR4, 0x2 ;  /* 0x000000043a067c11 */ /* 0x000fe2000f8e10ff */
[----:B------:R1:W-:Y:S01]  /*27b0*/  STS [R4], R29 ;  /* 0x0000001d04007388 */ /* 0x0003e20000000800 */
[----:B------:R-:W-:Y:S02]  /*27c0*/  LEA R7, R60, UR4, 0x2 ;  /* 0x000000043c077c11 */ /* 0x000fe4000f8e10ff */
[----:B------:R-:W-:Y:S01]  /*27d0*/  LEA R8, R62, UR4, 0x2 ;  /* 0x000000043e087c11 */ /* 0x000fe2000f8e10ff */
[----:B------:R1:W-:Y:S01]  /*27e0*/  STS [R5], R30 ;  /* 0x0000001e05007388 */ /* 0x0003e20000000800 */
[----:B------:R-:W-:-:S02]  /*27f0*/  LEA R9, R64, UR4, 0x2 ;  /* 0x0000000440097c11 */ /* 0x000fc4000f8e10ff */
[----:B------:R-:W-:Y:S01]  /*2800*/  LEA R10, R66, UR4, 0x2 ;  /* 0x00000004420a7c11 */ /* 0x000fe2000f8e10ff */
[----:B------:R1:W-:Y:S01]  /*2810*/  STS [R6], R31 ;  /* 0x0000001f06007388 */ /* 0x0003e20000000800 */
[----:B------:R-:W-:Y:S02]  /*2820*/  LEA R11, R68, UR4, 0x2 ;  /* 0x00000004440b7c11 */ /* 0x000fe4000f8e10ff */
        /* <DEDUP_REMOVED lines=16> */
[----:B------:R1:W-:Y:S04]  /*2930*/  STS [R52], R37 ;  /* 0x0000002534007388 */ /* 0x0003e80000000800 */
        /* <DEDUP_REMOVED lines=9> */
[----:B------:R1:W-:Y:S01]  /*29d0*/  STS [R64], R49 ;  /* 0x0000003140007388 */ /* 0x0003e20000000800 */
[----:B------:R-:W-:Y:S06]  /*29e0*/  BAR.SYNC.DEFER_BLOCKING 0x0 ;  /* 0x0000000000007b1d */ /* 0x000fec0000010000 */
[----:B------:R1:W2:Y:S04]  /*29f0*/  LDS R29, [R53] ;  /* 0x00000000351d7984 */ /* 0x0002a80000000800 */
[----:B------:R1:W3:Y:S04]  /*2a00*/  LDS R30, [R53+0x4] ;  /* 0x00000400351e7984 */ /* 0x0002e80000000800 */
[----:B------:R1:W4:Y:S04]  /*2a10*/  LDS R31, [R53+0x8] ;  /* 0x00000800351f7984 */ /* 0x0003280000000800 */
[----:B------:R1:W0:Y:S04]  /*2a20*/  LDS R32, [R53+0xc] ;  /* 0x00000c0035207984 */ /* 0x0002280000000800 */
        /* <DEDUP_REMOVED lines=14> */
[----:B------:R1:W0:Y:S01]  /*2b10*/  LDS R49, [R53+0x48] ;  /* 0x0000480035317984 */ /* 0x0002220000000800 */
[----:B------:R-:W-:Y:S06]  /*2b20*/  BAR.SYNC.DEFER_BLOCKING 0x0 ;  /* 0x0000000000007b1d */ /* 0x000fec0000010000 */
[----:B-----5:R1:W-:Y:S04]  /*2b30*/  STS [R4], R2 ;  /* 0x0000000204007388 */ /* 0x0203e80000000800 */
        /* <DEDUP_REMOVED lines=19> */
[----:B------:R1:W0:Y:S04]  /*2c70*/  LDS R2, [R53] ;  /* 0x0000000035027984 */ /* 0x0002280000000800 */
        /* <DEDUP_REMOVED lines=19> */
[----:B--234-:R-:W-:Y:S05]  /*2db0*/  BRA `(.L_x_222) ;  /* 0xffffffdc00587947 */ /* 0x01cfea000383ffff */
.L_x_221:
[----:B------:R-:W-:Y:S01]  /*2dc0*/  LEA R5, R5, UR4, 0x2 ;  /* 0x0000000405057c11 */ /* 0x000fe2000f8e10ff */
[----:B------:R-:W-:Y:S01]  /*2dd0*/  IMAD R53, R0, -0x48, R53 ;  /* 0xffffffb800357824 */ /* 0x000fe200078e0235 */
[----:B------:R-:W-:Y:S01]  /*2de0*/  LEA R56, R56, UR4, 0x2 ;  /* 0x0000000438387c11 */ /* 0x000fe2000f8e10ff */
[----:B------:R-:W0:Y:S01]  /*2df0*/  LDCU.64 UR6, c[0x0][0x3a0] ;  /* 0x00007400ff0677ac */ /* 0x000e220008000a00 */
[----:B------:R-:W-:Y:S01]  /*2e00*/  LEA R58, R58, UR4, 0x2 ;  /* 0x000000043a3a7c11 */ /* 0x000fe2000f8e10ff */
[----:B------:R-:W-:Y:S01]  /*2e10*/  STS [R5], R29 ;  /* 0x0000001d05007388 */ /* 0x000fe20000000800 */
[----:B------:R-:W-:Y:S02]  /*2e20*/  LEA R60, R60, UR4, 0x2 ;  /* 0x000000043c3c7c11 */ /* 0x000fe4000f8e10ff */
[----:B------:R-:W-:Y:S01]  /*2e30*/  LEA R62, R62, UR4, 0x2 ;  /* 0x000000043e3e7c11 */ /* 0x000fe2000f8e10ff */
[----:B------:R-:W-:Y:S01]  /*2e40*/  STS [R56], R30 ;  /* 0x0000001e38007388 */ /* 0x000fe20000000800 */
[----:B------:R-:W-:-:S02]  /*2e50*/  LEA R64, R64, UR4, 0x2 ;  /* 0x0000000440407c11 */ /* 0x000fc4000f8e10ff */
[----:B------:R-:W-:Y:S01]  /*2e60*/  LEA R66, R66, UR4, 0x2 ;  /* 0x0000000442427c11 */ /* 0x000fe2000f8e10ff */
[----:B------:R-:W-:Y:S01]  /*2e70*/  STS [R58], R31 ;  /* 0x0000001f3a007388 */ /* 0x000fe20000000800 */
[----:B------:R-:W-:Y:S02]  /*2e80*/  LEA R68, R68, UR4, 0x2 ;  /* 0x0000000444447c11 */ /* 0x000fe4000f8e10ff */
[----:B------:R-:W-:Y:S01]  /*2e90*/  LEA R70, R70, UR4, 0x2 ;  /* 0x0000000446467c11 */ /* 0x000fe2000f8e10ff */
[----:B------:R-:W-:Y:S01]  /*2ea0*/  STS [R60], R32 ;  /* 0x000000203c007388 */ /* 0x000fe20000000800 */
[----:B------:R-:W-:Y:S02]  /*2eb0*/  LEA R72, R72, UR4, 0x2 ;  /* 0x0000000448487c11 */ /* 0x000fe4000f8e10ff */
[----:B------:R-:W-:Y:S01]  /*2ec0*/  LEA R74, R74, UR4, 0x2 ;  /* 0x000000044a4a7c11 */ /* 0x000fe2000f8e10ff */
[----:B------:R-:W-:Y:S01]  /*2ed0*/  STS [R62], R33 ;  /* 0x000000213e007388 */ /* 0x000fe20000000800 */
[----:B------:R-:W-:Y:S01]  /*2ee0*/  LEA R76, R76, UR4, 0x2 ;  /* 0x000000044c4c7c11 */ /* 0x000fe2000f8e10ff */
[----:B0-----:R-:W-:Y:S01]  /*2ef0*/  IMAD.U32 R4, RZ, RZ, UR7 ;  /* 0x00000007ff047e24 */ /* 0x001fe2000f8e00ff */
        /* <DEDUP_REMOVED lines=11> */
[----:B------:R-:W-:-:S03]  /*2fb0*/  ISETP.LT.U32.AND P2, PT, R0, UR6, PT ;  /* 0x0000000600007c0c */ /* 0x000fc6000bf41070 */
[----:B------:R-:W-:Y:S01]  /*2fc0*/  STS [R72], R38 ;  /* 0x0000002648007388 */ /* 0x000fe20000000800 */
[----:B------:R-:W-:-:S03]  /*2fd0*/  ISETP.GT.U32.AND.EX P2, PT, R4, RZ, PT, P2 ;  /* 0x000000ff0400720c */ /* 0x000fc60003f44120 */
[----:B------:R-:W-:Y:S04]  /*2fe0*/  STS [R74], R39 ;  /* 0x000000274a007388 */ /* 0x000fe80000000800 */
[----:B------:R-:W-:Y:S04]  /*2ff0*/  STS [R76], R40 ;  /* 0x000000284c007388 */ /* 0x000fe80000000800 */
[----:B------:R-:W-:Y:S04]  /*3000*/  STS [R78], R41 ;  /* 0x000000294e007388 */ /* 0x000fe80000000800 */
[----:B------:R-:W-:Y:S04]  /*3010*/  STS [R80], R43 ;  /* 0x0000002b50007388 */ /* 0x000fe80000000800 */
[----:B------:R-:W-:Y:S04]  /*3020*/  STS [R47], R44 ;  /* 0x0000002c2f007388 */ /* 0x000fe80000000800 */
[----:B------:R-:W-:Y:S04]  /*3030*/  STS [R84], R45 ;  /* 0x0000002d54007388 */ /* 0x000fe80000000800 */
[----:B------:R-:W-:Y:S04]  /*3040*/  STS [R51], R46 ;  /* 0x0000002e33007388 */ /* 0x000fe80000000800 */
[----:B------:R-:W-:Y:S04]  /*3050*/  STS [R88], R48 ;  /* 0x0000003058007388 */ /* 0x000fe80000000800 */
[----:B------:R-:W-:Y:S01]  /*3060*/  STS [R90], R49 ;  /* 0x000000315a007388 */ /* 0x000fe20000000800 */
[----:B------:R-:W-:Y:S06]  /*3070*/  BAR.SYNC.DEFER_BLOCKING 0x0 ;  /* 0x0000000000007b1d */ /* 0x000fec0000010000 */
[----:B------:R-:W0:Y:S04]  /*3080*/  LDS R6, [R53] ;  /* 0x0000000035067984 */ /* 0x000e280000000800 */
[----:B------:R-:W1:Y:S04]  /*3090*/  LDS R7, [R53+0x400] ;  /* 0x0004000035077984 */ /* 0x000e680000000800 */
[----:B------:R-:W2:Y:S04]  /*30a0*/  LDS R8, [R53+0x800] ;  /* 0x0008000035087984 */ /* 0x000ea80000000800 */
[----:B------:R-:W-:Y:S04]  /*30b0*/  LDS R9, [R53+0xc00] ;  /* 0x000c000035097984 */ /* 0x000fe80000000800 */
[----:B------:R-:W-:Y:S04]  /*30c0*/  LDS R10, [R53+0x1000] ;  /* 0x00100000350a7984 */ /* 0x000fe80000000800 */
[----:B------:R-:W-:Y:S04]  /*30d0*/  LDS R11, [R53+0x1400] ;  /* 0x00140000350b7984 */ /* 0x000fe80000000800 */
[----:B------:R-:W3:Y:S04]  /*30e0*/  LDS R29, [R53+0x1800] ;  /* 0x00180000351d7984 */ /* 0x000ee80000000800 */
[----:B------:R-:W-:Y:S04]  /*30f0*/  LDS R30, [R53+0x1c00] ;  /* 0x001c0000351e7984 */ /* 0x000fe80000000800 */
        /* <DEDUP_REMOVED lines=10> */
[----:B------:R-:W-:Y:S01]  /*31a0*/  LDS R41, [R53+0x4800] ;  /* 0x0048000035297984 */ /* 0x000fe20000000800 */
[----:B------:R-:W-:Y:S06]  /*31b0*/  BAR.SYNC.DEFER_BLOCKING 0x0 ;  /* 0x0000000000007b1d */ /* 0x000fec0000010000 */
[----:B-----5:R4:W-:Y:S04]  /*31c0*/  STS [R5], R2 ;  /* 0x0000000205007388 */ /* 0x0209e80000000800 */
[----:B------:R0:W-:Y:S04]  /*31d0*/  STS [R56], R3 ;  /* 0x0000000338007388 */ /* 0x0001e80000000800 */
[----:B------:R1:W-:Y:S01]  /*31e0*/  STS [R58], R12 ;  /* 0x0000000c3a007388 */ /* 0x0003e20000000800 */
[----:B----4-:R-:W4:Y:S03]  /*31f0*/  LDC.64 R4, c[0x0][0x398] ;  /* 0x0000e600ff047b82 */ /* 0x010f260000000a00 */
[----:B------:R-:W-:Y:S04]  /*3200*/  STS [R60], R13 ;  /* 0x0000000d3c007388 */ /* 0x000fe80000000800 */
[----:B------:R2:W-:Y:S01]  /*3210*/  STS [R62], R14 ;  /* 0x0000000e3e007388 */ /* 0x0005e20000000800 */
[----:B0-----:R-:W0:Y:S01]  /*3220*/  LDC.64 R2, c[0x0][0x388] ;  /* 0x0000e200ff027b82 */ /* 0x001e220000000a00 */
[----:B-1----:R-:W-:-:S02]  /*3230*/  VIADD R12, R0, 0x100 ;  /* 0x00000100000c7836 */ /* 0x002fc40000000000 */
[----:B------:R-:W-:Y:S04]  /*3240*/  STS [R64], R15 ;  /* 0x0000000f40007388 */ /* 0x000fe80000000800 */
[----:B------:R1:W-:Y:S01]  /*3250*/  STS [R66], R16 ;  /* 0x0000001042007388 */ /* 0x0003e20000000800 */
[----:B------:R-:W-:Y:S01]  /*3260*/  ISETP.LT.U32.AND P4, PT, R12, UR6, PT ;  /* 0x000000060c007c0c */ /* 0x000fe2000bf81070 */
[C---:B--2---:R-:W-:Y:S01]  /*3270*/  VIADD R14, R0.reuse, 0x200 ;  /* 0x00000200000e7836 */ /* 0x044fe20000000000 */
[----:B------:R-:W-:Y:S01]  /*3280*/  LOP3.LUT R12, R0, 0x400, RZ, 0xfc, !PT ;  /* 0x00000400000c7812 */ /* 0x000fe200078efcff */
[----:B------:R-:W-:Y:S03]  /*3290*/  STS [R68], R17 ;  /* 0x0000001144007388 */ /* 0x000fe60000000800 */
[----:B------:R-:W-:Y:S01]  /*32a0*/  ISETP.LT.U32.AND P3, PT, R14, UR6, PT ;  /* 0x000000060e007c0c */ /* 0x000fe2000bf61070 */
[----:B------:R-:W-:Y:S01]  /*32b0*/  STS [R70], R18 ;  /* 0x0000001246007388 */ /* 0x000fe20000000800 */
[----:B------:R-:W-:Y:S01]  /*32c0*/  VIADD R14, R0, 0x500 ;  /* 0x00000500000e7836 */ /* 0x000fe20000000000 */
[----:B------:R-:W-:Y:S01]  /*32d0*/  ISETP.LT.U32.AND P0, PT, R12, UR6, PT ;  /* 0x000000060c007c0c */ /* 0x000fe2000bf01070 */
[C---:B-1----:R-:W-:Y:S01]  /*32e0*/  VIADD R16, R0.reuse, 0x300 ;  /* 0x0000030000107836 */ /* 0x042fe20000000000 */
[----:B------:R-:W-:Y:S01]  /*32f0*/  STS [R72], R19 ;  /* 0x0000001348007388 */ /* 0x000fe20000000800 */
[----:B------:R-:W-:Y:S01]  /*3300*/  VIADD R12, R0, 0x600 ;  /* 0x00000600000c7836 */ /* 0x000fe20000000000 */
[----:B------:R-:W-:Y:S01]  /*3310*/  ISETP.LT.U32.AND P1, PT, R14, UR6, PT ;  /* 0x000000060e007c0c */ /* 0x000fe2000bf21070 */
[----:B------:R-:W-:Y:S01]  /*3320*/  IMAD.U32 R14, RZ, RZ, UR7 ;  /* 0x00000007ff0e7e24 */ /* 0x000fe2000f8e00ff */
[----:B------:R-:W-:Y:S01]  /*3330*/  STS [R74], R20 ;  /* 0x000000144a007388 */ /* 0x000fe20000000800 */
[----:B------:R-:W-:Y:S01]  /*3340*/  ISETP.LT.U32.AND P5, PT, R16, UR6, PT ;  /* 0x0000000610007c0c */ /* 0x000fe2000bfa1070 */
[----:B------:R-:W-:Y:S01]  /*3350*/  IMAD.U32 R16, RZ, RZ, UR7 ;  /* 0x00000007ff107e24 */ /* 0x000fe2000f8e00ff */
[----:B------:R-:W-:Y:S01]  /*3360*/  ISETP.LT.U32.AND P6, PT, R12, UR6, PT ;  /* 0x000000060c007c0c */ /* 0x000fe2000bfc1070 */
[----:B------:R-:W-:Y:S01]  /*3370*/  STS [R76], R21 ;  /* 0x000000154c007388 */ /* 0x000fe20000000800 */
[----:B0-----:R-:W-:Y:S01]  /*3380*/  IMAD.WIDE.U32 R2, R0, 0x4, R2 ;  /* 0x0000000400027825 */ /* 0x001fe200078e0002 */
[----:B------:R-:W-:-:S02]  /*3390*/  ISETP.GT.U32.AND.EX P3, PT, R14, RZ, PT, P3 ;  /* 0x000000ff0e00720c */ /* 0x000fc40003f64130 */
[----:B------:R-:W-:Y:S01]  /*33a0*/  STS [R78], R22 ;  /* 0x000000164e007388 */ /* 0x000fe20000000800 */
[----:B------:R-:W-:Y:S01]  /*33b0*/  ISETP.GT.U32.AND.EX P4, PT, R16, RZ, PT, P4 ;  /* 0x000000ff1000720c */ /* 0x000fe20003f84140 */
[----:B----4-:R-:W-:Y:S02]  /*33c0*/  IMAD.WIDE.U32 R4, R0, 0x4, R4 ;  /* 0x0000000400047825 */ /* 0x010fe400078e0004 */
[----:B------:R0:W-:Y:S02]  /*33d0*/  STS [R80], R23 ;  /* 0x0000001750007388 */ /* 0x0001e40000000800 */
[----:B------:R-:W-:Y:S02]  /*33e0*/  IMAD.U32 R12, RZ, RZ, UR7 ;  /* 0x00000007ff0c7e24 */ /* 0x000fe4000f8e00ff */
[----:B------:R-:W-:Y:S03]  /*33f0*/  STS [R47], R24 ;  /* 0x000000182f007388 */ /* 0x000fe60000000800 */
[----:B------:R-:W-:Y:S01]  /*3400*/  ISETP.GT.U32.AND.EX P5, PT, R12, RZ, PT, P5 ;  /* 0x000000ff0c00720c */ /* 0x000fe20003fa4150 */
[----:B------:R1:W-:Y:S01]  /*3410*/  STS [R84], R25 ;  /* 0x0000001954007388 */ /* 0x0003e20000000800 */
[----:B0-----:R-:W-:Y:S01]  /*3420*/  @P2 LOP3.LUT R23, R6, 0x80000000, RZ, 0x3c, !PT ;  /* 0x8000000006172812 */ /* 0x001fe200078e3cff */
[----:B------:R-:W-:-:S02]  /*3430*/  VIADD R6, R0, 0x700 ;  /* 0x0000070000067836 */ /* 0x000fc40000000000 */
[----:B------:R-:W-:Y:S04]  /*3440*/  STS [R51], R26 ;  /* 0x0000001a33007388 */ /* 0x000fe80000000800 */
[----:B------:R0:W-:Y:S01]  /*3450*/  STS [R88], R27 ;  /* 0x0000001b58007388 */ /* 0x0001e20000000800 */
[----:B-1----:R-:W-:-:S03]  /*3460*/  @P4 LOP3.LUT R25, R7, 0x80000000, RZ, 0x3c, !PT ;  /* 0x8000000007194812 */ /* 0x002fc600078e3cff */
[----:B------:R-:W-:Y:S01]  /*3470*/  STS [R90], R28 ;  /* 0x0000001c5a007388 */ /* 0x000fe20000000800 */
[----:B------:R-:W-:Y:S01]  /*3480*/  BAR.SYNC.DEFER_BLOCKING 0x0 ;  /* 0x0000000000007b1d */ /* 0x000fe20000010000 */
[----:B0-----:R-:W-:Y:S01]  /*3490*/  @P3 LOP3.LUT R27, R8, 0x80000000, RZ, 0x3c, !PT ;  /* 0x80000000081b3812 */ /* 0x001fe200078e3cff */
[----:B------:R-:W-:-:S05]  /*34a0*/  IMAD.U32 R8, RZ, RZ, UR7 ;  /* 0x00000007ff087e24 */ /* 0x000fca000f8e00ff */
[C---:B------:R-:W-:Y:S02]  /*34b0*/  ISETP.GT.U32.AND.EX P1, PT, R8.reuse, RZ, PT, P1 ;  /* 0x000000ff0800720c */ /* 0x040fe40003f24110 */
[----:B------:R-:W-:-:S13]  /*34c0*/  ISETP.GT.U32.AND.EX P6, PT, R8, RZ, PT, P6 ;  /* 0x000000ff0800720c */ /* 0x000fda0003fc4160 */
[----:B---3--:R-:W-:Y:S01]  /*34d0*/  @P6 LOP3.LUT R29, R29, 0x80000000, RZ, 0x3c, !PT ;  /* 0x800000001d1d6812 */ /* 0x008fe200078e3cff */
[----:B------:R-:W0:Y:S04]  /*34e0*/  @P2 LDS R43, [R53] ;  /* 0x00000000352b2984 */ /* 0x000e280000000800 */
[----:B------:R-:W1:Y:S04]  /*34f0*/  LDS R13, [R53+0x400] ;  /* 0x00040000350d7984 */ /* 0x000e680000000800 */
[----:B------:R-:W2:Y:S04]  /*3500*/  LDS R15, [R53+0x800] ;  /* 0x00080000350f7984 */ /* 0x000ea80000000800 */
[----:B------:R-:W3:Y:S04]  /*3510*/  LDS R17, [R53+0xc00] ;  /* 0x000c000035117984 */ /* 0x000ee80000000800 */
[----:B------:R-:W4:Y:S04]  /*3520*/  LDS R19, [R53+0x1000] ;  /* 0x0010000035137984 */ /* 0x000f280000000800 */
[----:B------:R-:W-:Y:S04]  /*3530*/  @P2 STG.E desc[UR8][R2.64], R23 ;  /* 0x0000001702002986 */ /* 0x000fe8000c101908 */
[----:B------:R-:W4:Y:S04]  /*3540*/  LDS R21, [R53+0x1400] ;  /* 0x0014000035157984 */ /* 0x000f280000000800 */
[----:B------:R-:W4:Y:S04]  /*3550*/  LDS R7, [R53+0x1800] ;  /* 0x0018000035077984 */ /* 0x000f280000000800 */
[----:B------:R-:W4:Y:S04]  /*3560*/  LDS R23, [R53+0x1c00] ;  /* 0x001c000035177984 */ /* 0x000f280000000800 */
[----:B0-----:R0:W-:Y:S01]  /*3570*/  @P2 STG.E desc[UR8][R4.64], R43 ;  /* 0x0000002b04002986 */ /* 0x0011e2000c101908 */
[----:B------:R-:W-:Y:S01]  /*3580*/  ISETP.LT.U32.AND P2, PT, R6, UR6, PT ;  /* 0x0000000606007c0c */ /* 0x000fe2000bf41070 */
[----:B------:R-:W-:-:S02]  /*3590*/  IMAD.U32 R6, RZ, RZ, UR7 ;  /* 0x00000007ff067e24 */ /* 0x000fc4000f8e00ff */
[----:B------:R2:W-:Y:S01]  /*35a0*/  @P4 STG.E desc[UR8][R2.64+0x400], R25 ;  /* 0x0004001902004986 */ /* 0x0005e2000c101908 */
[----:B------:R-:W-:Y:S02]  /*35b0*/  ISETP.GT.U32.AND.EX P2, PT, R8, RZ, PT, P2 ;  /* 0x000000ff0800720c */ /* 0x000fe40003f44120 */
[----:B------:R-:W-:Y:S01]  /*35c0*/  ISETP.GT.U32.AND.EX P0, PT, R6, RZ, PT, P0 ;  /* 0x000000ff0600720c */ /* 0x000fe20003f04100 */
[----:B-1----:R-:W-:Y:S01]  /*35d0*/  @P4 STG.E desc[UR8][R4.64+0x400], R13 ;  /* 0x0004000d04004986 */ /* 0x002fe2000c101908 */
[----:B------:R-:W-:Y:S02]  /*35e0*/  LOP3.LUT R6, R0, 0x800, RZ, 0xfc, !PT ;  /* 0x0000080000067812 */ /* 0x000fe400078efcff */
[----:B0-----:R-:W-:Y:S01]  /*35f0*/  @P5 LOP3.LUT R43, R9, 0x80000000, RZ, 0x3c, !PT ;  /* 0x80000000092b5812 */ /* 0x001fe200078e3cff */
[----:B------:R-:W-:Y:S01]  /*3600*/  @P3 STG.E desc[UR8][R2.64+0x800], R27 ;  /* 0x0008001b02003986 */ /* 0x000fe2000c101908 */
[----:B------:R-:W-:Y:S01]  /*3610*/  ISETP.LT.U32.AND P4, PT, R6, UR6, PT ;  /* 0x0000000606007c0c */ /* 0x000fe2000bf81070 */
[----:B------:R-:W-:-:S02]  /*3620*/  VIADD R6, R0, 0x900 ;  /* 0x0000090000067836 */ /* 0x000fc40000000000 */
[----:B------:R-:W0:Y:S04]  /*3630*/  LDS R9, [R53+0x2000] ;  /* 0x0020000035097984 */ /* 0x000e280000000800 */
[----:B--2---:R-:W-:Y:S01]  /*3640*/  @P0 LOP3.LUT R25, R10, 0x80000000, RZ, 0x3c, !PT ;  /* 0x800000000a190812 */ /* 0x004fe200078e3cff */
[----:B------:R-:W-:Y:S01]  /*3650*/  @P3 STG.E desc[UR8][R4.64+0x800], R15 ;  /* 0x0008000f04003986 */ /* 0x000fe2000c101908 */
[----:B------:R-:W-:Y:S01]  /*3660*/  ISETP.LT.U32.AND P3, PT, R6, UR6, PT ;  /* 0x0000000606007c0c */ /* 0x000fe2000bf61070 */
[----:B------:R-:W-:Y:S02]  /*3670*/  VIADD R6, R0, 0xa00 ;  /* 0x00000a0000067836 */ /* 0x000fe40000000000 */
[----:B------:R-:W-:Y:S01]  /*3680*/  @P5 STG.E desc[UR8][R2.64+0xc00], R43 ;  /* 0x000c002b02005986 */ /* 0x000fe2000c101908 */
[----:B------:R-:W-:Y:S01]  /*3690*/  ISETP.GT.U32.AND.EX P3, PT, R8, RZ, PT, P3 ;  /* 0x000000ff0800720c */ /* 0x000fe20003f64130 */
[----:B------:R-:W-:-:S02]  /*36a0*/  IMAD.U32 R10, RZ, RZ, UR7 ;  /* 0x00000007ff0a7e24 */ /* 0x000fc4000f8e00ff */
[----:B---3--:R1:W-:Y:S01]  /*36b0*/  @P5 STG.E desc[UR8][R4.64+0xc00], R17 ;  /* 0x000c001104005986 */ /* 0x0083e2000c101908 */
[----:B------:R-:W-:Y:S01]  /*36c0*/  ISETP.LT.U32.AND P5, PT, R6, UR6, PT ;  /* 0x0000000606007c0c */ /* 0x000fe2000bfa1070 */
[----:B------:R-:W-:Y:S02]  /*36d0*/  VIADD R6, R0, 0xb00 ;  /* 0x00000b0000067836 */ /* 0x000fe40000000000 */
[----:B------:R-:W2:Y:S01]  /*36e0*/  LDS R13, [R53+0x2400] ;  /* 0x00240000350d7984 */ /* 0x000ea20000000800 */
[----:B------:R-:W-:-:S03]  /*36f0*/  ISETP.GT.U32.AND.EX P5, PT, R8, RZ, PT, P5 ;  /* 0x000000ff0800720c */ /* 0x000fc60003fa4150 */
[----:B------:R-:W-:Y:S04]  /*3700*/  @P0 STG.E desc[UR8][R2.64+0x1000], R25 ;  /* 0x0010001902000986 */ /* 0x000fe8000c101908 */
[----:B----4-:R3:W-:Y:S01]  /*3710*/  @P0 STG.E desc[UR8][R4.64+0x1000], R19 ;  /* 0x0010001304000986 */ /* 0x0107e2000c101908 */
[----:B-1----:R-:W-:Y:S02]  /*3720*/  @P1 LOP3.LUT R17, R11, 0x80000000, RZ, 0x3c, !PT ;  /* 0x800000000b111812 */ /* 0x002fe400078e3cff */
[----:B------:R-:W-:Y:S01]  /*3730*/  ISETP.LT.U32.AND P0, PT, R6, UR6, PT ;  /* 0x0000000606007c0c */ /* 0x000fe2000bf01070 */
[----:B------:R-:W1:Y:S01]  /*3740*/  LDS R11, [R53+0x2800] ;  /* 0x00280000350b7984 */ /* 0x000e620000000800 */
[----:B------:R-:W-:Y:S01]  /*3750*/  IMAD.U32 R6, RZ, RZ, UR7 ;  /* 0x00000007ff067e24 */ /* 0x000fe2000f8e00ff */
[----:B------:R-:W-:-:S02]  /*3760*/  @P5 LOP3.LUT R33, R33, 0x80000000, RZ, 0x3c, !PT ;  /* 0x8000000021215812 */ /* 0x000fc400078e3cff */
[----:B------:R-:W4:Y:S01]  /*3770*/  LDS R15, [R53+0x2c00] ;  /* 0x002c0000350f7984 */ /* 0x000f220000000800 */
[----:B------:R-:W-:Y:S02]  /*3780*/  ISETP.GT.U32.AND.EX P0, PT, R8, RZ, PT, P0 ;  /* 0x000000ff0800720c */ /* 0x000fe40003f04100 */
[----:B------:R-:W-:Y:S01]  /*3790*/  ISETP.GT.U32.AND.EX P4, PT, R6, RZ, PT, P4 ;  /* 0x000000ff0600720c */ /* 0x000fe20003f84140 */
[----:B------:R-:W-:Y:S01]  /*37a0*/  @P1 STG.E desc[UR8][R2.64+0x1400], R17 ;  /* 0x0014001102001986 */ /* 0x000fe2000c101908 */
[----:B------:R-:W-:Y:S02]  /*37b0*/  LOP3.LUT R6, R0, 0xc00, RZ, 0xfc, !PT ;  /* 0x00000c0000067812 */ /* 0x000fe400078efcff */
[----:B---3--:R-:W-:Y:S01]  /*37c0*/  @P2 LOP3.LUT R19, R30, 0x80000000, RZ, 0x3c, !PT ;  /* 0x800000001e132812 */ /* 0x008fe200078e3cff */
[----:B------:R-:W-:Y:S01]  /*37d0*/  @P1 STG.E desc[UR8][R4.64+0x1400], R21 ;  /* 0x0014001504001986 */ /* 0x000fe2000c101908 */
[----:B------:R-:W-:Y:S01]  /*37e0*/  ISETP.LT.U32.AND P1, PT, R6, UR6, PT ;  /* 0x0000000606007c0c */ /* 0x000fe2000bf21070 */
[----:B------:R-:W-:Y:S01]  /*37f0*/  VIADD R6, R0, 0xd00 ;  /* 0x00000d0000067836 */ /* 0x000fe20000000000 */
[----:B------:R-:W-:Y:S01]  /*3800*/  @P3 LOP3.LUT R25, R32, 0x80000000, RZ, 0x3c, !PT ;  /* 0x8000000020193812 */ /* 0x000fe200078e3cff */
[----:B------:R-:W-:Y:S01]  /*3810*/  @P6 STG.E desc[UR8][R2.64+0x1800], R29 ;  /* 0x0018001d02006986 */ /* 0x000fe2000c101908 */
[----:B------:R-:W-:-:S03]  /*3820*/  ISETP.GT.U32.AND.EX P1, PT, R8, RZ, PT, P1 ;  /* 0x000000ff0800720c */ /* 0x000fc60003f24110 */
[----:B------:R-:W-:Y:S01]  /*3830*/  @P6 STG.E desc[UR8][R4.64+0x1800], R7 ;  /* 0x0018000704006986 */ /* 0x000fe2000c101908 */
[----:B------:R-:W-:Y:S01]  /*3840*/  ISETP.LT.U32.AND P6, PT, R6, UR6, PT ;  /* 0x0000000606007c0c */ /* 0x000fe2000bfc1070 */
[----:B------:R-:W-:Y:S01]  /*3850*/  VIADD R6, R0, 0xe00 ;  /* 0x00000e0000067836 */ /* 0x000fe20000000000 */
[----:B------:R-:W-:Y:S01]  /*3860*/  @P4 LOP3.LUT R31, R31, 0x80000000, RZ, 0x3c, !PT ;  /* 0x800000001f1f4812 */ /* 0x000fe200078e3cff */
[----:B------:R-:W3:Y:S01]  /*3870*/  LDS R7, [R53+0x3000] ;  /* 0x0030000035077984 */ /* 0x000ee20000000800 */
[----:B------:R-:W-:-:S03]  /*3880*/  ISETP.GT.U32.AND.EX P6, PT, R10, RZ, PT, P6 ;  /* 0x000000ff0a00720c */ /* 0x000fc60003fc4160 */
[----:B------:R-:W-:Y:S02]  /*3890*/  @P2 STG.E desc[UR8][R2.64+0x1c00], R19 ;  /* 0x001c001302002986 */ /* 0x000fe4000c101908 */
[----:B------:R-:W-:Y:S02]  /*38a0*/  @P1 LOP3.LUT R35, R35, 0x80000000, RZ, 0x3c, !PT ;  /* 0x8000000023231812 */ /* 0x000fe400078e3cff */
[----:B------:R-:W3:Y:S04]  /*38b0*/  LDS R17, [R53+0x3400] ;  /* 0x0034000035117984 */ /* 0x000ee80000000800 */
[----:B------:R-:W-:Y:S01]  /*38c0*/  @P2 STG.E desc[UR8][R4.64+0x1c00], R23 ;  /* 0x001c001704002986 */ /* 0x000fe2000c101908 */
[----:B------:R-:W-:Y:S01]  /*38d0*/  ISETP.LT.U32.AND P2, PT, R6, UR6, PT ;  /* 0x0000000606007c0c */ /* 0x000fe2000bf41070 */
[----:B------:R-:W-:-:S02]  /*38e0*/  VIADD R6, R0, 0xf00 ;  /* 0x00000f0000067836 */ /* 0x000fc40000000000 */
[----:B------:R-:W-:Y:S01]  /*38f0*/  @P4 STG.E desc[UR8][R2.64+0x2000], R31 ;  /* 0x0020001f02004986 */ /* 0x000fe2000c101908 */
[----:B------:R-:W-:-:S03]  /*3900*/  ISETP.GT.U32.AND.EX P2, PT, R12, RZ, PT, P2 ;  /* 0x000000ff0c00720c */ /* 0x000fc60003f44120 */
[----:B------:R-:W3:Y:S04]  /*3910*/  LDS R19, [R53+0x3800] ;  /* 0x0038000035137984 */ /* 0x000ee80000000800 */
[----:B0-----:R-:W-:Y:S01]  /*3920*/  @P4 STG.E desc[UR8][R4.64+0x2000], R9 ;  /* 0x0020000904004986 */ /* 0x001fe2000c101908 */
[----:B------:R-:W-:Y:S02]  /*3930*/  ISETP.LT.U32.AND P4, PT, R6, UR6, PT ;  /* 0x0000000606007c0c */ /* 0x000fe4000bf81070 */
[----:B------:R-:W-:Y:S01]  /*3940*/  LOP3.LUT R6, R0, 0x1000, RZ, 0xfc, !PT ;  /* 0x0000100000067812 */ /* 0x000fe200078efcff */
[----:B------:R-:W0:Y:S02]  /*3950*/  LDS R9, [R53+0x3c00] ;  /* 0x003c000035097984 */ /* 0x000e240000000800 */
[----:B------:R-:W-:-:S02]  /*3960*/  @P2 LOP3.LUT R37, R37, 0x80000000, RZ, 0x3c, !PT ;  /* 0x8000000025252812 */ /* 0x000fc400078e3cff */
[----:B------:R-:W0:Y:S04]  /*3970*/  LDS R21, [R53+0x4000] ;  /* 0x0040000035157984 */ /* 0x000e280000000800 */
[----:B------:R-:W0:Y:S04]  /*3980*/  LDS R23, [R53+0x4400] ;  /* 0x0044000035177984 */ /* 0x000e280000000800 */
[----:B------:R-:W-:Y:S04]  /*3990*/  @P3 STG.E desc[UR8][R2.64+0x2400], R25 ;  /* 0x0024001902003986 */ /* 0x000fe8000c101908 */
[----:B--2---:R2:W-:Y:S01]  /*39a0*/  @P3 STG.E desc[UR8][R4.64+0x2400], R13 ;  /* 0x0024000d04003986 */ /* 0x0045e2000c101908 */
[----:B------:R-:W-:Y:S01]  /*39b0*/  ISETP.LT.U32.AND P3, PT, R6, UR6, PT ;  /* 0x0000000606007c0c */ /* 0x000fe2000bf61070 */
[----:B------:R-:W-:-:S02]  /*39c0*/  VIADD R6, R0, 0x1100 ;  /* 0x0000110000067836 */ /* 0x000fc40000000000 */
[----:B------:R-:W-:Y:S01]  /*39d0*/  @P5 STG.E desc[UR8][R2.64+0x2800], R33 ;  /* 0x0028002102005986 */ /* 0x000fe2000c101908 */
[----:B------:R-:W-:Y:S01]  /*39e0*/  VIADD R0, R0, 0x1200 ;  /* 0x0000120000007836 */ /* 0x000fe20000000000 */
[----:B------:R-:W-:Y:S02]  /*39f0*/  ISETP.GT.U32.AND.EX P3, PT, R8, RZ, PT, P3 ;  /* 0x000000ff0800720c */ /* 0x000fe40003f64130 */
[----:B-1----:R1:W-:Y:S01]  /*3a00*/  @P5 STG.E desc[UR8][R4.64+0x2800], R11 ;  /* 0x0028000b04005986 */ /* 0x0023e2000c101908 */
[----:B------:R-:W-:Y:S01]  /*3a10*/  ISETP.LT.U32.AND P5, PT, R6, UR6, PT ;  /* 0x0000000606007c0c */ /* 0x000fe2000bfa1070 */
[----:B------:R-:W-:Y:S01]  /*3a20*/  IMAD.U32 R6, RZ, RZ, UR7 ;  /* 0x00000007ff067e24 */ /* 0x000fe2000f8e00ff */
[----:B--2---:R-:W-:-:S04]  /*3a30*/  @P0 LOP3.LUT R13, R34, 0x80000000, RZ, 0x3c, !PT ;  /* 0x80000000220d0812 */ /* 0x004fc800078e3cff */
[----:B------:R-:W-:Y:S01]  /*3a40*/  ISETP.GT.U32.AND.EX P4, PT, R6, RZ, PT, P4 ;  /* 0x000000ff0600720c */ /* 0x000fe20003f84140 */
[----:B------:R2:W-:Y:S03]  /*3a50*/  @P0 STG.E desc[UR8][R2.64+0x2c00], R13 ;  /* 0x002c000d02000986 */ /* 0x0005e6000c101908 */
[----:B------:R-:W-:Y:S01]  /*3a60*/  @P3 LOP3.LUT R39, R39, 0x80000000, RZ, 0x3c, !PT ;  /* 0x8000000027273812 */ /* 0x000fe200078e3cff */
[----:B----4-:R4:W-:Y:S01]  /*3a70*/  @P0 STG.E desc[UR8][R4.64+0x2c00], R15 ;  /* 0x002c000f04000986 */ /* 0x0109e2000c101908 */
[----:B------:R-:W-:Y:S01]  /*3a80*/  ISETP.LT.U32.AND P0, PT, R0, UR6, PT ;  /* 0x0000000600007c0c */ /* 0x000fe2000bf01070 */
[----:B------:R-:W-:Y:S01]  /*3a90*/  IMAD.U32 R0, RZ, RZ, UR7 ;  /* 0x00000007ff007e24 */ /* 0x000fe2000f8e00ff */
[----:B-1----:R-:W-:Y:S01]  /*3aa0*/  @P6 LOP3.LUT R11, R36, 0x80000000, RZ, 0x3c, !PT ;  /* 0x80000000240b6812 */ /* 0x002fe200078e3cff */
[----:B------:R1:W-:Y:S01]  /*3ab0*/  @P1 STG.E desc[UR8][R2.64+0x3000], R35 ;  /* 0x0030002302001986 */ /* 0x0003e2000c101908 */
[----:B------:R-:W-:-:S02]  /*3ac0*/  ISETP.GT.U32.AND.EX P0, PT, R6, RZ, PT, P0 ;  /* 0x000000ff0600720c */ /* 0x000fc40003f04100 */
[----:B------:R-:W-:Y:S01]  /*3ad0*/  ISETP.GT.U32.AND.EX P5, PT, R0, RZ, PT, P5 ;  /* 0x000000ff0000720c */ /* 0x000fe20003fa4150 */
[----:B---3--:R1:W-:Y:S01]  /*3ae0*/  @P1 STG.E desc[UR8][R4.64+0x3000], R7 ;  /* 0x0030000704001986 */ /* 0x0083e2000c101908 */
[----:B--2---:R-:W-:-:S03]  /*3af0*/  @P4 LOP3.LUT R13, R38, 0x80000000, RZ, 0x3c, !PT ;  /* 0x80000000260d4812 */ /* 0x004fc600078e3cff */
[----:B------:R1:W-:Y:S04]  /*3b00*/  @P6 STG.E desc[UR8][R2.64+0x3400], R11 ;  /* 0x0034000b02006986 */ /* 0x0003e8000c101908 */
[----:B------:R1:W-:Y:S04]  /*3b10*/  @P6 STG.E desc[UR8][R4.64+0x3400], R17 ;  /* 0x0034001104006986 */ /* 0x0003e8000c101908 */
[----:B------:R1:W-:Y:S01]  /*3b20*/  @P2 STG.E desc[UR8][R2.64+0x3800], R37 ;  /* 0x0038002502002986 */ /* 0x0003e2000c101908 */
[----:B----4-:R-:W-:-:S03]  /*3b30*/  @P5 LOP3.LUT R15, R40, 0x80000000, RZ, 0x3c, !PT ;  /* 0x80000000280f5812 */ /* 0x010fc600078e3cff */
[----:B------:R1:W-:Y:S04]  /*3b40*/  @P2 STG.E desc[UR8][R4.64+0x3800], R19 ;  /* 0x0038001304002986 */ /* 0x0003e8000c101908 */
[----:B------:R1:W-:Y:S04]  /*3b50*/  @P4 STG.E desc[UR8][R2.64+0x3c00], R13 ;  /* 0x003c000d02004986 */ /* 0x0003e8000c101908 */
[----:B0-----:R1:W-:Y:S04]  /*3b60*/  @P4 STG.E desc[UR8][R4.64+0x3c00], R9 ;  /* 0x003c000904004986 */ /* 0x0013e8000c101908 */
[----:B------:R1:W-:Y:S04]  /*3b70*/  @P3 STG.E desc[UR8][R2.64+0x4000], R39 ;  /* 0x0040002702003986 */ /* 0x0003e8000c101908 */
[----:B------:R1:W-:Y:S04]  /*3b80*/  @P3 STG.E desc[UR8][R4.64+0x4000], R21 ;  /* 0x0040001504003986 */ /* 0x0003e8000c101908 */
[----:B------:R1:W-:Y:S04]  /*3b90*/  @P5 STG.E desc[UR8][R2.64+0x4400], R15 ;  /* 0x0044000f02005986 */ /* 0x0003e8000c101908 */
[----:B------:R1:W-:Y:S01]  /*3ba0*/  @P5 STG.E desc[UR8][R4.64+0x4400], R23 ;  /* 0x0044001704005986 */ /* 0x0003e2000c101908 */
[----:B------:R-:W-:Y:S05]  /*3bb0*/  @!P0 EXIT ;  /* 0x000000000000894d */ /* 0x000fea0003800000 */
[----:B------:R-:W0:Y:S01]  /*3bc0*/  LDS R53, [R53+0x4800] ;  /* 0x0048000035357984 */ /* 0x000e220000000800 */
[----:B------:R-:W-:-:S05]  /*3bd0*/  LOP3.LUT R41, R41, 0x80000000, RZ, 0x3c, !PT ;  /* 0x8000000029297812 */ /* 0x000fca00078e3cff */
[----:B------:R-:W-:Y:S04]  /*3be0*/  STG.E desc[UR8][R2.64+0x4800], R41 ;  /* 0x0048002902007986 */ /* 0x000fe8000c101908 */
[----:B0-----:R-:W-:Y:S01]  /*3bf0*/  STG.E desc[UR8][R4.64+0x4800], R53 ;  /* 0x0048003504007986 */ /* 0x001fe2000c101908 */
[----:B------:R-:W-:Y:S05]  /*3c00*/  EXIT ;  /* 0x000000000000794d */ /* 0x000fea0003800000 */
.L_x_223:
        /* <DEDUP_REMOVED lines=15> */
.L_x_485:


//--------------------- .text._ZN3cub18CUB_300001_SM_10006detail4scan16DeviceScanKernelINS2_10policy_hubIiiimN4cuda3std3__44plusIvEEE10Policy1000EN6thrust24THRUST_300001_SM_1000_NS6detail15normal_iteratorINSD_10device_ptrIiEEEESI_NS0_13ScanTileStateIiLb1EEES9_NS1_10InputValueIiPiEEmiLb0EiEEvT0_T1_T2_iT3_T4_T5_ --------------------------
	.section	.text._ZN3cub18CUB_300001_SM_10006detail4scan16DeviceScanKernelINS2_10policy_hubIiiimN4cuda3std3__44plusIvEEE10Policy1000EN6thrust24THRUST_300001_SM_1000_NS6detail15normal_iteratorINSD_10device_ptrIiEEEESI_NS0_13ScanTileStateIiLb1EEES9_NS1_10InputValueIiPiEEmiLb0EiEEvT0_T1_T2_iT3_T4_T5_,"ax",@progbits
	.align	128
        .global         _ZN3cub18CUB_300001_SM_10006detail4scan16DeviceScanKernelINS2_10policy_hubIiiimN4cuda3std3__44plusIvEEE10Policy1000EN6thrust24THRUST_300001_SM_1000_NS6detail15normal_iteratorINSD_10device_ptrIiEEEESI_NS0_13ScanTileStateIiLb1EEES9_NS1_10InputValueIiPiEEmiLb0EiEEvT0_T1_T2_iT3_T4_T5_
        .type           _ZN3cub18CUB_300001_SM_10006detail4scan16DeviceScanKernelINS2_10policy_hubIiiimN4cuda3std3__44plusIvEEE10Policy1000EN6thrust24THRUST_300001_SM_1000_NS6detail15normal_iteratorINSD_10device_ptrIiEEEESI_NS0_13ScanTileStateIiLb1EEES9_NS1_10InputValueIiPiEEmiLb0EiEEvT0_T1_T2_iT3_T4_T5_,@function
        .size           _ZN3cub18CUB_300001_SM_10006detail4scan16DeviceScanKernelINS2_10policy_hubIiiimN4cuda3std3__44plusIvEEE10Policy1000EN6thrust24THRUST_300001_SM_1000_NS6detail15normal_iteratorINSD_10device_ptrIiEEEESI_NS0_13ScanTileStateIiLb1EEES9_NS1_10InputValueIiPiEEmiLb0EiEEvT0_T1_T2_iT3_T4_T5_,(.L_x_486 - _ZN3cub18CUB_300001_SM_10006detail4scan16DeviceScanKernelINS2_10policy_hubIiiimN4cuda3std3__44plusIvEEE10Policy1000EN6thrust24THRUST_300001_SM_1000_NS6detail15normal_iteratorINSD_10device_ptrIiEEEESI_NS0_13ScanTileStateIiLb1EEES9_NS1_10InputValueIiPiEEmiLb0EiEEvT0_T1_T2_iT3_T4_T5_)
        .other          _ZN3cub18CUB_300001_SM_10006detail4scan16DeviceScanKernelINS2_10policy_hubIiiimN4cuda3std3__44plusIvEEE10Policy1000EN6thrust24THRUST_300001_SM_1000_NS6detail15normal_iteratorINSD_10device_ptrIiEEEESI_NS0_13ScanTileStateIiLb1EEES9_NS1_10InputValueIiPiEEmiLb0EiEEvT0_T1_T2_iT3_T4_T5_,@"STO_CUDA_ENTRY STV_DEFAULT"
_ZN3cub18CUB_300001_SM_10006detail4scan16DeviceScanKernelINS2_10policy_hubIiiimN4cuda3std3__44plusIvEEE10Policy1000EN6thrust24THRUST_300001_SM_1000_NS6detail15normal_iteratorINSD_10device_ptrIiEEEESI_NS0_13ScanTileStateIiLb1EEES9_NS1_10InputValueIiPiEEmiLb0EiEEvT0_T1_T2_iT3_T4_T5_:
.text._ZN3cub18CUB_300001_SM_10006detail4scan16DeviceScanKernelINS2_10policy_hubIiiimN4cuda3std3__44plusIvEEE10Policy1000EN6thrust24THRUST_300001_SM_1000_NS6detail15normal_iteratorINSD_10device_ptrIiEEEESI_NS0_13ScanTileStateIiLb1EEES9_NS1_10InputValueIiPiEEmiLb0EiEEvT0_T1_T2_iT3_T4_T5_:
[----:B------:R-:W-:Y:S01]  /*0000*/  LDC R1, c[0x0][0x37c] ;  /* 0x0000df00ff017b82 */ /* 0x000fe20000000800 */
[----:B------:R-:W0:Y:S01]  /*0010*/  LDCU UR4, c[0x0][0x3a0] ;  /* 0x00007400ff0477ac */ /* 0x000e220008000800 */
[----:B------:R-:W1:Y:S06]  /*0020*/  LDCU.64 UR12, c[0x0][0x358] ;  /* 0x00006b00ff0c77ac */ /* 0x000e6c0008000a00 */
[----:B------:R-:W2:Y:S01]  /*0030*/  S2UR UR6, SR_CTAID.X ;  /* 0x00000000000679c3 */ /* 0x000ea20000002500 */
[----:B------:R-:W3:Y:S01]  /*0040*/  LDCU.64 UR8, c[0x0][0x3b0] ;  /* 0x00007600ff0877ac */ /* 0x000ee20008000a00 */
[----:B0-----:R-:W-:-:S06]  /*0050*/  UPRMT UR4, UR4, 0x7770, URZ ;  /* 0x0000777004047896 */ /* 0x001fcc00080000ff */
[----:B------:R-:W-:-:S05]  /*0060*/  ISETP.NE.AND P0, PT, RZ, UR4, PT ;  /* 0x00000004ff007c0c */ /* 0x000fca000bf05270 */
[----:B------:R-:W2:Y:S08]  /*0070*/  LDCU UR4, c[0x0][0x398] ;  /* 0x00007300ff0477ac */ /* 0x000eb00008000800 */
[----:B------:R-:W1:Y:S02]  /*0080*/  @P0 LDC.64 R2, c[0x0][0x3a8] ;  /* 0x0000ea00ff020b82 */ /* 0x000e640000000a00 */
[----:B-1----:R0:W5:Y:S01]  /*0090*/  @P0 LDG.E R39, desc[UR12][R2.64] ;  /* 0x0000000c02270981 */ /* 0x002162000c1e1900 */
[----:B--2---:R-:W-:-:S04]  /*00a0*/  UIADD3 UR6, UPT, UPT, UR6, UR4, URZ ;  /* 0x0000000406067290 */ /* 0x004fc8000fffe0ff */
[----:B------:R-:W-:-:S04]  /*00b0*/  UIMAD.WIDE UR10, UR6, 0x1ee0, URZ ;  /* 0x00001ee0060a78a5 */ /* 0x000fc8000f8e02ff */
[----:B---3--:R-:W-:-:S04]  /*00c0*/  UIADD3 UR7, UP0, UPT, -UR10, UR8, URZ ;  /* 0x000000080a077290 */ /* 0x008fc8000ff1e1ff */
[----:B------:R-:W-:Y:S02]  /*00d0*/  UIADD3.X UR4, UPT, UPT, ~UR11, UR9, URZ, UP0, !UPT ;  /* 0x000000090b047290 */ /* 0x000fe400087fe5ff */
[----:B------:R-:W-:-:S04]  /*00e0*/  UISETP.GE.U32.AND UP0, UPT, UR7, 0x1ee1, UPT ;  /* 0x00001ee10700788c */ /* 0x000fc8000bf06070 */
[----:B------:R-:W-:Y:S01]  /*00f0*/  UISETP.GE.U32.AND.EX UP0, UPT, UR4, URZ, UPT, UP0 ;  /* 0x000000ff0400728c */ /* 0x000fe2000bf06100 */
[----:B------:R-:W1:Y:S08]  /*0100*/  @!P0 LDC R39, c[0x0][0x3a8] ;  /* 0x0000ea00ff278b82 */ /* 0x000e700000000800 */
[----:B0-----:R-:W-:Y:S05]  /*0110*/  BRA.U !UP0, `(.L_x_224) ;  /* 0x0000001908f47547 */ /* 0x001fea000b800000 */
[----:B------:R-:W0:Y:S01]  /*0120*/  S2R R35, SR_TID.X ;  /* 0x0000000000237919 */ /* 0x000e220000002100 */
[----:B------:R-:W2:Y:S01]  /*0130*/  LDCU.64 UR4, c[0x0][0x380] ;  /* 0x00007000ff0477ac */ /* 0x000ea20008000a00 */
[C---:B0-----:R-:W-:Y:S02]  /*0140*/  LOP3.LUT R0, R35.reuse, 0x1f, RZ, 0xc0, !PT ;  /* 0x0000001f23007812 */ /* 0x041fe400078ec0ff */
[----:B------:R-:W-:-:S05]  /*0150*/  LOP3.LUT R3, R35, 0x3e0, RZ, 0xc0, !PT ;  /* 0x000003e023037812 */ /* 0x000fca00078ec0ff */
[----:B------:R-:W-:-:S05]  /*0160*/  IMAD R0, R3, 0x13, R0 ;  /* 0x0000001303007824 */ /* 0x000fca00078e0200 */
[----:B------:R-:W-:-:S05]  /*0170*/  IADD3 R0, P0, PT, R0, UR10, RZ ;  /* 0x0000000a00007c10 */ /* 0x000fca000ff1e0ff */
[----:B------:R-:W-:Y:S02]  /*0180*/  IMAD.X R3, RZ, RZ, UR11, P0 ;  /* 0x0000000bff037e24 */ /* 0x000fe400080e06ff */
[----:B------:R-:W-:-:S03]  /*0190*/  IMAD.SHL.U32 R31, R0, 0x4, RZ ;  /* 0x00000004001f7824 */ /* 0x000fc600078e00ff */
[----:B------:R-:W-:Y:S02]  /*01a0*/  SHF.L.U64.HI R30, R0, 0x2, R3 ;  /* 0x00000002001e7819 */ /* 0x000fe40000010203 */
[----:B--2---:R-:W-:-:S04]  /*01b0*/  IADD3 R2, P0, PT, R31, UR4, RZ ;  /* 0x000000041f027c10 */ /* 0x004fc8000ff1e0ff */
[----:B------:R-:W-:-:S05]  /*01c0*/  IADD3.X R3, PT, PT, R30, UR5, RZ, P0, !PT ;  /* 0x000000051e037c10 */ /* 0x000fca00087fe4ff */
[----:B------:R-:W2:Y:S04]  /*01d0*/  LDG.E R5, desc[UR12][R2.64] ;  /* 0x0000000c02057981 */ /* 0x000ea8000c1e1900 */
[----:B------:R-:W3:Y:S04]  /*01e0*/  LDG.E R7, desc[UR12][R2.64+0x80] ;  /* 0x0000800c02077981 */ /* 0x000ee8000c1e1900 */
[----:B------:R-:W4:Y:S04]  /*01f0*/  LDG.E R9, desc[UR12][R2.64+0x100] ;  /* 0x0001000c02097981 */ /* 0x000f28000c1e1900 */
        /* <DEDUP_REMOVED lines=15> */
[----:B------:R-:W4:Y:S01]  /*02f0*/  LDG.E R8, desc[UR12][R2.64+0x900] ;  /* 0x0009000c02087981 */ /* 0x000f22000c1e1900 */
[----:B------:R-:W0:Y:S01]  /*0300*/  S2UR UR5, SR_CgaCtaId ;  /* 0x00000000000579c3 */ /* 0x000e220000008800 */
[----:B------:R-:W-:Y:S01]  /*0310*/  SHF.R.U32.HI R36, RZ, 0x5, R35 ;  /* 0x00000005ff247819 */ /* 0x000fe20000011623 */
[----:B------:R-:W-:Y:S01]  /*0320*/  UMOV UR4, 0x400 ;  /* 0x0000040000047882 */ /* 0x000fe20000000000 */
[----:B------:R-:W1:Y:S01]  /*0330*/  S2R R37, SR_LANEID ;  /* 0x0000000000257919 */ /* 0x000e620000000000 */
[----:B------:R-:W-:Y:S01]  /*0340*/  UISETP.NE.AND UP0, UPT, UR6, URZ, UPT ;  /* 0x000000ff0600728c */ /* 0x000fe2000bf05270 */
[----:B------:R-:W-:Y:S01]  /*0350*/  BSSY.RECONVERGENT B0, `(.L_x_225) ;  /* 0x0000148000007945 */ /* 0x000fe20003800200 */
[----:B0-----:R-:W-:Y:S01]  /*0360*/  ULEA UR4, UR5, UR4, 0x18 ;  /* 0x0000000405047291 */ /* 0x001fe2000f8ec0ff */
[----:B-1----:R-:W-:-:S05]  /*0370*/  IMAD R34, R36, 0x260, R37 ;  /* 0x0000026024227824 */ /* 0x002fca00078e0225 */
[----:B------:R-:W-:-:S05]  /*0380*/  LEA R34, R34, UR4, 0x2 ;  /* 0x0000000422227c11 */ /* 0x000fca000f8e10ff */
[----:B------:R-:W-:Y:S01]  /*0390*/  IMAD R33, R37, 0x48, R34 ;  /* 0x0000004825217824 */ /* 0x000fe200078e0222 */
[----:B--2---:R0:W-:Y:S04]  /*03a0*/  STS [R34], R5 ;  /* 0x0000000522007388 */ /* 0x0041e80000000800 */
[----:B---3--:R0:W-:Y:S04]  /*03b0*/  STS [R34+0x80], R7 ;  /* 0x0000800722007388 */ /* 0x0081e80000000800 */
[----:B----4-:R0:W-:Y:S04]  /*03c0*/  STS [R34+0x100], R9 ;  /* 0x0001000922007388 */ /* 0x0101e80000000800 */
[----:B------:R0:W-:Y:S04]  /*03d0*/  STS [R34+0x180], R11 ;  /* 0x0001800b22007388 */ /* 0x0001e80000000800 */
        /* <DEDUP_REMOVED lines=14> */
[----:B------:R0:W-:Y:S01]  /*04c0*/  STS [R34+0x900], R8 ;  /* 0x0009000822007388 */ /* 0x0001e20000000800 */
[----:B------:R-:W-:-:S03]  /*04d0*/  NOP ;  /* 0x0000000000007918 */ /* 0x000fc60000000000 */
[----:B------:R0:W1:Y:S04]  /*04e0*/  LDS R32, [R33] ;  /* 0x0000000021207984 */ /* 0x0000680000000800 */
[----:B------:R0:W2:Y:S04]  /*04f0*/  LDS R29, [R33+0x4] ;  /* 0x00000400211d7984 */ /* 0x0000a80000000800 */
        /* <DEDUP_REMOVED lines=18> */
[----:B-1234-:R-:W-:Y:S05]  /*0620*/  BRA.U UP0, `(.L_x_226) ;  /* 0x0000000500247547 */ /* 0x01efea000b800000 */
[----:B0-----:R-:W-:Y:S02]  /*0630*/  IADD3 R8, PT, PT, R28, R29, R32 ;  /* 0x0000001d1c087210 */ /* 0x001fe40007ffe020 */
[C---:B------:R-:W-:Y:S02]  /*0640*/  ISETP.NE.AND P1, PT, R37.reuse, 0x1f, PT ;  /* 0x0000001f2500780c */ /* 0x040fe40003f25270 */
[----:B------:R-:W-:Y:S02]  /*0650*/  IADD3 R8, PT, PT, R26, R27, R8 ;  /* 0x0000001b1a087210 */ /* 0x000fe40007ffe008 */
[----:B------:R-:W-:Y:S02]  /*0660*/  ISETP.NE.AND P2, PT, R37, RZ, PT ;  /* 0x000000ff2500720c */ /* 0x000fe40003f45270 */
[----:B------:R-:W-:-:S04]  /*0670*/  IADD3 R8, PT, PT, R24, R25, R8 ;  /* 0x0000001918087210 */ /* 0x000fc80007ffe008 */
[----:B------:R-:W-:-:S03]  /*0680*/  IADD3 R8, PT, PT, R22, R23, R8 ;  /* 0x0000001716087210 */ /* 0x000fc60007ffe008 */
[----:B------:R-:W-:Y:S02]  /*0690*/  @!P1 LEA R42, R36, UR4, 0x2 ;  /* 0x00000004242a9c11 */ /* 0x000fe4000f8e10ff */
[----:B------:R-:W-:-:S04]  /*06a0*/  IADD3 R8, PT, PT, R20, R21, R8 ;  /* 0x0000001514087210 */ /* 0x000fc80007ffe008 */
[----:B------:R-:W-:-:S04]  /*06b0*/  IADD3 R8, PT, PT, R6, R7, R8 ;  /* 0x0000000706087210 */ /* 0x000fc80007ffe008 */
[----:B------:R-:W-:-:S04]  /*06c0*/  IADD3 R8, PT, PT, R4, R5, R8 ;  /* 0x0000000504087210 */ /* 0x000fc80007ffe008 */
[----:B------:R-:W-:-:S04]  /*06d0*/  IADD3 R8, PT, PT, R2, R3, R8 ;  /* 0x0000000302087210 */ /* 0x000fc80007ffe008 */
[----:B------:R-:W-:-:S05]  /*06e0*/  IADD3 R38, PT, PT, R9, R0, R8 ;  /* 0x0000000009267210 */ /* 0x000fca0007ffe008 */
        /* <DEDUP_REMOVED lines=14> */
[----:B------:R-:W-:Y:S02]  /*07d0*/  ISETP.NE.AND P1, PT, R36, 0xc, PT ;  /* 0x0000000c2400780c */ /* 0x000fe40003f25270 */
[----:B------:R-:W-:-:S03]  /*07e0*/  SEL R38, R38, RZ, P2 ;  /* 0x000000ff26267207 */ /* 0x000fc60001000000 */
[----:B------:R-:W0:Y:S04]  /*07f0*/  LDS.128 R8, [UR4+0x10] ;  /* 0x00001004ff087984 */ /* 0x000e280008000c00 */
[----:B------:R-:W1:Y:S04]  /*0800*/  LDS.128 R12, [UR4+0x20] ;  /* 0x00002004ff0c7984 */ /* 0x000e680008000c00 */
[----:B------:R-:W2:Y:S01]  /*0810*/  LDS.128 R16, [UR4+0x30] ;  /* 0x00003004ff107984 */ /* 0x000ea20008000c00 */
[----:B0-----:R-:W-:-:S04]  /*0820*/  IMAD.IADD R9, R8, 0x1, R9 ;  /* 0x0000000108097824 */ /* 0x001fc800078e0209 */
[----:B------:R-:W-:Y:S01]  /*0830*/  IMAD.IADD R10, R10, 0x1, R9 ;  /* 0x000000010a0a7824 */ /* 0x000fe200078e0209 */
[----:B------:R-:W-:Y:S02]  /*0840*/  SEL R8, R9, R8, !P0 ;  /* 0x0000000809087207 */ /* 0x000fe40004000000 */
[----:B------:R-:W-:Y:S01]  /*0850*/  ISETP.NE.AND P0, PT, R36, 0x3, PT ;  /* 0x000000032400780c */ /* 0x000fe20003f05270 */
[----:B------:R-:W-:-:S03]  /*0860*/  IMAD.IADD R11, R11, 0x1, R10 ;  /* 0x000000010b0b7824 */ /* 0x000fc600078e020a */
[----:B------:R-:W-:Y:S01]  /*0870*/  SEL R8, R10, R8, !P0 ;  /* 0x000000080a087207 */ /* 0x000fe20004000000 */
[----:B-1----:R-:W-:Y:S01]  /*0880*/  IMAD.IADD R12, R11, 0x1, R12 ;  /* 0x000000010b0c7824 */ /* 0x002fe200078e020c */
[----:B------:R-:W-:-:S03]  /*0890*/  ISETP.NE.AND P0, PT, R36, 0x4, PT ;  /* 0x000000042400780c */ /* 0x000fc60003f05270 */
[----:B------:R-:W-:Y:S01]  /*08a0*/  IMAD.IADD R13, R13, 0x1, R12 ;  /* 0x000000010d0d7824 */ /* 0x000fe200078e020c */
[----:B------:R-:W-:Y:S02]  /*08b0*/  SEL R8, R11, R8, !P0 ;  /* 0x000000080b087207 */ /* 0x000fe40004000000 */
[----:B------:R-:W-:Y:S01]  /*08c0*/  ISETP.NE.AND P0, PT, R36, 0x5, PT ;  /* 0x000000052400780c */ /* 0x000fe20003f05270 */
[----:B------:R-:W-:-:S03]  /*08d0*/  IMAD.IADD R14, R14, 0x1, R13 ;  /* 0x000000010e0e7824 */ /* 0x000fc600078e020d */
[----:B------:R-:W-:Y:S01]  /*08e0*/  SEL R8, R12, R8, !P0 ;  /* 0x000000080c087207 */ /* 0x000fe20004000000 */
[----:B------:R-:W-:Y:S01]  /*08f0*/  IMAD.IADD R15, R15, 0x1, R14 ;  /* 0x000000010f0f7824 */ /* 0x000fe200078e020e */
[----:B------:R-:W-:-:S03]  /*0900*/  ISETP.NE.AND P0, PT, R36, 0x6, PT ;  /* 0x000000062400780c */ /* 0x000fc60003f05270 */
[----:B--2---:R-:W-:Y:S01]  /*0910*/  IMAD.IADD R16, R15, 0x1, R16 ;  /* 0x000000010f107824 */ /* 0x004fe200078e0210 */
[----:B------:R-:W-:Y:S02]  /*0920*/  SEL R9, R13, R8, !P0 ;  /* 0x000000080d097207 */ /* 0x000fe40004000000 */
[----:B------:R-:W-:Y:S01]  /*0930*/  ISETP.NE.AND P0, PT, R36, 0x7, PT ;  /* 0x000000072400780c */ /* 0x000fe20003f05270 */
[----:B------:R-:W0:Y:S01]  /*0940*/  LDS R8, [UR4+0x40] ;  /* 0x00004004ff087984 */ /* 0x000e220008000800 */
[----:B------:R-:W-:Y:S02]  /*0950*/  IMAD.IADD R17, R17, 0x1, R16 ;  /* 0x0000000111117824 */ /* 0x000fe400078e0210 */
[----:B------:R-:W-:Y:S02]  /*0960*/  SEL R9, R14, R9, !P0 ;  /* 0x000000090e097207 */ /* 0x000fe40004000000 */
[----:B------:R-:W-:Y:S01]  /*0970*/  ISETP.NE.AND P0, PT, R36, 0x8, PT ;  /* 0x000000082400780c */ /* 0x000fe20003f05270 */
[----:B------:R-:W-:-:S03]  /*0980*/  IMAD.IADD R18, R18, 0x1, R17 ;  /* 0x0000000112127824 */ /* 0x000fc600078e0211 */
[----:B------:R-:W-:Y:S02]  /*0990*/  SEL R9, R15, R9, !P0 ;  /* 0x000000090f097207 */ /* 0x000fe40004000000 */
[----:B------:R-:W-:-:S04]  /*09a0*/  ISETP.NE.AND P0, PT, R36, 0x9, PT ;  /* 0x000000092400780c */ /* 0x000fc80003f05270 */
[----:B------:R-:W-:Y:S02]  /*09b0*/  SEL R9, R16, R9, !P0 ;  /* 0x0000000910097207 */ /* 0x000fe40004000000 */
[----:B------:R-:W-:-:S04]  /*09c0*/  ISETP.NE.AND P0, PT, R36, 0xa, PT ;  /* 0x0000000a2400780c */ /* 0x000fc80003f05270 */
[----:B------:R-:W-:Y:S02]  /*09d0*/  SEL R9, R17, R9, !P0 ;  /* 0x0000000911097207 */ /* 0x000fe40004000000 */
[----:B------:R-:W-:-:S04]  /*09e0*/  ISETP.NE.AND P0, PT, R36, 0xb, PT ;  /* 0x0000000b2400780c */ /* 0x000fc80003f05270 */
[----:B------:R-:W-:Y:S01]  /*09f0*/  SEL R9, R18, R9, !P0 ;  /* 0x0000000912097207 */ /* 0x000fe20004000000 */
[----:B------:R-:W-:Y:S01]  /*0a00*/  IMAD.IADD R18, R19, 0x1, R18 ;  /* 0x0000000113127824 */ /* 0x000fe200078e0212 */
[----:B------:R-:W-:-:S04]  /*0a10*/  ISETP.GE.U32.AND P0, PT, R35, 0x20, PT ;  /* 0x000000202300780c */ /* 0x000fc80003f06070 */
[C---:B------:R-:W-:Y:S02]  /*0a20*/  SEL R9, R18.reuse, R9, !P1 ;  /* 0x0000000912097207 */ /* 0x040fe40004800000 */
[----:B------:R-:W-:Y:S02]  /*0a30*/  ISETP.NE.AND P1, PT, R35, RZ, PT ;  /* 0x000000ff2300720c */ /* 0x000fe40003f25270 */
[----:B------:R-:W-:Y:S02]  /*0a40*/  SEL R10, R9, RZ, P0 ;  /* 0x000000ff090a7207 */ /* 0x000fe40000000000 */
[--C-:B0----5:R-:W-:Y:S02]  /*0a50*/  IADD3 R9, PT, PT, R18, R8, R39.reuse ;  /* 0x0000000812097210 */ /* 0x121fe40007ffe027 */
[----:B------:R-:W-:-:S07]  /*0a60*/  IADD3 R38, PT, PT, R10, R38, R39 ;  /* 0x000000260a267210 */ /* 0x000fce0007ffe027 */
[----:B------:R-:W-:Y:S05]  /*0a70*/  @P1 BRA `(.L_x_227) ;  /* 0x0000000c00541947 */ /* 0x000fea0003800000 */
[----:B------:R-:W0:Y:S01]  /*0a80*/  LDC.64 R10, c[0x0][0x390] ;  /* 0x0000e400ff0a7b82 */ /* 0x000e220000000a00 */
[----:B------:R-:W-:-:S05]  /*0a90*/  IMAD.MOV.U32 R8, RZ, RZ, 0x65 ;  /* 0x00000065ff087424 */ /* 0x000fca00078e00ff */
[----:B0-----:R0:W-:Y:S01]  /*0aa0*/  ST.E.64.STRONG.GPU desc[UR12][R10.64+0x100], R8 ;  /* 0x000100080a007985 */ /* 0x0011e2000c10fb0c */
[----:B------:R-:W-:Y:S05]  /*0ab0*/  BRA `(.L_x_227) ;  /* 0x0000000c00447947 */ /* 0x000fea0003800000 */
.L_x_226:
        /* <DEDUP_REMOVED lines=20> */
[----:B-----5:R-:W0:Y:S02]  /*0c00*/  SHFL.UP P0, R39, R40, 0x10, RZ ;  /* 0x0600000028277989 */ /* 0x020e2400000000ff */
[----:B0-----:R-:W-:Y:S01]  /*0c10*/  @P0 IMAD.IADD R39, R40, 0x1, R39 ;  /* 0x0000000128270824 */ /* 0x001fe200078e0227 */
[----:B------:R-:W-:-:S04]  /*0c20*/  ISETP.NE.AND P0, PT, R36, 0x2, PT ;  /* 0x000000022400780c */ /* 0x000fc80003f05270 */
[----:B------:R-:W-:Y:S01]  /*0c30*/  @!P1 STS [R42+0x10], R39 ;  /* 0x000010272a009388 */ /* 0x000fe20000000800 */
[----:B------:R-:W-:Y:S01]  /*0c40*/  BAR.SYNC.DEFER_BLOCKING 0x0 ;  /* 0x0000000000007b1d */ /* 0x000fe20000010000 */
[----:B------:R-:W-:-:S05]  /*0c50*/  ISETP.NE.AND P1, PT, R36, 0xc, PT ;  /* 0x0000000c2400780c */ /* 0x000fca0003f25270 */
[----:B------:R-:W0:Y:S04]  /*0c60*/  LDS.128 R8, [UR4+0x10] ;  /* 0x00001004ff087984 */ /* 0x000e280008000c00 */
[----:B------:R-:W1:Y:S04]  /*0c70*/  LDS.128 R12, [UR4+0x20] ;  /* 0x00002004ff0c7984 */ /* 0x000e680008000c00 */
[----:B------:R-:W2:Y:S01]  /*0c80*/  LDS.128 R16, [UR4+0x30] ;  /* 0x00003004ff107984 */ /* 0x000ea20008000c00 */
[----:B0-----:R-:W-:-:S04]  /*0c90*/  IMAD.IADD R9, R8, 0x1, R9 ;  /* 0x0000000108097824 */ /* 0x001fc800078e0209 */
[----:B------:R-:W-:Y:S01]  /*0ca0*/  IMAD.IADD R10, R10, 0x1, R9 ;  /* 0x000000010a0a7824 */ /* 0x000fe200078e0209 */
[----:B------:R-:W-:Y:S02]  /*0cb0*/  SEL R8, R9, R8, !P0 ;  /* 0x0000000809087207 */ /* 0x000fe40004000000 */
[----:B------:R-:W-:Y:S01]  /*0cc0*/  ISETP.NE.AND P0, PT, R36, 0x3, PT ;  /* 0x000000032400780c */ /* 0x000fe20003f05270 */
[----:B------:R-:W-:Y:S01]  /*0cd0*/  IMAD.IADD R11, R11, 0x1, R10 ;  /* 0x000000010b0b7824 */ /* 0x000fe200078e020a */
[----:B------:R-:W0:Y:S02]  /*0ce0*/  LDS R9, [UR4+0x40] ;  /* 0x00004004ff097984 */ /* 0x000e240008000800 */
        /* <DEDUP_REMOVED lines=13> */
[----:B------:R-:W-:-:S03]  /*0dc0*/  IMAD.IADD R17, R17, 0x1, R16 ;  /* 0x0000000111117824 */ /* 0x000fc600078e0210 */
[----:B------:R-:W-:Y:S01]  /*0dd0*/  SEL R8, R14, R8, !P0 ;  /* 0x000000080e087207 */ /* 0x000fe20004000000 */
[----:B------:R-:W-:Y:S01]  /*0de0*/  IMAD.IADD R18, R18, 0x1, R17 ;  /* 0x0000000112127824 */ /* 0x000fe200078e0211 */
[----:B------:R-:W-:-:S03]  /*0df0*/  ISETP.NE.AND P0, PT, R36, 0x8, PT ;  /* 0x000000082400780c */ /* 0x000fc60003f05270 */
[----:B------:R-:W-:Y:S01]  /*0e00*/  IMAD.IADD R19, R19, 0x1, R18 ;  /* 0x0000000113137824 */ /* 0x000fe200078e0212 */
[----:B------:R-:W-:Y:S02]  /*0e10*/  SEL R8, R15, R8, !P0 ;  /* 0x000000080f087207 */ /* 0x000fe40004000000 */
[----:B------:R-:W-:-:S04]  /*0e20*/  ISETP.NE.AND P0, PT, R36, 0x9, PT ;  /* 0x000000092400780c */ /* 0x000fc80003f05270 */
[----:B------:R-:W-:Y:S02]  /*0e30*/  SEL R8, R16, R8, !P0 ;  /* 0x0000000810087207 */ /* 0x000fe40004000000 */
[----:B------:R-:W-:Y:S01]  /*0e40*/  ISETP.NE.AND P0, PT, R36, 0xa, PT ;  /* 0x0000000a2400780c */ /* 0x000fe20003f05270 */
[----:B0-----:R-:W-:-:S03]  /*0e50*/  IMAD.IADD R9, R19, 0x1, R9 ;  /* 0x0000000113097824 */ /* 0x001fc600078e0209 */
[----:B------:R-:W-:Y:S01]  /*0e60*/  SEL R8, R17, R8, !P0 ;  /* 0x0000000811087207 */ /* 0x000fe20004000000 */
[----:B------:R-:W-:Y:S01]  /*0e70*/  IMAD.IADD R17, R39, 0x1, -R38 ;  /* 0x0000000127117824 */ /* 0x000fe200078e0a26 */
[----:B------:R-:W-:-:S04]  /*0e80*/  ISETP.NE.AND P0, PT, R36, 0xb, PT ;  /* 0x0000000b2400780c */ /* 0x000fc80003f05270 */
[----:B------:R-:W-:Y:S02]  /*0e90*/  SEL R8, R18, R8, !P0 ;  /* 0x0000000812087207 */ /* 0x000fe40004000000 */
[----:B------:R-:W-:Y:S02]  /*0ea0*/  ISETP.GT.U32.AND P0, PT, R35, 0x1f, PT ;  /* 0x0000001f2300780c */ /* 0x000fe40003f04070 */
[----:B------:R-:W-:Y:S02]  /*0eb0*/  SEL R11, R17, RZ, P2 ;  /* 0x000000ff110b7207 */ /* 0x000fe40001000000 */
[----:B------:R-:W-:Y:S02]  /*0ec0*/  SEL R8, R19, R8, !P1 ;  /* 0x0000000813087207 */ /* 0x000fe40004800000 */
[----:B------:R-:W-:-:S03]  /*0ed0*/  ISETP.GE.U32.AND P1, PT, R35, 0x20, PT ;  /* 0x000000202300780c */ /* 0x000fc60003f26070 */
[----:B------:R-:W-:-:S05]  /*0ee0*/  IMAD.IADD R38, R8, 0x1, R11 ;  /* 0x0000000108267824 */ /* 0x000fca00078e020b */
[----:B------:R-:W-:Y:S01]  /*0ef0*/  SEL R17, R17, R38, !P1 ;  /* 0x0000002611117207 */ /* 0x000fe20004800000 */
[----:B------:R-:W-:Y:S06]  /*0f00*/  @P0 BRA `(.L_x_228) ;  /* 0x00000008000c0947 */ /* 0x000fec0003800000 */
[----:B------:R-:W0:Y:S01]  /*0f10*/  LDC.64 R14, c[0x0][0x390] ;  /* 0x0000e400ff0e7b82 */ /* 0x000e220000000a00 */
[----:B------:R-:W-:Y:S01]  /*0f20*/  ISETP.NE.AND P1, PT, R35, RZ, PT ;  /* 0x000000ff2300720c */ /* 0x000fe20003f25270 */
[----:B------:R-:W-:Y:S01]  /*0f30*/  IMAD.U32 R45, RZ, RZ, UR6 ;  /* 0x00000006ff2d7e24 */ /* 0x000fe2000f8e00ff */
[----:B------:R-:W-:-:S05]  /*0f40*/  LOP3.LUT R18, RZ, R35, RZ, 0x33, !PT ;  /* 0x00000023ff127212 */ /* 0x000fca00078e33ff */
[----:B------:R-:W-:-:S06]  /*0f50*/  VIADD R18, R18, UR6 ;  /* 0x0000000612127c36 */ /* 0x000fcc0008000000 */
[----:B------:R-:W-:Y:S01]  /*0f60*/  @!P1 IMAD.MOV.U32 R8, RZ, RZ, 0x64 ;  /* 0x00000064ff089424 */ /* 0x000fe200078e00ff */
[----:B------:R1:W-:Y:S01]  /*0f70*/  @!P1 STS [UR4+0xc], R9 ;  /* 0x00000c09ff009988 */ /* 0x0003e20008000804 */
[----:B0-----:R-:W-:-:S04]  /*0f80*/  IMAD.WIDE R44, R45, 0x8, R14 ;  /* 0x000000082d2c7825 */ /* 0x001fc800078e020e */
[----:B------:R-:W-:Y:S01]  /*0f90*/  IMAD.WIDE R14, R18, 0x8, R14 ;  /* 0x00000008120e7825 */ /* 0x000fe200078e020e */
[----:B------:R1:W-:Y:S01]  /*0fa0*/  @!P1 ST.E.64.STRONG.GPU desc[UR12][R44.64+0x100], R8 ;  /* 0x000100082c009985 */ /* 0x0003e2000c10fb0c */
[----:B------:R-:W-:Y:S05]  /*0fb0*/  NANOSLEEP 0x226 ;  /* 0x000002260000795d */ /* 0x000fea0003800000 */
[----:B------:R-:W2:Y:S01]  /*0fc0*/  LD.E.64.STRONG.GPU R12, desc[UR12][R14.64+0x100] ;  /* 0x0001000c0e0c7980 */ /* 0x000ea2000c10fb00 */
[----:B------:R-:W-:Y:S01]  /*0fd0*/  UMOV UR5, 0xffffffff ;  /* 0xffffffff00057882 */ /* 0x000fe20000000000 */
[----:B--2---:R-:W-:Y:S02]  /*0fe0*/  ISETP.NE.AND P0, PT, R12, 0x63, PT ;  /* 0x000000630c00780c */ /* 0x004fe40003f05270 */
[----:B-1----:R-:W-:Y:S11]  /*0ff0*/  BRA.DIV UR5, `(.L_x_229) ;  /* 0x0000002e05bc7947 */ /* 0x002ff6000b800000 */
[----:B------:R-:W-:-:S13]  /*1000*/  VOTE.ANY P0, !P0 ;  /* 0x0000000000ff7806 */ /* 0x000fda0004000100 */
.L_x_258:
[----:B------:R-:W-:Y:S05]  /*1010*/  @!P0 BRA `(.L_x_230) ;  /* 0x0000000000248947 */ /* 0x000fea0003800000 */
[----:B------:R-:W-:-:S07]  /*1020*/  IMAD.MOV.U32 R8, RZ, RZ, 0x1de ;  /* 0x000001deff087424 */ /* 0x000fce00078e00ff */
.L_x_232:
[----:B------:R-:W-:Y:S05]  /*1030*/  NANOSLEEP R8 ;  /* 0x000000080000735d */ /* 0x000fea0003800000 */
[----:B------:R-:W2:Y:S01]  /*1040*/  LD.E.64.STRONG.GPU R12, desc[UR12][R14.64+0x100] ;  /* 0x0001000c0e0c7980 */ /* 0x000ea2000c10fb00 */
[----:B------:R-:W-:Y:S01]  /*1050*/  UMOV UR5, 0xffffffff ;  /* 0xffffffff00057882 */ /* 0x000fe20000000000 */
[----:B------:R-:W-:Y:S02]  /*1060*/  SHF.R.U32.HI R8, RZ, 0x1, R8 ;  /* 0x00000001ff087819 */ /* 0x000fe40000011608 */
[----:B--2---:R-:W-:Y:S01]  /*1070*/  ISETP.NE.AND P0, PT, R12, 0x63, PT ;  /* 0x000000630c00780c */ /* 0x004fe20003f05270 */
[----:B------:R-:W-:-:S12]  /*1080*/  BRA.DIV UR5, `(.L_x_231) ;  /* 0x0000002e05b87947 */ /* 0x000fd8000b800000 */
[----:B------:R-:W-:-:S13]  /*1090*/  VOTE.ANY P0, !P0 ;  /* 0x0000000000ff7806 */ /* 0x000fda0004000100 */
.L_x_261:
[----:B------:R-:W-:Y:S05]  /*10a0*/  @P0 BRA `(.L_x_232) ;  /* 0xfffffffc00e00947 */ /* 0x000fea000383ffff */
.L_x_230:
[----:B------:R-:W-:Y:S01]  /*10b0*/  UMOV UR5, 0xffffffff ;  /* 0xffffffff00057882 */ /* 0x000fe20000000000 */
[----:B------:R-:W-:Y:S02]  /*10c0*/  ISETP.NE.AND P0, PT, R12, 0x65, PT ;  /* 0x000000650c00780c */ /* 0x000fe40003f05270 */
[----:B------:R-:W-:Y:S11]  /*10d0*/  BRA.DIV UR5, `(.L_x_233) ;  /* 0x0000002e05c47947 */ /* 0x000ff6000b800000 */
[----:B------:R-:W0:Y:S01]  /*10e0*/  S2R R8, SR_GEMASK ;  /* 0x0000000000087919 */ /* 0x000e220000003c00 */
[----:B------:R-:W-:Y:S01]  /*10f0*/  VOTE.ANY R10, PT, !P0 ;  /* 0x00000000000a7806 */ /* 0x000fe200040e0100 */
[C---:B------:R-:W-:Y:S02]  /*1100*/  VIADD R38, R37.reuse, 0x2 ;  /* 0x0000000225267836 */ /* 0x040fe40000000000 */
[----:B------:R-:W-:Y:S01]  /*1110*/  VIADD R39, R37, 0x10 ;  /* 0x0000001025277836 */ /* 0x000fe20000000000 */
[----:B0-----:R-:W-:-:S05]  /*1120*/  LOP3.LUT R10, R10, 0x80000000, R8, 0xec, !PT ;  /* 0x800000000a0a7812 */ /* 0x001fca00078eec08 */
[----:B------:R-:W-:-:S05]  /*1130*/  VIADD R11, R10, 0xffffffff ;  /* 0xffffffff0a0b7836 */ /* 0x000fca0000000000 */
[----:B------:R-:W-:-:S04]  /*1140*/  LOP3.LUT R11, R10, R11, RZ, 0xc, !PT ;  /* 0x0000000b0a0b7212 */ /* 0x000fc800078e0cff */
[----:B------:R-:W0:Y:S02]  /*1150*/  POPC R15, R11 ;  /* 0x0000000b000f7309 */ /* 0x000e240000000000 */
[----:B0-----:R-:W0:Y:S01]  /*1160*/  SHFL.DOWN PT, R16, R13, 0x1, R15 ;  /* 0x082000000d107989 */ /* 0x001e2200000e000f */
[-C--:B------:R-:W-:Y:S02]  /*1170*/  ISETP.GE.AND P0, PT, R37, R15.reuse, PT ;  /* 0x0000000f2500720c */ /* 0x080fe40003f06270 */
[-C--:B------:R-:W-:Y:S02]  /*1180*/  ISETP.GT.AND P2, PT, R39, R15.reuse, PT ;  /* 0x0000000f2700720c */ /* 0x080fe40003f44270 */
[----:B0-----:R-:W-:Y:S02]  /*1190*/  SEL R16, R16, RZ, !P0 ;  /* 0x000000ff10107207 */ /* 0x001fe40004000000 */
[----:B------:R-:W-:-:S03]  /*11a0*/  ISETP.GT.AND P0, PT, R38, R15, PT ;  /* 0x0000000f2600720c */ /* 0x000fc60003f04270 */
[----:B------:R-:W-:-:S05]  /*11b0*/  IMAD.IADD R36, R16, 0x1, R13 ;  /* 0x0000000110247824 */ /* 0x000fca00078e020d */
[----:B------:R-:W0:Y:S02]  /*11c0*/  SHFL.DOWN PT, R16, R36, 0x2, R15 ;  /* 0x0840000024107989 */ /* 0x000e2400000e000f */
[----:B0-----:R-:W-:-:S05]  /*11d0*/  SEL R19, R16, RZ, !P0 ;  /* 0x000000ff10137207 */ /* 0x001fca0004000000 */
[----:B------:R-:W-:Y:S02]  /*11e0*/  IMAD.IADD R40, R36, 0x1, R19 ;  /* 0x0000000124287824 */ /* 0x000fe400078e0213 */
[C---:B------:R-:W-:Y:S02]  /*11f0*/  VIADD R19, R37.reuse, 0x4 ;  /* 0x0000000425137836 */ /* 0x040fe40000000000 */
[----:B------:R-:W-:Y:S01]  /*1200*/  VIADD R36, R37, 0x8 ;  /* 0x0000000825247836 */ /* 0x000fe20000000000 */
[----:B------:R-:W0:Y:S02]  /*1210*/  SHFL.DOWN PT, R16, R40, 0x4, R15 ;  /* 0x0880000028107989 */ /* 0x000e2400000e000f */
[----:B------:R-:W-:-:S04]  /*1220*/  ISETP.GT.AND P0, PT, R19, R15, PT ;  /* 0x0000000f1300720c */ /* 0x000fc80003f04270 */
[----:B0-----:R-:W-:Y:S02]  /*1230*/  SEL R11, R16, RZ, !P0 ;  /* 0x000000ff100b7207 */ /* 0x001fe40004000000 */
[----:B------:R-:W-:-:S03]  /*1240*/  ISETP.GT.AND P0, PT, R36, R15, PT ;  /* 0x0000000f2400720c */ /* 0x000fc60003f04270 */
[----:B------:R-:W-:Y:S02]  /*1250*/  IMAD.IADD R42, R40, 0x1, R11 ;  /* 0x00000001282a7824 */ /* 0x000fe400078e020b */
[----:B------:R-:W0:Y:S03]  /*1260*/  LDC.64 R10, c[0x0][0x390] ;  /* 0x0000e400ff0a7b82 */ /* 0x000e260000000a00 */
[----:B------:R-:W1:Y:S02]  /*1270*/  SHFL.DOWN PT, R16, R42, 0x8, R15 ;  /* 0x090000002a107989 */ /* 0x000e6400000e000f */
[----:B-1----:R-:W-:Y:S02]  /*1280*/  SEL R41, R16, RZ, !P0 ;  /* 0x000000ff10297207 */ /* 0x002fe40004000000 */
[----:B------:R-:W-:-:S03]  /*1290*/  ISETP.NE.AND P0, PT, R12, 0x65, PT ;  /* 0x000000650c00780c */ /* 0x000fc60003f05270 */
[----:B------:R-:W-:Y:S01]  /*12a0*/  IMAD.IADD R41, R42, 0x1, R41 ;  /* 0x000000012a297824 */ /* 0x000fe200078e0229 */
[----:B0-----:R-:W-:-:S04]  /*12b0*/  IADD3 R42, P3, PT, R10, 0x100, RZ ;  /* 0x000001000a2a7810 */ /* 0x001fc80007f7e0ff */
[----:B------:R-:W0:Y:S01]  /*12c0*/  SHFL.DOWN PT, R16, R41, 0x10, R15 ;  /* 0x0a00000029107989 */ /* 0x000e2200000e000f */
[----:B------:R-:W-:-:S04]  /*12d0*/  IMAD.X R43, RZ, RZ, R11, P3 ;  /* 0x000000ffff2b7224 */ /* 0x000fc800018e060b */
[----:B------:R-:W-:Y:S02]  /*12e0*/  VOTE.ALL P0, P0 ;  /* 0x0000000000ff7806 */ /* 0x000fe40000000000 */
[----:B0-----:R-:W-:-:S05]  /*12f0*/  SEL R16, R16, RZ, !P2 ;  /* 0x000000ff10107207 */ /* 0x001fca0005000000 */
[----:B------:R-:W-:-:S07]  /*1300*/  IMAD.IADD R40, R41, 0x1, R16 ;  /* 0x0000000129287824 */ /* 0x000fce00078e0210 */
.L_x_270:
[----:B------:R-:W-:Y:S05]  /*1310*/  @!P0 BRA `(.L_x_234) ;  /* 0x0000000000cc8947 */ /* 0x000fea0003800000 */
[----:B------:R-:W-:-:S07]  /*1320*/  IMAD.MOV.U32 R11, RZ, RZ, 0x1de ;  /* 0x000001deff0b7424 */ /* 0x000fce00078e00ff */
.L_x_240:
[----:B------:R-:W-:-:S05]  /*1330*/  IMAD.WIDE R14, R18, 0x8, R42 ;  /* 0x00000008120e7825 */ /* 0x000fca00078e022a */
[----:B------:R-:W2:Y:S01]  /*1340*/  LD.E.64.STRONG.GPU R12, desc[UR12][R14.64+-0x100] ;  /* 0xffff000c0e0c7980 */ /* 0x000ea2000c10fb00 */
[----:B------:R-:W-:Y:S05]  /*1350*/  YIELD ;  /* 0x0000000000007946 */ /* 0x000fea0003800000 */
[----:B------:R-:W-:Y:S01]  /*1360*/  UMOV UR5, 0xffffffff ;  /* 0xffffffff00057882 */ /* 0x000fe20000000000 */
[----:B------:R-:W-:Y:S02]  /*1370*/  SHF.R.U32.HI R11, RZ, 0x1, R11 ;  /* 0x00000001ff0b7819 */ /* 0x000fe4000001160b */
[----:B--2---:R-:W-:Y:S01]  /*1380*/  ISETP.NE.AND P0, PT, R12, 0x63, PT ;  /* 0x000000630c00780c */ /* 0x004fe20003f05270 */
[----:B------:R-:W-:-:S12]  /*1390*/  BRA.DIV UR5, `(.L_x_235) ;  /* 0x0000003205147947 */ /* 0x000fd8000b800000 */
[----:B------:R-:W-:-:S13]  /*13a0*/  VOTE.ANY P0, !P0 ;  /* 0x0000000000ff7806 */ /* 0x000fda0004000100 */
.L_x_273:
[----:B------:R-:W-:Y:S05]  /*13b0*/  @!P0 BRA `(.L_x_236) ;  /* 0x0000000000248947 */ /* 0x000fea0003800000 */
[----:B------:R-:W-:-:S07]  /*13c0*/  IMAD.MOV.U32 R16, RZ, RZ, R11 ;  /* 0x000000ffff107224 */ /* 0x000fce00078e000b */
.L_x_238:
[----:B------:R-:W-:Y:S05]  /*13d0*/  NANOSLEEP R16 ;  /* 0x000000100000735d */ /* 0x000fea0003800000 */
[----:B------:R-:W2:Y:S01]  /*13e0*/  LD.E.64.STRONG.GPU R12, desc[UR12][R14.64+-0x100] ;  /* 0xffff000c0e0c7980 */ /* 0x000ea2000c10fb00 */
[----:B------:R-:W-:Y:S01]  /*13f0*/  UMOV UR5, 0xffffffff ;  /* 0xffffffff00057882 */ /* 0x000fe20000000000 */
[----:B------:R-:W-:Y:S02]  /*1400*/  SHF.R.U32.HI R16, RZ, 0x1, R16 ;  /* 0x00000001ff107819 */ /* 0x000fe40000011610 */
[----:B--2---:R-:W-:Y:S01]  /*1410*/  ISETP.NE.AND P0, PT, R12, 0x63, PT ;  /* 0x000000630c00780c */ /* 0x004fe20003f05270 */
[----:B------:R-:W-:-:S12]  /*1420*/  BRA.DIV UR5, `(.L_x_237) ;  /* 0x0000003205107947 */ /* 0x000fd8000b800000 */
[----:B------:R-:W-:-:S13]  /*1430*/  VOTE.ANY P0, !P0 ;  /* 0x0000000000ff7806 */ /* 0x000fda0004000100 */
.L_x_276:
[----:B------:R-:W-:Y:S05]  /*1440*/  @P0 BRA `(.L_x_238) ;  /* 0xfffffffc00e00947 */ /* 0x000fea000383ffff */
.L_x_236:
[----:B------:R-:W-:Y:S01]  /*1450*/  UMOV UR5, 0xffffffff ;  /* 0xffffffff00057882 */ /* 0x000fe20000000000 */
[----:B------:R-:W-:Y:S02]  /*1460*/  ISETP.NE.AND P0, PT, R12, 0x65, PT ;  /* 0x000000650c00780c */ /* 0x000fe40003f05270 */
[----:B------:R-:W-:Y:S11]  /*1470*/  BRA.DIV UR5, `(.L_x_239) ;  /* 0x00000032051c7947 */ /* 0x000ff6000b800000 */
[----:B------:R-:W-:Y:S01]  /*1480*/  VOTE.ANY R10, PT, !P0 ;  /* 0x00000000000a7806 */ /* 0x000fe200040e0100 */
[----:B------:R-:W-:-:S03]  /*1490*/  VIADD R18, R18, 0xffffffe0 ;  /* 0xffffffe012127836 */ /* 0x000fc60000000000 */
[----:B------:R-:W-:-:S05]  /*14a0*/  LOP3.LUT R10, R10, 0x80000000, R8, 0xec, !PT ;  /* 0x800000000a0a7812 */ /* 0x000fca00078eec08 */
[----:B------:R-:W-:-:S05]  /*14b0*/  VIADD R15, R10, 0xffffffff ;  /* 0xffffffff0a0f7836 */ /* 0x000fca0000000000 */
[----:B------:R-:W-:-:S06]  /*14c0*/  LOP3.LUT R15, R10, R15, RZ, 0xc, !PT ;  /* 0x0000000f0a0f7212 */ /* 0x000fcc00078e0cff */
        /* <DEDUP_REMOVED lines=17> */
[----:B------:R-:W-:-:S03]  /*15e0*/  ISETP.NE.AND P0, PT, R12, 0x65, PT ;  /* 0x000000650c00780c */ /* 0x000fc60003f05270 */
[----:B------:R-:W-:-:S05]  /*15f0*/  IMAD.IADD R41, R13, 0x1, R16 ;  /* 0x000000010d297824 */ /* 0x000fca00078e0210 */
[----:B------:R-:W0:Y:S05]  /*1600*/  SHFL.DOWN PT, R16, R41, 0x10, R15 ;  /* 0x0a00000029107989 */ /* 0x000e2a00000e000f */
[----:B------:R-:W-:Y:S02]  /*1610*/  VOTE.ALL P0, P0 ;  /* 0x0000000000ff7806 */ /* 0x000fe40000000000 */
[----:B0-----:R-:W-:-:S04]  /*1620*/  SEL R16, R16, RZ, !P2 ;  /* 0x000000ff10107207 */ /* 0x001fc80005000000 */
[----:B------:R-:W-:-:S07]  /*1630*/  IADD3 R40, PT, PT, R41, R16, R40 ;  /* 0x0000001029287210 */ /* 0x000fce0007ffe028 */
.L_x_285:
[----:B------:R-:W-:Y:S05]  /*1640*/  @P0 BRA `(.L_x_240) ;  /* 0xfffffffc00380947 */ /* 0x000fea000383ffff */
.L_x_234:
[----:B------:R-:W-:Y:S01]  /*1650*/  ISETP.NE.AND P0, PT, R37, RZ, PT ;  /* 0x000000ff2500720c */ /* 0x000fe20003f05270 */
[----:B------:R-:W0:Y:S01]  /*1660*/  @!P1 S2R R11, SR_CgaCtaId ;  /* 0x00000000000b9919 */ /* 0x000e220000008800 */
[----:B------:R-:W-:Y:S01]  /*1670*/  @!P1 MOV R10, 0x400 ;  /* 0x00000400000a9802 */ /* 0x000fe20000000f00 */
[----:B------:R-:W-:Y:S02]  /*1680*/  @!P1 IMAD.IADD R9, R9, 0x1, R40 ;  /* 0x0000000109099824 */ /* 0x000fe400078e0228 */
[----:B------:R-:W-:Y:S02]  /*1690*/  @!P1 IMAD.MOV.U32 R8, RZ, RZ, 0x65 ;  /* 0x00000065ff089424 */ /* 0x000fe400078e00ff */
[----:B------:R-:W-:-:S03]  /*16a0*/  IMAD.MOV.U32 R38, RZ, RZ, R17 ;  /* 0x000000ffff267224 */ /* 0x000fc600078e0011 */
[----:B------:R1:W-:Y:S03]  /*16b0*/  @!P1 ST.E.64.STRONG.GPU desc[UR12][R44.64+0x100], R8 ;  /* 0x000100082c009985 */ /* 0x0003e6000c10fb0c */
[----:B------:R-:W-:Y:S01]  /*16c0*/  @!P0 MOV R12, 0x400 ;  /* 0x00000400000c8802 */ /* 0x000fe20000000f00 */
[----:B------:R-:W2:Y:S01]  /*16d0*/  @!P0 S2R R13, SR_CgaCtaId ;  /* 0x00000000000d8919 */ /* 0x000ea20000008800 */
[----:B------:R-:W-:Y:S01]  /*16e0*/  @!P0 IMAD.MOV.U32 R38, RZ, RZ, R40 ;  /* 0x000000ffff268224 */ /* 0x000fe200078e0028 */
[----:B0-----:R-:W-:-:S05]  /*16f0*/  @!P1 LEA R10, R11, R10, 0x18 ;  /* 0x0000000a0b0a9211 */ /* 0x001fca00078ec0ff */
[----:B------:R1:W-:Y:S04]  /*1700*/  @!P1 STS [R10+0x8], R9 ;  /* 0x000008090a009388 */ /* 0x0003e80000000800 */
[----:B------:R1:W-:Y:S01]  /*1710*/  @!P1 STS [R10+0x4], R40 ;  /* 0x000004280a009388 */ /* 0x0003e20000000800 */
[----:B--2---:R-:W-:-:S05]  /*1720*/  @!P0 LEA R13, R13, R12, 0x18 ;  /* 0x0000000c0d0d8211 */ /* 0x004fca00078ec0ff */
[----:B------:R1:W-:Y:S02]  /*1730*/  @!P0 STS [R13+0x54], R40 ;  /* 0x000054280d008388 */ /* 0x0003e40000000800 */
.L_x_228:
[----:B------:R-:W-:Y:S05]  /*1740*/  WARPSYNC.ALL ;  /* 0x0000000000007948 */ /* 0x000fea0003800000 */
[----:B------:R-:W0:Y:S08]  /*1750*/  S2UR UR7, SR_CgaCtaId ;  /* 0x00000000000779c3 */ /* 0x000e300000008800 */
[----:B------:R-:W-:Y:S01]  /*1760*/  BAR.SYNC.DEFER_BLOCKING 0x0 ;  /* 0x0000000000007b1d */ /* 0x000fe20000010000 */
[----:B------:R-:W-:-:S05]  /*1770*/  ISETP.NE.AND P0, PT, R35, RZ, PT ;  /* 0x000000ff2300720c */ /* 0x000fca0003f05270 */
[----:B------:R-:W-:Y:S02]  /*1780*/  UMOV UR5, 0x400 ;  /* 0x0000040000057882 */ /* 0x000fe40000000000 */
[----:B0-----:R-:W-:-:S09]  /*1790*/  ULEA UR5, UR7, UR5, 0x18 ;  /* 0x0000000507057291 */ /* 0x001fd2000f8ec0ff */
[----:B-1----:R-:W0:Y:S02]  /*17a0*/  LDS R8, [UR5+0x54] ;  /* 0x00005405ff087984 */ /* 0x002e240008000800 */
[----:B0-----:R-:W-:-:S05]  /*17b0*/  SEL R9, R8, RZ, P0 ;  /* 0x000000ff08097207 */ /* 0x001fca0000000000 */
[----:B------:R-:W-:-:S07]  /*17c0*/  IMAD.IADD R38, R9, 0x1, R38 ;  /* 0x0000000109267824 */ /* 0x000fce00078e0226 */
.L_x_227:
[----:B------:R-:W-:Y:S05]  /*17d0*/  BSYNC.RECONVERGENT B0 ;  /* 0x0000000000007941 */ /* 0x000fea0003800200 */
.L_x_225:
[----:B------:R-:W-:Y:S01]  /*17e0*/  IMAD.IADD R32, R32, 0x1, R38 ;  /* 0x0000000120207824 */ /* 0x000fe200078e0226 */
[----:B------:R-:W-:Y:S03]  /*17f0*/  BAR.SYNC.DEFER_BLOCKING 0x0 ;  /* 0x0000000000007b1d */ /* 0x000fe60000010000 */
[----:B------:R-:W-:-:S03]  /*1800*/  IMAD.IADD R29, R29, 0x1, R32 ;  /* 0x000000011d1d7824 */ /* 0x000fc600078e0220 */
[----:B------:R-:W1:Y:S01]  /*1810*/  LDCU.64 UR8, c[0x0][0x388] ;  /* 0x00007100ff0877ac */ /* 0x000e620008000a00 */
[----:B------:R-:W-:-:S04]  /*1820*/  IMAD.IADD R28, R28, 0x1, R29 ;  /* 0x000000011c1c7824 */ /* 0x000fc800078e021d */
[----:B------:R-:W-:-:S04]  /*1830*/  IMAD.IADD R27, R27, 0x1, R28 ;  /* 0x000000011b1b7824 */ /* 0x000fc800078e021c */
[----:B------:R-:W-:-:S04]  /*1840*/  IMAD.IADD R26, R26, 0x1, R27 ;  /* 0x000000011a1a7824 */ /* 0x000fc800078e021b */
[----:B------:R-:W-:-:S04]  /*1850*/  IMAD.IADD R25, R25, 0x1, R26 ;  /* 0x0000000119197824 */ /* 0x000fc800078e021a */
[----:B------:R-:W-:Y:S01]  /*1860*/  IMAD.IADD R24, R24, 0x1, R25 ;  /* 0x0000000118187824 */ /* 0x000fe200078e0219 */
[----:B------:R-:W-:Y:S03]  /*1870*/  STS [R33], R38 ;  /* 0x0000002621007388 */ /* 0x000fe60000000800 */
[----:B------:R-:W-:Y:S01]  /*1880*/  IMAD.IADD R23, R23, 0x1, R24 ;  /* 0x0000000117177824 */ /* 0x000fe200078e0218 */
[----:B------:R-:W-:Y:S03]  /*1890*/  STS [R33+0x4], R32 ;  /* 0x0000042021007388 */ /* 0x000fe60000000800 */
        /* <DEDUP_REMOVED lines=19> */
[----:B------:R-:W-:Y:S04]  /*19d0*/  STS [R33+0x2c], R20 ;  /* 0x00002c1421007388 */ /* 0x000fe80000000800 */
[----:B------:R-:W-:Y:S04]  /*19e0*/  STS [R33+0x30], R7 ;  /* 0x0000300721007388 */ /* 0x000fe80000000800 */
[----:B------:R-:W-:Y:S04]  /*19f0*/  STS [R33+0x34], R6 ;  /* 0x0000340621007388 */ /* 0x000fe80000000800 */
[----:B------:R-:W-:Y:S04]  /*1a00*/  STS [R33+0x38], R5 ;  /* 0x0000380521007388 */ /* 0x000fe80000000800 */
[----:B------:R-:W-:Y:S04]  /*1a10*/  STS [R33+0x3c], R4 ;  /* 0x00003c0421007388 */ /* 0x000fe80000000800 */
[----:B------:R-:W-:Y:S04]  /*1a20*/  STS [R33+0x40], R3 ;  /* 0x0000400321007388 */ /* 0x000fe80000000800 */
[----:B------:R1:W-:Y:S04]  /*1a30*/  STS [R33+0x44], R2 ;  /* 0x0000440221007388 */ /* 0x0003e80000000800 */
[----:B------:R-:W-:Y:S01]  /*1a40*/  STS [R33+0x48], R0 ;  /* 0x0000480021007388 */ /* 0x000fe20000000800 */
[----:B------:R-:W-:-:S03]  /*1a50*/  NOP ;  /* 0x0000000000007918 */ /* 0x000fc60000000000 */
[----:B0-----:R-:W0:Y:S01]  /*1a60*/  LDS R9, [R34] ;  /* 0x0000000022097984 */ /* 0x001e220000000800 */
[----:B-1----:R-:W-:-:S03]  /*1a70*/  IADD3 R2, P0, PT, R31, UR8, RZ ;  /* 0x000000081f027c10 */ /* 0x002fc6000ff1e0ff */
[----:B------:R-:W1:Y:S01]  /*1a80*/  LDS R7, [R34+0x80] ;  /* 0x0000800022077984 */ /* 0x000e620000000800 */
[----:B------:R-:W-:-:S03]  /*1a90*/  IADD3.X R3, PT, PT, R30, UR9, RZ, P0, !PT ;  /* 0x000000091e037c10 */ /* 0x000fc600087fe4ff */
        /* <DEDUP_REMOVED lines=17> */
[----:B0-----:R-:W-:Y:S04]  /*1bb0*/  STG.E desc[UR12][R2.64], R9 ;  /* 0x0000000902007986 */ /* 0x001fe8000c10190c */
[----:B-1----:R-:W-:Y:S04]  /*1bc0*/  STG.E desc[UR12][R2.64+0x80], R7 ;  /* 0x0000800702007986 */ /* 0x002fe8000c10190c */
[----:B--2---:R-:W-:Y:S04]  /*1bd0*/  STG.E desc[UR12][R2.64+0x100], R11 ;  /* 0x0001000b02007986 */ /* 0x004fe8000c10190c */
[----:B---3--:R-:W-:Y:S04]  /*1be0*/  STG.E desc[UR12][R2.64+0x180], R13 ;  /* 0x0001800d02007986 */ /* 0x008fe8000c10190c */
[----:B----4-:R-:W-:Y:S04]  /*1bf0*/  STG.E desc[UR12][R2.64+0x200], R5 ;  /* 0x0002000502007986 */ /* 0x010fe8000c10190c */
        /* <DEDUP_REMOVED lines=15> */
.L_x_224:
[----:B------:R-:W-:-:S04]  /*1cf0*/  ISETP.NE.U32.AND P0, PT, RZ, UR7, PT ;  /* 0x00000007ff007c0c */ /* 0x000fc8000bf05070 */
[----:B------:R-:W-:-:S13]  /*1d00*/  ISETP.NE.AND.EX P0, PT, RZ, UR4, PT, P0 ;  /* 0x00000004ff007c0c */ /* 0x000fda000bf05300 */
[----:B------:R-:W-:Y:S05]  /*1d10*/  @!P0 EXIT ;  /* 0x000000000000894d */ /* 0x000fea0003800000 */
[----:B------:R-:W0:Y:S02]  /*1d20*/  LDCU.64 UR4, c[0x0][0x380] ;  /* 0x00007000ff0477ac */ /* 0x000e240008000a00 */
[----:B0-----:R-:W-:-:S06]  /*1d30*/  UIMAD.WIDE UR4, UR6, 0x7b80, UR4 ;  /* 0x00007b80060478a5 */ /* 0x001fcc000f8e0204 */
[----:B------:R-:W-:Y:S02]  /*1d40*/  IMAD.U32 R2, RZ, RZ, UR4 ;  /* 0x00000004ff027e24 */ /* 0x000fe4000f8e00ff */
[----:B------:R-:W-:-:S05]  /*1d50*/  IMAD.U32 R3, RZ, RZ, UR5 ;  /* 0x00000005ff037e24 */ /* 0x000fca000f8e00ff */
[----:B------:R0:W2:Y:S01]  /*1d60*/  LDG.E R0, desc[UR12][R2.64] ;  /* 0x0000000c02007981 */ /* 0x0000a2000c1e1900 */
[----:B------:R-:W3:Y:S02]  /*1d70*/  S2R R31, SR_TID.X ;  /* 0x00000000001f7919 */ /* 0x000ee40000002100 */
[C---:B---3--:R-:W-:Y:S02]  /*1d80*/  LOP3.LUT R30, R31.reuse, 0x1f, RZ, 0xc0, !PT ;  /* 0x0000001f1f1e7812 */ /* 0x048fe400078ec0ff */
[----:B------:R-:W-:-:S05]  /*1d90*/  LOP3.LUT R5, R31, 0x3e0, RZ, 0xc0, !PT ;  /* 0x000003e01f057812 */ /* 0x000fca00078ec0ff */
[----:B------:R-:W-:-:S04]  /*1da0*/  IMAD R30, R5, 0x13, R30 ;  /* 0x00000013051e7824 */ /* 0x000fc800078e021e */
[C---:B------:R-:W-:Y:S01]  /*1db0*/  VIADD R4, R30.reuse, 0x20 ;  /* 0x000000201e047836 */ /* 0x040fe20000000000 */
[C---:B------:R-:W-:Y:S01]  /*1dc0*/  ISETP.GE.U32.AND P1, PT, R30.reuse, UR7, PT ;  /* 0x000000071e007c0c */ /* 0x040fe2000bf26070 */
[C---:B------:R-:W-:Y:S01]  /*1dd0*/  VIADD R5, R30.reuse, 0x40 ;  /* 0x000000401e057836 */ /* 0x040fe20000000000 */
[C---:B0-----:R-:W-:Y:S01]  /*1de0*/  LEA R2, P0, R30.reuse, UR4, 0x2 ;  /* 0x000000041e027c11 */ /* 0x041fe2000f8010ff */
[----:B------:R-:W-:Y:S01]  /*1df0*/  VIADD R3, R30, 0x80 ;  /* 0x000000801e037836 */ /* 0x000fe20000000000 */
[----:B------:R-:W-:Y:S01]  /*1e00*/  ISETP.GE.U32.AND P2, PT, R4, UR7, PT ;  /* 0x0000000704007c0c */ /* 0x000fe2000bf46070 */
[C---:B------:R-:W-:Y:S01]  /*1e10*/  VIADD R4, R30.reuse, 0xa0 ;  /* 0x000000a01e047836 */ /* 0x040fe20000000000 */
[----:B------:R-:W-:Y:S01]  /*1e20*/  ISETP.GE.U32.AND P3, PT, R5, UR7, PT ;  /* 0x0000000705007c0c */ /* 0x000fe2000bf66070 */
[----:B------:R-:W-:Y:S01]  /*1e30*/  VIADD R5, R30, 0xc0 ;  /* 0x000000c01e057836 */ /* 0x000fe20000000000 */
[----:B------:R-:W-:Y:S01]  /*1e40*/  ISETP.GE.U32.AND P5, PT, R3, UR7, PT ;  /* 0x0000000703007c0c */ /* 0x000fe2000bfa6070 */
[----:B------:R-:W-:Y:S01]  /*1e50*/  IMAD.X R3, RZ, RZ, UR5, P0 ;  /* 0x00000005ff037e24 */ /* 0x000fe200080e06ff */
[----:B------:R-:W-:Y:S01]  /*1e60*/  ISETP.GE.U32.AND P6, PT, R4, UR7, PT ;  /* 0x0000000704007c0c */ /* 0x000fe2000bfc6070 */
[C---:B------:R-:W-:Y:S01]  /*1e70*/  VIADD R6, R30.reuse, 0x60 ;  /* 0x000000601e067836 */ /* 0x040fe20000000000 */
[----:B------:R-:W-:Y:S01]  /*1e80*/  ISETP.GE.U32.AND P0, PT, R5, UR7, PT ;  /* 0x0000000705007c0c */ /* 0x000fe2000bf06070 */
[----:B------:R-:W-:-:S02]  /*1e90*/  VIADD R5, R30, 0xe0 ;  /* 0x000000e01e057836 */ /* 0x000fc40000000000 */
[----:B------:R-:W-:Y:S01]  /*1ea0*/  VIADD R37, R30, 0x100 ;  /* 0x000001001e257836 */ /* 0x000fe20000000000 */
[----:B------:R-:W-:Y:S01]  /*1eb0*/  ISETP.GE.U32.AND P4, PT, R6, UR7, PT ;  /* 0x0000000706007c0c */ /* 0x000fe2000bf86070 */
[C---:B------:R-:W-:Y:S02]  /*1ec0*/  VIADD R7, R30.reuse, 0x140 ;  /* 0x000001401e077836 */ /* 0x040fe40000000000 */
[C---:B------:R-:W-:Y:S02]  /*1ed0*/  VIADD R36, R30.reuse, 0x120 ;  /* 0x000001201e247836 */ /* 0x040fe40000000000 */
[C---:B------:R-:W-:Y:S02]  /*1ee0*/  VIADD R35, R30.reuse, 0x220 ;  /* 0x000002201e237836 */ /* 0x040fe40000000000 */
[----:B------:R-:W-:Y:S02]  /*1ef0*/  VIADD R34, R30, 0x240 ;  /* 0x000002401e227836 */ /* 0x000fe40000000000 */
[----:B--2---:R-:W-:-:S02]  /*1f00*/  IMAD.MOV.U32 R4, RZ, RZ, R0 ;  /* 0x000000ffff047224 */ /* 0x004fc400078e0000 */
[----:B------:R-:W2:Y:S02]  /*1f10*/  @!P1 LDG.E R0, desc[UR12][R2.64] ;  /* 0x0000000c02009981 */ /* 0x000ea4000c1e1900 */
[--C-:B------:R-:W-:Y:S01]  /*1f20*/  IMAD.MOV.U32 R12, RZ, RZ, R4.reuse ;  /* 0x000000ffff0c7224 */ /* 0x100fe200078e0004 */
[----:B------:R-:W-:Y:S01]  /*1f30*/  ISETP.GE.U32.AND P1, PT, R5, UR7, PT ;  /* 0x0000000705007c0c */ /* 0x000fe2000bf26070 */
[--C-:B------:R-:W-:Y:S02]  /*1f40*/  IMAD.MOV.U32 R8, RZ, RZ, R4.reuse ;  /* 0x000000ffff087224 */ /* 0x100fe400078e0004 */
[C---:B------:R-:W-:Y:S02]  /*1f50*/  VIADD R5, R30.reuse, 0x160 ;  /* 0x000001601e057836 */ /* 0x040fe40000000000 */
[--C-:B------:R-:W-:Y:S01]  /*1f60*/  IMAD.MOV.U32 R6, RZ, RZ, R4.reuse ;  /* 0x000000ffff067224 */ /* 0x100fe200078e0004 */
[----:B------:R-:W3:Y:S01]  /*1f70*/  @!P5 LDG.E R12, desc[UR12][R2.64+0x200] ;  /* 0x0002000c020cd981 */ /* 0x000ee2000c1e1900 */
[--C-:B------:R-:W-:Y:S01]  /*1f80*/  IMAD.MOV.U32 R14, RZ, RZ, R4.reuse ;  /* 0x000000ffff0e7224 */ /* 0x100fe200078e0004 */
[----:B------:R-:W-:Y:S01]  /*1f90*/  ISETP.GE.U32.AND P5, PT, R37, UR7, PT ;  /* 0x0000000725007c0c */ /* 0x000fe2000bfa6070 */
[----:B------:R-:W-:Y:S01]  /*1fa0*/  IMAD.MOV.U32 R16, RZ, RZ, R4 ;  /* 0x000000ffff107224 */ /* 0x000fe200078e0004 */
[----:B------:R-:W4:Y:S01]  /*1fb0*/  @!P3 LDG.E R8, desc[UR12][R2.64+0x100] ;  /* 0x0001000c0208b981 */ /* 0x000f22000c1e1900 */
[----:B------:R-:W-:Y:S01]  /*1fc0*/  ISETP.GE.U32.AND P3, PT, R5, UR7, PT ;  /* 0x0000000705007c0c */ /* 0x000fe2000bf66070 */
[----:B------:R-:W-:-:S02]  /*1fd0*/  VIADD R5, R30, 0x1a0 ;  /* 0x000001a01e057836 */ /* 0x000fc40000000000 */
[----:B------:R-:W4:Y:S01]  /*1fe0*/  @!P2 LDG.E R6, desc[UR12][R2.64+0x80] ;  /* 0x0000800c0206a981 */ /* 0x000f22000c1e1900 */
[----:B------:R-:W-:Y:S01]  /*1ff0*/  ISETP.GE.U32.AND P2, PT, R7, UR7, PT ;  /* 0x0000000707007c0c */ /* 0x000fe2000bf46070 */
[--C-:B------:R-:W-:Y:S02]  /*2000*/  IMAD.MOV.U32 R10, RZ, RZ, R4.reuse ;  /* 0x000000ffff0a7224 */ /* 0x100fe400078e0004 */
[----:B------:R-:W4:Y:S01]  /*2010*/  @!P6 LDG.E R14, desc[UR12][R2.64+0x280] ;  /* 0x0002800c020ee981 */ /* 0x000f22000c1e1900 */
[----:B------:R-:W-:Y:S01]  /*2020*/  ISETP.GE.U32.AND P6, PT, R36, UR7, PT ;  /* 0x0000000724007c0c */ /* 0x000fe2000bfc6070 */
[----:B------:R-:W-:Y:S02]  /*2030*/  IMAD.MOV.U32 R20, RZ, RZ, R4 ;  /* 0x000000ffff147224 */ /* 0x000fe400078e0004 */
[----:B------:R-:W4:Y:S01]  /*2040*/  @!P0 LDG.E R16, desc[UR12][R2.64+0x300] ;  /* 0x0003000c02108981 */ /* 0x000f22000c1e1900 */
[----:B------:R-:W-:Y:S01]  /*2050*/  ISETP.GE.U32.AND P0, PT, R5, UR7, PT ;  /* 0x0000000705007c0c */ /* 0x000fe2000bf06070 */
[----:B------:R-:W-:-:S02]  /*2060*/  VIADD R7, R30, 0x180 ;  /* 0x000001801e077836 */ /* 0x000fc40000000000 */
[C---:B------:R-:W-:Y:S01]  /*2070*/  VIADD R5, R30.reuse, 0x1e0 ;  /* 0x000001e01e057836 */ /* 0x040fe20000000000 */
[----:B------:R-:W4:Y:S01]  /*2080*/  @!P4 LDG.E R10, desc[UR12][R2.64+0x180] ;  /* 0x0001800c020ac981 */ /* 0x000f22000c1e1900 */
[--C-:B------:R-:W-:Y:S01]  /*2090*/  IMAD.MOV.U32 R18, RZ, RZ, R4.reuse ;  /* 0x000000ffff127224 */ /* 0x100fe200078e0004 */
[----:B------:R-:W-:Y:S01]  /*20a0*/  ISETP.GE.U32.AND P4, PT, R7, UR7, PT ;  /* 0x0000000707007c0c */ /* 0x000fe2000bf86070 */
[--C-:B------:R-:W-:Y:S01]  /*20b0*/  IMAD.MOV.U32 R22, RZ, RZ, R4.reuse ;  /* 0x000000ffff167224 */ /* 0x100fe200078e0004 */
[----:B------:R-:W4:Y:S01]  /*20c0*/  @!P5 LDG.E R20, desc[UR12][R2.64+0x400] ;  /* 0x0004000c0214d981 */ /* 0x000f22000c1e1900 */
[--C-:B------:R-:W-:Y:S01]  /*20d0*/  IMAD.MOV.U32 R24, RZ, RZ, R4.reuse ;  /* 0x000000ffff187224 */ /* 0x100fe200078e0004 */
[----:B------:R-:W-:Y:S01]  /*20e0*/  ISETP.GE.U32.AND P5, PT, R5, UR7, PT ;  /* 0x0000000705007c0c */ /* 0x000fe2000bfa6070 */
[----:B------:R-:W-:Y:S01]  /*20f0*/  IMAD.MOV.U32 R26, RZ, RZ, R4 ;  /* 0x000000ffff1a7224 */ /* 0x000fe200078e0004 */
[----:B------:R-:W4:Y:S01]  /*2100*/  @!P1 LDG.E R18, desc[UR12][R2.64+0x380] ;  /* 0x0003800c02129981 */ /* 0x000f22000c1e1900 */
[----:B------:R-:W-:-:S02]  /*2110*/  VIADD R7, R30, 0x1c0 ;  /* 0x000001c01e077836 */ /* 0x000fc40000000000 */
[----:B------:R-:W-:Y:S01]  /*2120*/  VIADD R5, R30, 0x200 ;  /* 0x000002001e057836 */ /* 0x000fe20000000000 */
[----:B------:R-:W4:Y:S02]  /*2130*/  @!P6 LDG.E R22, desc[UR12][R2.64+0x480] ;  /* 0x0004800c0216e981 */ /* 0x000f24000c1e1900 */
[----:B------:R-:W-:Y:S02]  /*2140*/  ISETP.GE.U32.AND P1, PT, R7, UR7, PT ;  /* 0x0000000707007c0c */ /* 0x000fe4000bf26070 */
[----:B------:R-:W4:Y:S01]  /*2150*/  @!P2 LDG.E R24, desc[UR12][R2.64+0x500] ;  /* 0x0005000c0218a981 */ /* 0x000f22000c1e1900 */
[----:B------:R-:W-:Y:S02]  /*2160*/  ISETP.GE.U32.AND P6, PT, R5, UR7, PT ;  /* 0x0000000705007c0c */ /* 0x000fe4000bfc6070 */
[----:B------:R-:W-:Y:S01]  /*2170*/  ISETP.GE.U32.AND P2, PT, R35, UR7, PT ;  /* 0x0000000723007c0c */ /* 0x000fe2000bf46070 */
[----:B------:R-:W4:Y:S01]  /*2180*/  @!P3 LDG.E R26, desc[UR12][R2.64+0x580] ;  /* 0x0005800c021ab981 */ /* 0x000f22000c1e1900 */
[----:B------:R-:W-:Y:S01]  /*2190*/  ISETP.GE.U32.AND P3, PT, R34, UR7, PT ;  /* 0x0000000722007c0c */ /* 0x000fe2000bf66070 */
[----:B------:R-:W-:-:S02]  /*21a0*/  IMAD.MOV.U32 R28, RZ, RZ, R4 ;  /* 0x000000ffff1c7224 */ /* 0x000fc400078e0004 */
[--C-:B------:R-:W-:Y:S02]  /*21b0*/  IMAD.MOV.U32 R40, RZ, RZ, R4.reuse ;  /* 0x000000ffff287224 */ /* 0x100fe400078e0004 */
[--C-:B------:R-:W-:Y:S02]  /*21c0*/  IMAD.MOV.U32 R42, RZ, RZ, R4.reuse ;  /* 0x000000ffff2a7224 */ /* 0x100fe400078e0004 */
[--C-:B------:R-:W-:Y:S01]  /*21d0*/  IMAD.MOV.U32 R44, RZ, RZ, R4.reuse ;  /* 0x000000ffff2c7224 */ /* 0x100fe200078e0004 */
[----:B------:R-:W4:Y:S01]  /*21e0*/  @!P4 LDG.E R28, desc[UR12][R2.64+0x600] ;  /* 0x0006000c021cc981 */ /* 0x000f22000c1e1900 */
[--C-:B------:R-:W-:Y:S02]  /*21f0*/  IMAD.MOV.U32 R5, RZ, RZ, R4.reuse ;  /* 0x000000ffff057224 */ /* 0x100fe400078e0004 */
[----:B------:R-:W-:Y:S01]  /*2200*/  IMAD.MOV.U32 R7, RZ, RZ, R4 ;  /* 0x000000ffff077224 */ /* 0x000fe200078e0004 */
[----:B------:R-:W4:Y:S04]  /*2210*/  @!P0 LDG.E R40, desc[UR12][R2.64+0x680] ;  /* 0x0006800c02288981 */ /* 0x000f28000c1e1900 */
[----:B------:R-:W4:Y:S04]  /*2220*/  @!P1 LDG.E R42, desc[UR12][R2.64+0x700] ;  /* 0x0007000c022a9981 */ /* 0x000f28000c1e1900 */
[----:B------:R-:W4:Y:S04]  /*2230*/  @!P5 LDG.E R44, desc[UR12][R2.64+0x780] ;  /* 0x0007800c022cd981 */ /* 0x000f28000c1e1900 */
[----:B------:R-:W4:Y:S04]  /*2240*/  @!P6 LDG.E R5, desc[UR12][R2.64+0x800] ;  /* 0x0008000c0205e981 */ /* 0x000f28000c1e1900 */
[----:B------:R-:W4:Y:S04]  /*2250*/  @!P2 LDG.E R7, desc[UR12][R2.64+0x880] ;  /* 0x0008800c0207a981 */ /* 0x000f28000c1e1900 */
[----:B------:R-:W4:Y:S01]  /*2260*/  @!P3 LDG.E R4, desc[UR12][R2.64+0x900] ;  /* 0x0009000c0204b981 */ /* 0x000f22000c1e1900 */
[----:B------:R-:W0:Y:S01]  /*2270*/  S2R R38, SR_LANEID ;  /* 0x0000000000267919 */ /* 0x000e220000000000 */
[----:B------:R-:W1:Y:S01]  /*2280*/  S2UR UR5, SR_CgaCtaId ;  /* 0x00000000000579c3 */ /* 0x000e620000008800 */
[----:B------:R-:W-:Y:S01]  /*2290*/  SHF.R.U32.HI R41, RZ, 0x5, R31 ;  /* 0x00000005ff297819 */ /* 0x000fe2000001161f */
[----:B------:R-:W-:-:S02]  /*22a0*/  UMOV UR4, 0x400 ;  /* 0x0000040000047882 */ /* 0x000fc40000000000 */
[----:B-1----:R-:W-:Y:S02]  /*22b0*/  ULEA UR4, UR5, UR4, 0x18 ;  /* 0x0000000405047291 */ /* 0x002fe4000f8ec0ff */
[----:B0-----:R-:W-:-:S05]  /*22c0*/  IMAD R29, R41, 0x260, R38 ;  /* 0x00000260291d7824 */ /* 0x001fca00078e0226 */
[----:B------:R-:W-:Y:S01]  /*22d0*/  LEA R29, R29, UR4, 0x2 ;  /* 0x000000041d1d7c11 */ /* 0x000fe2000f8e10ff */
[----:B------:R-:W-:-:S04]  /*22e0*/  UISETP.NE.AND UP0, UPT, UR6, URZ, UPT ;  /* 0x000000ff0600728c */ /* 0x000fc8000bf05270 */
[----:B--2---:R-:W-:Y:S04]  /*22f0*/  STS [R29], R0 ;  /* 0x000000001d007388 */ /* 0x004fe80000000800 */
[----:B---3--:R-:W-:Y:S04]  /*2300*/  STS [R29+0x200], R12 ;  /* 0x0002000c1d007388 */ /* 0x008fe80000000800 */
[----:B----4-:R0:W-:Y:S04]  /*2310*/  STS [R29+0x100], R8 ;  /* 0x000100081d007388 */ /* 0x0101e80000000800 */
[----:B------:R1:W-:Y:S01]  /*2320*/  STS [R29+0x80], R6 ;  /* 0x000080061d007388 */ /* 0x0003e20000000800 */
[----:B0-----:R-:W-:-:S03]  /*2330*/  IMAD R8, R38, 0x48, R29 ;  /* 0x0000004826087824 */ /* 0x001fc600078e021d */
        /* <DEDUP_REMOVED lines=16> */
[----:B------:R1:W0:Y:S04]  /*2440*/  LDS R32, [R8] ;  /* 0x0000000008207984 */ /* 0x0002280000000800 */
        /* <DEDUP_REMOVED lines=19> */
[----:B--234-:R-:W-:Y:S05]  /*2580*/  BRA.U UP0, `(.L_x_241) ;  /* 0x0000000500047547 */ /* 0x01cfea000b800000 */
[----:B01----:R-:W-:Y:S02]  /*2590*/  IADD3 R8, PT, PT, R28, R33, R32 ;  /* 0x000000211c087210 */ /* 0x003fe40007ffe020 */
[----:B------:R-:W-:Y:S02]  /*25a0*/  ISETP.NE.AND P1, PT, R38, 0x1f, PT ;  /* 0x0000001f2600780c */ /* 0x000fe40003f25270 */
[----:B------:R-:W-:Y:S02]  /*25b0*/  IADD3 R8, PT, PT, R26, R27, R8 ;  /* 0x0000001b1a087210 */ /* 0x000fe40007ffe008 */
[----:B------:R-:W-:Y:S02]  /*25c0*/  ISETP.NE.AND P2, PT, R41, 0xc, PT ;  /* 0x0000000c2900780c */ /* 0x000fe40003f45270 */
        /* <DEDUP_REMOVED lines=47> */
[----:B------:R-:W-:-:S04]  /*28c0*/  ISETP.NE.AND P0, PT, R41, 0x8, PT ;  /* 0x000000082900780c */ /* 0x000fc80003f05270 */
[----:B------:R-:W-:Y:S02]  /*28d0*/  SEL R8, R15, R8, !P0 ;  /* 0x000000080f087207 */ /* 0x000fe40004000000 */
[C---:B------:R-:W-:Y:S02]  /*28e0*/  ISETP.NE.AND P0, PT, R41.reuse, 0xa, PT ;  /* 0x0000000a2900780c */ /* 0x040fe40003f05270 */
[----:B------:R-:W-:Y:S02]  /*28f0*/  SEL R8, R16, R8, !P1 ;  /* 0x0000000810087207 */ /* 0x000fe40004800000 */
[----:B------:R-:W-:Y:S02]  /*2900*/  ISETP.NE.AND P1, PT, R41, 0xb, PT ;  /* 0x0000000b2900780c */ /* 0x000fe40003f25270 */
[----:B------:R-:W-:Y:S02]  /*2910*/  SEL R8, R17, R8, !P0 ;  /* 0x0000000811087207 */ /* 0x000fe40004000000 */
[----:B------:R-:W-:-:S02]  /*2920*/  ISETP.GE.U32.AND P0, PT, R31, 0x20, PT ;  /* 0x000000201f00780c */ /* 0x000fc40003f06070 */
[----:B------:R-:W-:Y:S01]  /*2930*/  SEL R8, R18, R8, !P1 ;  /* 0x0000000812087207 */ /* 0x000fe20004800000 */
[----:B------:R-:W-:Y:S01]  /*2940*/  @!P2 IMAD.IADD R8, R19, 0x1, R18 ;  /* 0x000000011308a824 */ /* 0x000fe200078e0212 */
[----:B------:R-:W-:-:S04]  /*2950*/  ISETP.NE.AND P1, PT, R38, RZ, PT ;  /* 0x000000ff2600720c */ /* 0x000fc80003f25270 */
[----:B------:R-:W-:Y:S02]  /*2960*/  SEL R40, R40, RZ, P1 ;  /* 0x000000ff28287207 */ /* 0x000fe40000800000 */
[----:B------:R-:W-:-:S04]  /*2970*/  SEL R8, R8, RZ, P0 ;  /* 0x000000ff08087207 */ /* 0x000fc80000000000 */
[----:B-----5:R-:W-:Y:S01]  /*2980*/  IADD3 R39, PT, PT, R8, R40, R39 ;  /* 0x0000002808277210 */ /* 0x020fe20007ffe027 */
[----:B------:R-:W-:Y:S06]  /*2990*/  BRA `(.L_x_242) ;  /* 0x0000000c00547947 */ /* 0x000fec0003800000 */
.L_x_241:
[----:B01----:R-:W-:Y:S02]  /*29a0*/  IADD3 R8, PT, PT, R28, R33, R32 ;  /* 0x000000211c087210 */ /* 0x003fe40007ffe020 */
[----:B------:R-:W-:Y:S02]  /*29b0*/  ISETP.NE.AND P1, PT, R38, 0x1f, PT ;  /* 0x0000001f2600780c */ /* 0x000fe40003f25270 */
        /* <DEDUP_REMOVED lines=9> */
[----:B-----5:R-:W-:-:S05]  /*2a50*/  IADD3 R39, PT, PT, R9, R0, R8 ;  /* 0x0000000009277210 */ /* 0x020fca0007ffe008 */
        /* <DEDUP_REMOVED lines=28> */
[----:B------:R-:W-:Y:S01]  /*2c20*/  IMAD.IADD R14, R14, 0x1, R13 ;  /* 0x000000010e0e7824 */ /* 0x000fe200078e020d */
[----:B------:R-:W0:Y:S02]  /*2c30*/  LDS R11, [UR4+0x40] ;  /* 0x00004004ff0b7984 */ /* 0x000e240008000800 */
        /* <DEDUP_REMOVED lines=14> */
[----:B------:R-:W-:-:S04]  /*2d20*/  ISETP.NE.AND P0, PT, R41, 0xa, PT ;  /* 0x0000000a2900780c */ /* 0x000fc80003f05270 */
[----:B------:R-:W-:Y:S01]  /*2d30*/  SEL R8, R17, R8, !P0 ;  /* 0x0000000811087207 */ /* 0x000fe20004000000 */
[----:B------:R-:W-:Y:S01]  /*2d40*/  IMAD.IADD R17, R40, 0x1, -R39 ;  /* 0x0000000128117824 */ /* 0x000fe200078e0a27 */
[----:B------:R-:W-:-:S04]  /*2d50*/  ISETP.NE.AND P0, PT, R41, 0xb, PT ;  /* 0x0000000b2900780c */ /* 0x000fc80003f05270 */
[----:B------:R-:W-:Y:S02]  /*2d60*/  SEL R8, R18, R8, !P0 ;  /* 0x0000000812087207 */ /* 0x000fe40004000000 */
[----:B------:R-:W-:Y:S01]  /*2d70*/  ISETP.GT.U32.AND P0, PT, R31, 0x1f, PT ;  /* 0x0000001f1f00780c */ /* 0x000fe20003f04070 */
[----:B0-----:R-:W-:Y:S01]  /*2d80*/  IMAD.IADD R11, R19, 0x1, R11 ;  /* 0x00000001130b7824 */ /* 0x001fe200078e020b */
        /* <DEDUP_REMOVED lines=22> */
.L_x_288:
[----:B------:R-:W-:Y:S05]  /*2ef0*/  @!P0 BRA `(.L_x_245) ;  /* 0x0000000000248947 */ /* 0x000fea0003800000 */
[----:B------:R-:W-:-:S07]  /*2f00*/  IMAD.MOV.U32 R14, RZ, RZ, 0x1de ;  /* 0x000001deff0e7424 */ /* 0x000fce00078e00ff */
.L_x_247:
[----:B------:R-:W-:Y:S05]  /*2f10*/  NANOSLEEP R14 ;  /* 0x0000000e0000735d */ /* 0x000fea0003800000 */
[----:B------:R-:W2:Y:S01]  /*2f20*/  LD.E.64.STRONG.GPU R8, desc[UR12][R12.64+0x100] ;  /* 0x0001000c0c087980 */ /* 0x000ea2000c10fb00 */
[----:B------:R-:W-:Y:S01]  /*2f30*/  UMOV UR5, 0xffffffff ;  /* 0xffffffff00057882 */ /* 0x000fe20000000000 */
[----:B------:R-:W-:Y:S02]  /*2f40*/  SHF.R.U32.HI R14, RZ, 0x1, R14 ;  /* 0x00000001ff0e7819 */ /* 0x000fe4000001160e */
[----:B--2---:R-:W-:Y:S01]  /*2f50*/  ISETP.NE.AND P0, PT, R8, 0x63, PT ;  /* 0x000000630800780c */ /* 0x004fe20003f05270 */
[----:B------:R-:W-:-:S12]  /*2f60*/  BRA.DIV UR5, `(.L_x_246) ;  /* 0x0000001a05607947 */ /* 0x000fd8000b800000 */
[----:B------:R-:W-:-:S13]  /*2f70*/  VOTE.ANY P0, !P0 ;  /* 0x0000000000ff7806 */ /* 0x000fda0004000100 */
.L_x_291:
[----:B------:R-:W-:Y:S05]  /*2f80*/  @P0 BRA `(.L_x_247) ;  /* 0xfffffffc00e00947 */ /* 0x000fea000383ffff */
.L_x_245:
[----:B------:R-:W-:Y:S01]  /*2f90*/  UMOV UR5, 0xffffffff ;  /* 0xffffffff00057882 */ /* 0x000fe20000000000 */
[----:B------:R-:W-:Y:S02]  /*2fa0*/  ISETP.NE.AND P2, PT, R8, 0x65, PT ;  /* 0x000000650800780c */ /* 0x000fe40003f45270 */
[----:B------:R-:W-:Y:S11]  /*2fb0*/  BRA.DIV UR5, `(.L_x_248) ;  /* 0x0000001a056c7947 */ /* 0x000ff6000b800000 */
[----:B------:R-:W0:Y:S01]  /*2fc0*/  S2R R19, SR_GEMASK ;  /* 0x0000000000137919 */ /* 0x000e220000003c00 */
[----:B------:R-:W-:-:S04]  /*2fd0*/  VOTE.ANY R10, PT, !P2 ;  /* 0x00000000000a7806 */ /* 0x000fc800050e0100 */
[----:B0-----:R-:W-:-:S05]  /*2fe0*/  LOP3.LUT R10, R10, 0x80000000, R19, 0xec, !PT ;  /* 0x800000000a0a7812 */ /* 0x001fca00078eec13 */
[----:B------:R-:W-:-:S05]  /*2ff0*/  VIADD R13, R10, 0xffffffff ;  /* 0xffffffff0a0d7836 */ /* 0x000fca0000000000 */
[----:B------:R-:W-:Y:S01]  /*3000*/  LOP3.LUT R13, R10, R13, RZ, 0xc, !PT ;  /* 0x0000000d0a0d7212 */ /* 0x000fe200078e0cff */
[----:B------:R-:W-:-:S03]  /*3010*/  VIADD R10, R38, 0x2 ;  /* 0x00000002260a7836 */ /* 0x000fc60000000000 */
[----:B------:R-:W0:Y:S02]  /*3020*/  POPC R15, R13 ;  /* 0x0000000d000f7309 */ /* 0x000e240000000000 */
[----:B0-----:R-:W0:Y:S01]  /*3030*/  SHFL.DOWN PT, R16, R9, 0x1, R15 ;  /* 0x0820000009107989 */ /* 0x001e2200000e000f */
[----:B------:R-:W-:-:S04]  /*3040*/  ISETP.GE.AND P0, PT, R38, R15, PT ;  /* 0x0000000f2600720c */ /* 0x000fc80003f06270 */
[----:B0-----:R-:W-:Y:S02]  /*3050*/  SEL R16, R16, RZ, !P0 ;  /* 0x000000ff10107207 */ /* 0x001fe40004000000 */
[----:B------:R-:W-:Y:S01]  /*3060*/  ISETP.GT.AND P0, PT, R10, R15, PT ;  /* 0x0000000f0a00720c */ /* 0x000fe20003f04270 */
[----:B------:R-:W-:Y:S02]  /*3070*/  VIADD R10, R38, 0x4 ;  /* 0x00000004260a7836 */ /* 0x000fe40000000000 */
[----:B------:R-:W-:-:S05]  /*3080*/  IMAD.IADD R12, R16, 0x1, R9 ;  /* 0x00000001100c7824 */ /* 0x000fca00078e0209 */
[----:B------:R-:W0:Y:S02]  /*3090*/  SHFL.DOWN PT, R16, R12, 0x2, R15 ;  /* 0x084000000c107989 */ /* 0x000e2400000e000f */
[----:B0-----:R-:W-:Y:S02]  /*30a0*/  SEL R39, R16, RZ, !P0 ;  /* 0x000000ff10277207 */ /* 0x001fe40004000000 */
[----:B------:R-:W-:Y:S01]  /*30b0*/  ISETP.GT.AND P0, PT, R10, R15, PT ;  /* 0x0000000f0a00720c */ /* 0x000fe20003f04270 */
[----:B------:R-:W-:Y:S02]  /*30c0*/  VIADD R10, R38, 0x8 ;  /* 0x00000008260a7836 */ /* 0x000fe40000000000 */
[----:B------:R-:W-:Y:S02]  /*30d0*/  IMAD.IADD R40, R12, 0x1, R39 ;  /* 0x000000010c287824 */ /* 0x000fe400078e0227 */
[----:B------:R-:W0:Y:S03]  /*30e0*/  LDC.64 R12, c[0x0][0x390] ;  /* 0x0000e400ff0c7b82 */ /* 0x000e260000000a00 */
[----:B------:R-:W1:Y:S02]  /*30f0*/  SHFL.DOWN PT, R16, R40, 0x4, R15 ;  /* 0x0880000028107989 */ /* 0x000e6400000e000f */
[----:B-1----:R-:W-:-:S02]  /*3100*/  SEL R9, R16, RZ, !P0 ;  /* 0x000000ff10097207 */ /* 0x002fc40004000000 */
[----:B------:R-:W-:-:S03]  /*3110*/  ISETP.GT.AND P0, PT, R10, R15, PT ;  /* 0x0000000f0a00720c */ /* 0x000fc60003f04270 */
[----:B------:R-:W-:Y:S01]  /*3120*/  IMAD.IADD R9, R40, 0x1, R9 ;  /* 0x0000000128097824 */ /* 0x000fe200078e0209 */
[----:B0-----:R-:W-:-:S04]  /*3130*/  IADD3 R40, P3, PT, R12, 0x100, RZ ;  /* 0x000001000c287810 */ /* 0x001fc80007f7e0ff */
[----:B------:R-:W0:Y:S01]  /*3140*/  SHFL.DOWN PT, R16, R9, 0x8, R15 ;  /* 0x0900000009107989 */ /* 0x000e2200000e000f */
[----:B------:R-:W-:Y:S01]  /*3150*/  IMAD.X R41, RZ, RZ, R13, P3 ;  /* 0x000000ffff297224 */ /* 0x000fe200018e060d */
[----:B0-----:R-:W-:Y:S02]  /*3160*/  SEL R16, R16, RZ, !P0 ;  /* 0x000000ff10107207 */ /* 0x001fe40004000000 */
[----:B------:R-:W-:Y:S01]  /*3170*/  ISETP.NE.AND P0, PT, R8, 0x65, PT ;  /* 0x000000650800780c */ /* 0x000fe20003f05270 */
[----:B------:R-:W-:Y:S02]  /*3180*/  VIADD R8, R38, 0x10 ;  /* 0x0000001026087836 */ /* 0x000fe40000000000 */
[----:B------:R-:W-:-:S03]  /*3190*/  IMAD.IADD R44, R9, 0x1, R16 ;  /* 0x00000001092c7824 */ /* 0x000fc600078e0210 */
[----:B------:R-:W-:Y:S02]  /*31a0*/  ISETP.GT.AND P2, PT, R8, R15, PT ;  /* 0x0000000f0800720c */ /* 0x000fe40003f44270 */
[----:B------:R-:W0:Y:S05]  /*31b0*/  SHFL.DOWN PT, R16, R44, 0x10, R15 ;  /* 0x0a0000002c107989 */ /* 0x000e2a00000e000f */
[----:B------:R-:W-:Y:S02]  /*31c0*/  VOTE.ALL P0, P0 ;  /* 0x0000000000ff7806 */ /* 0x000fe40000000000 */
[----:B0-----:R-:W-:-:S05]  /*31d0*/  SEL R9, R16, RZ, !P2 ;  /* 0x000000ff10097207 */ /* 0x001fca0005000000 */
[----:B------:R-:W-:-:S07]  /*31e0*/  IMAD.IADD R12, R44, 0x1, R9 ;  /* 0x000000012c0c7824 */ /* 0x000fce00078e0209 */
.L_x_300:
[----:B------:R-:W-:Y:S05]  /*31f0*/  @!P0 BRA `(.L_x_249) ;  /* 0x0000000000dc8947 */ /* 0x000fea0003800000 */
[----:B------:R-:W-:-:S07]  /*3200*/  IMAD.MOV.U32 R39, RZ, RZ, 0x1de ;  /* 0x000001deff277424 */ /* 0x000fce00078e00ff */
.L_x_255:
        /* <DEDUP_REMOVED lines=8> */
.L_x_303:
[----:B------:R-:W-:Y:S05]  /*3290*/  @!P0 BRA `(.L_x_251) ;  /* 0x0000000000248947 */ /* 0x000fea0003800000 */
[----:B------:R-:W-:-:S07]  /*32a0*/  IMAD.MOV.U32 R13, RZ, RZ, R39 ;  /* 0x000000ffff0d7224 */ /* 0x000fce00078e0027 */
.L_x_253:
[----:B------:R-:W-:Y:S05]  /*32b0*/  NANOSLEEP R13 ;  /* 0x0000000d0000735d */ /* 0x000fea0003800000 */
[----:B------:R-:W2:Y:S01]  /*32c0*/  LD.E.64.STRONG.GPU R8, desc[UR12][R14.64+-0x100] ;  /* 0xffff000c0e087980 */ /* 0x000ea2000c10fb00 */
[----:B------:R-:W-:Y:S01]  /*32d0*/  UMOV UR5, 0xffffffff ;  /* 0xffffffff00057882 */ /* 0x000fe20000000000 */
[----:B------:R-:W-:Y:S02]  /*32e0*/  SHF.R.U32.HI R13, RZ, 0x1, R13 ;  /* 0x00000001ff0d7819 */ /* 0x000fe4000001160d */
[----:B--2---:R-:W-:Y:S01]  /*32f0*/  ISETP.NE.AND P0, PT, R8, 0x63, PT ;  /* 0x000000630800780c */ /* 0x004fe20003f05270 */
[----:B------:R-:W-:-:S12]  /*3300*/  BRA.DIV UR5, `(.L_x_252) ;  /* 0x0000001a05bc7947 */ /* 0x000fd8000b800000 */
[----:B------:R-:W-:-:S13]  /*3310*/  VOTE.ANY P0, !P0 ;  /* 0x0000000000ff7806 */ /* 0x000fda0004000100 */
.L_x_306:
[----:B------:R-:W-:Y:S05]  /*3320*/  @P0 BRA `(.L_x_253) ;  /* 0xfffffffc00e00947 */ /* 0x000fea000383ffff */
.L_x_251:
[----:B------:R-:W-:Y:S01]  /*3330*/  UMOV UR5, 0xffffffff ;  /* 0xffffffff00057882 */ /* 0x000fe20000000000 */
[----:B------:R-:W-:Y:S02]  /*3340*/  ISETP.NE.AND P0, PT, R8, 0x65, PT ;  /* 0x000000650800780c */ /* 0x000fe40003f05270 */
[----:B------:R-:W-:Y:S11]  /*3350*/  BRA.DIV UR5, `(.L_x_254) ;  /* 0x0000001a05c87947 */ /* 0x000ff6000b800000 */
[----:B------:R-:W-:Y:S01]  /*3360*/  VOTE.ANY R10, PT, !P0 ;  /* 0x00000000000a7806 */ /* 0x000fe200040e0100 */
[----:B------:R-:W-:-:S03]  /*3370*/  VIADD R18, R18, 0xffffffe0 ;  /* 0xffffffe012127836 */ /* 0x000fc60000000000 */
[----:B------:R-:W-:-:S05]  /*3380*/  LOP3.LUT R10, R10, 0x80000000, R19, 0xec, !PT ;  /* 0x800000000a0a7812 */ /* 0x000fca00078eec13 */
        /* <DEDUP_REMOVED lines=14> */
[----:B------:R-:W-:-:S05]  /*3470*/  IMAD.IADD R45, R44, 0x1, R45 ;  /* 0x000000012c2d7824 */ /* 0x000fca00078e022d */
[----:B------:R-:W0:Y:S02]  /*3480*/  SHFL.DOWN PT, R16, R45, 0x4, R15 ;  /* 0x088000002d107989 */ /* 0x000e2400000e000f */
[----:B0-----:R-:W-:Y:S02]  /*3490*/  SEL R16, R16, RZ, !P0 ;  /* 0x000000ff10107207 */ /* 0x001fe40004000000 */
[----:B------:R-:W-:-:S03]  /*34a0*/  ISETP.GT.AND P0, PT, R10, R15, PT ;  /* 0x0000000f0a00720c */ /* 0x000fc60003f04270 */
[----:B------:R-:W-:-:S05]  /*34b0*/  IMAD.IADD R9, R45, 0x1, R16 ;  /* 0x000000012d097824 */ /* 0x000fca00078e0210 */
[----:B------:R-:W0:Y:S02]  /*34c0*/  SHFL.DOWN PT, R16, R9, 0x8, R15 ;  /* 0x0900000009107989 */ /* 0x000e2400000e000f */
[----:B0-----:R-:W-:Y:S02]  /*34d0*/  SEL R16, R16, RZ, !P0 ;  /* 0x000000ff10107207 */ /* 0x001fe40004000000 */
[----:B------:R-:W-:Y:S01]  /*34e0*/  ISETP.NE.AND P0, PT, R8, 0x65, PT ;  /* 0x000000650800780c */ /* 0x000fe20003f05270 */
[----:B------:R-:W-:Y:S02]  /*34f0*/  VIADD R8, R38, 0x10 ;  /* 0x0000001026087836 */ /* 0x000fe40000000000 */
[----:B------:R-:W-:-:S03]  /*3500*/  IMAD.IADD R44, R9, 0x1, R16 ;  /* 0x00000001092c7824 */ /* 0x000fc600078e0210 */
[----:B------:R-:W-:Y:S02]  /*3510*/  ISETP.GT.AND P2, PT, R8, R15, PT ;  /* 0x0000000f0800720c */ /* 0x000fe40003f44270 */
[----:B------:R-:W0:Y:S05]  /*3520*/  SHFL.DOWN PT, R16, R44, 0x10, R15 ;  /* 0x0a0000002c107989 */ /* 0x000e2a00000e000f */
[----:B------:R-:W-:Y:S02]  /*3530*/  VOTE.ALL P0, P0 ;  /* 0x0000000000ff7806 */ /* 0x000fe40000000000 */
[----:B0-----:R-:W-:-:S04]  /*3540*/  SEL R13, R16, RZ, !P2 ;  /* 0x000000ff100d7207 */ /* 0x001fc80005000000 */
[----:B------:R-:W-:-:S07]  /*3550*/  IADD3 R12, PT, PT, R44, R13, R12 ;  /* 0x0000000d2c0c7210 */ /* 0x000fce0007ffe00c */
.L_x_315:
[----:B------:R-:W-:Y:S05]  /*3560*/  @P0 BRA `(.L_x_255) ;  /* 0xfffffffc00280947 */ /* 0x000fea000383ffff */
.L_x_249:
[----:B------:R-:W-:Y:S01]  /*3570*/  ISETP.NE.AND P0, PT, R38, RZ, PT ;  /* 0x000000ff2600720c */ /* 0x000fe20003f05270 */
[----:B------:R-:W0:Y:S01]  /*3580*/  @!P1 S2R R9, SR_CgaCtaId ;  /* 0x0000000000099919 */ /* 0x000e220000008800 */
[----:B------:R-:W-:Y:S01]  /*3590*/  @!P1 MOV R8, 0x400 ;  /* 0x0000040000089802 */ /* 0x000fe20000000f00 */
[----:B------:R-:W-:Y:S02]  /*35a0*/  @!P1 IMAD.IADD R11, R11, 0x1, R12 ;  /* 0x000000010b0b9824 */ /* 0x000fe400078e020c */
[----:B------:R-:W-:-:S05]  /*35b0*/  @!P1 IMAD.MOV.U32 R10, RZ, RZ, 0x65 ;  /* 0x00000065ff0a9424 */ /* 0x000fca00078e00ff */
[----:B------:R1:W-:Y:S03]  /*35c0*/  @!P1 ST.E.64.STRONG.GPU desc[UR12][R42.64+0x100], R10 ;  /* 0x0001000a2a009985 */ /* 0x0003e6000c10fb0c */
[----:B------:R-:W-:Y:S01]  /*35d0*/  @!P0 MOV R13, 0x400 ;  /* 0x00000400000d8802 */ /* 0x000fe20000000f00 */
[----:B------:R-:W2:Y:S01]  /*35e0*/  @!P0 S2R R14, SR_CgaCtaId ;  /* 0x00000000000e8919 */ /* 0x000ea20000008800 */
[----:B0-----:R-:W-:Y:S01]  /*35f0*/  @!P1 LEA R9, R9, R8, 0x18 ;  /* 0x0000000809099211 */ /* 0x001fe200078ec0ff */
[----:B------:R-:W-:Y:S02]  /*3600*/  IMAD.MOV.U32 R8, RZ, RZ, R17 ;  /* 0x000000ffff087224 */ /* 0x000fe400078e0011 */
[----:B------:R-:W-:Y:S02]  /*3610*/  @!P0 IMAD.MOV.U32 R8, RZ, RZ, R12 ;  /* 0x000000ffff088224 */ /* 0x000fe400078e000c */
[----:B------:R1:W-:Y:S04]  /*3620*/  @!P1 STS [R9+0x8], R11 ;  /* 0x0000080b09009388 */ /* 0x0003e80000000800 */
[----:B------:R1:W-:Y:S01]  /*3630*/  @!P1 STS [R9+0x4], R12 ;  /* 0x0000040c09009388 */ /* 0x0003e20000000800 */
[----:B--2---:R-:W-:-:S05]  /*3640*/  @!P0 LEA R13, R14, R13, 0x18 ;  /* 0x0000000d0e0d8211 */ /* 0x004fca00078ec0ff */
[----:B------:R1:W-:Y:S02]  /*3650*/  @!P0 STS [R13+0x54], R12 ;  /* 0x0000540c0d008388 */ /* 0x0003e40000000800 */
.L_x_243:
        /* <DEDUP_REMOVED lines=9> */
.L_x_242:
[----:B------:R-:W-:Y:S01]  /*36f0*/  IMAD.IADD R32, R32, 0x1, R39 ;  /* 0x0000000120207824 */ /* 0x000fe200078e0227 */
[----:B------:R-:W0:Y:S01]  /*3700*/  S2R R8, SR_LANEID ;  /* 0x0000000000087919 */ /* 0x000e220000000000 */
[----:B------:R-:W-:Y:S02]  /*3710*/  BAR.SYNC.DEFER_BLOCKING 0x0 ;  /* 0x0000000000007b1d */ /* 0x000fe40000010000 */
[----:B------:R-:W-:Y:S01]  /*3720*/  IMAD.IADD R33, R33, 0x1, R32 ;  /* 0x0000000121217824 */ /* 0x000fe200078e0220 */
[----:B------:R-:W-:Y:S01]  /*3730*/  ISETP.NE.AND P0, PT, R31, RZ, PT ;  /* 0x000000ff1f00720c */ /* 0x000fe20003f05270 */
[----:B------:R-:W-:Y:S02]  /*3740*/  IMAD.U32 R12, RZ, RZ, UR7 ;  /* 0x00000007ff0c7e24 */ /* 0x000fe4000f8e00ff */
[----:B------:R-:W-:Y:S01]  /*3750*/  IMAD.IADD R28, R28, 0x1, R33 ;  /* 0x000000011c1c7824 */ /* 0x000fe200078e0221 */
[----:B------:R-:W1:Y:S03]  /*3760*/  LDCU.64 UR8, c[0x0][0x388] ;  /* 0x00007100ff0877ac */ /* 0x000e660008000a00 */
[----:B------:R-:W-:-:S04]  /*3770*/  IMAD.IADD R27, R27, 0x1, R28 ;  /* 0x000000011b1b7824 */ /* 0x000fc800078e021c */
[----:B------:R-:W-:-:S04]  /*3780*/  IMAD.IADD R26, R26, 0x1, R27 ;  /* 0x000000011a1a7824 */ /* 0x000fc800078e021b */
[----:B------:R-:W-:-:S04]  /*3790*/  IMAD.IADD R25, R25, 0x1, R26 ;  /* 0x0000000119197824 */ /* 0x000fc800078e021a */
[----:B------:R-:W-:-:S04]  /*37a0*/  IMAD.IADD R24, R24, 0x1, R25 ;  /* 0x0000000118187824 */ /* 0x000fc800078e0219 */
[----:B------:R-:W-:Y:S02]  /*37b0*/  IMAD.IADD R23, R23, 0x1, R24 ;  /* 0x0000000117177824 */ /* 0x000fe400078e0218 */
[----:B0-----:R-:W-:Y:S02]  /*37c0*/  IMAD R8, R8, 0x48, R29 ;  /* 0x0000004808087824 */ /* 0x001fe400078e021d */
[----:B------:R-:W-:-:S03]  /*37d0*/  IMAD.IADD R22, R22, 0x1, R23 ;  /* 0x0000000116167824 */ /* 0x000fc600078e0217 */
[----:B------:R-:W-:Y:S01]  /*37e0*/  STS [R8], R39 ;  /* 0x0000002708007388 */ /* 0x000fe20000000800 */
[----:B------:R-:W-:-:S03]  /*37f0*/  IMAD.IADD R21, R21, 0x1, R22 ;  /* 0x0000000115157824 */ /* 0x000fc600078e0216 */
[----:B------:R-:W-:Y:S01]  /*3800*/  STS [R8+0x4], R32 ;  /* 0x0000042008007388 */ /* 0x000fe20000000800 */
        /* <DEDUP_REMOVED lines=24> */
[----:B------:R0:W-:Y:S01]  /*3990*/  STS [R8+0x48], R0 ;  /* 0x0000480008007388 */ /* 0x0001e20000000800 */
[----:B------:R-:W-:-:S03]  /*39a0*/  NOP ;  /* 0x0000000000007918 */ /* 0x000fc60000000000 */
[----:B------:R-:W-:Y:S04]  /*39b0*/  LDS R39, [R29] ;  /* 0x000000001d277984 */ /* 0x000fe80000000800 */
        /* <DEDUP_REMOVED lines=18> */
[----:B------:R2:W-:Y:S01]  /*3ae0*/  @!P0 STS [UR4+0x7b80], R12 ;  /* 0x007b800cff008988 */ /* 0x0005e20008000804 */
[----:B------:R-:W-:Y:S01]  /*3af0*/  BAR.SYNC.DEFER_BLOCKING 0x0 ;  /* 0x0000000000007b1d */ /* 0x000fe20000010000 */
[----:B0-----:R-:W-:-:S05]  /*3b00*/  IADD3 R0, P0, PT, R30, UR10, RZ ;  /* 0x0000000a1e007c10 */ /* 0x001fca000ff1e0ff */
[----:B------:R-:W0:Y:S01]  /*3b10*/  S2R R2, SR_TID.X ;  /* 0x0000000000027919 */ /* 0x000e220000002100 */
[----:B------:R-:W3:Y:S01]  /*3b20*/  LDS R31, [UR4+0x7b80] ;  /* 0x007b8004ff1f7984 */ /* 0x000ee20008000800 */
[C---:B0-----:R-:W-:Y:S02]  /*3b30*/  LOP3.LUT R3, R2.reuse, 0x3e0, RZ, 0xc0, !PT ;  /* 0x000003e002037812 */ /* 0x041fe400078ec0ff */
[----:B------:R-:W-:-:S05]  /*3b40*/  LOP3.LUT R2, R2, 0x1f, RZ, 0xc0, !PT ;  /* 0x0000001f02027812 */ /* 0x000fca00078ec0ff */
[----:B------:R-:W-:Y:S02]  /*3b50*/  IMAD R8, R3, 0x13, R2 ;  /* 0x0000001303087824 */ /* 0x000fe400078e0202 */
[----:B------:R-:W-:Y:S01]  /*3b60*/  IMAD.X R3, RZ, RZ, UR11, P0 ;  /* 0x0000000bff037e24 */ /* 0x000fe200080e06ff */
[----:B-1----:R-:W-:Y:S01]  /*3b70*/  LEA R2, P0, R0, UR8, 0x2 ;  /* 0x0000000800027c11 */ /* 0x002fe2000f8010ff */
[C---:B------:R-:W-:Y:S02]  /*3b80*/  VIADD R10, R8.reuse, 0x20 ;  /* 0x00000020080a7836 */ /* 0x040fe40000000000 */
[----:B--2---:R-:W-:Y:S01]  /*3b90*/  VIADD R12, R8, 0xa0 ;  /* 0x000000a0080c7836 */ /* 0x004fe20000000000 */
[----:B------:R-:W-:Y:S01]  /*3ba0*/  LEA.HI.X R3, R0, UR9, R3, 0x2, P0 ;  /* 0x0000000900037c11 */ /* 0x000fe200080f1403 */
[----:B------:R-:W-:Y:S01]  /*3bb0*/  VIADD R0, R8, 0x40 ;  /* 0x0000004008007836 */ /* 0x000fe20000000000 */
[-C--:B---3--:R-:W-:Y:S02]  /*3bc0*/  ISETP.GE.AND P1, PT, R30, R31.reuse, PT ;  /* 0x0000001f1e00720c */ /* 0x088fe40003f26270 */
        /* <DEDUP_REMOVED lines=9> */
[----:B------:R0:W-:Y:S01]  /*3c60*/  @!P1 STG.E desc[UR12][R2.64], R39 ;  /* 0x0000002702009986 */ /* 0x0001e2000c10190c */
[-C--:B------:R-:W-:Y:S01]  /*3c70*/  ISETP.GE.AND P0, PT, R10, R31.reuse, PT ;  /* 0x0000001f0a00720c */ /* 0x080fe20003f06270 */
[----:B------:R-:W-:Y:S01]  /*3c80*/  VIADD R10, R8, 0x160 ;  /* 0x00000160080a7836 */ /* 0x000fe20000000000 */
[-C--:B------:R-:W-:Y:S01]  /*3c90*/  ISETP.GE.AND P1, PT, R0, R31.reuse, PT ;  /* 0x0000001f0000720c */ /* 0x080fe20003f26270 */
[----:B------:R-:W-:Y:S01]  /*3ca0*/  VIADD R0, R8, 0x140 ;  /* 0x0000014008007836 */ /* 0x000fe20000000000 */
[----:B------:R0:W-:Y:S01]  /*3cb0*/  @!P2 STG.E desc[UR12][R2.64+0x80], R41 ;  /* 0x000080290200a986 */ /* 0x0001e2000c10190c */
[----:B------:R-:W-:-:S03]  /*3cc0*/  ISETP.GE.AND P2, PT, R37, R31, PT ;  /* 0x0000001f2500720c */ /* 0x000fc60003f46270 */
[----:B------:R0:W-:Y:S01]  /*3cd0*/  @!P3 STG.E desc[UR12][R2.64+0x100], R43 ;  /* 0x0001002b0200b986 */ /* 0x0001e2000c10190c */
[----:B------:R-:W-:-:S03]  /*3ce0*/  ISETP.GE.AND P3, PT, R36, R31, PT ;  /* 0x0000001f2400720c */ /* 0x000fc60003f66270 */
        /* <DEDUP_REMOVED lines=32> */
.L_x_229:
[----:B------:R-:W-:Y:S01]  /*3ef0*/  BSSY B1, `(.L_x_256) ;  /* 0x0000006000017945 */ /* 0x000fe20003800000 */
[----:B------:R-:W-:Y:S01]  /*3f00*/  PLOP3.LUT P0, PT, P0, PT, PT, 0x8, 0x80 ;  /* 0x000000000080781c */ /* 0x000fe2000070e170 */
[----:B------:R-:W-:-:S12]  /*3f10*/  IMAD.MOV.U32 R10, RZ, RZ, -0x1 ;  /* 0xffffffffff0a7424 */ /* 0x000fd800078e00ff */
[----:B------:R-:W-:Y:S05]  /*3f20*/  WARPSYNC.COLLECTIVE R10, `(.L_x_257) ;  /* 0x000000000a087348 */ /* 0x000fea0003c00000 */
[----:B------:R-:W-:Y:S01]  /*3f30*/  VOTE.ANY P0, P0 ;  /* 0x0000000000ff7806 */ /* 0x000fe20000000100 */
[----:B------:R-:W-:-:S12]  /*3f40*/  ENDCOLLECTIVE ;  /* 0x000000000000791b */ /* 0x000fd80003800000 */
.L_x_257:
[----:B------:R-:W-:Y:S05]  /*3f50*/  BSYNC B1 ;  /* 0x0000000000017941 */ /* 0x000fea0003800000 */
.L_x_256:
[----:B------:R-:W-:Y:S05]  /*3f60*/  BRA `(.L_x_258) ;  /* 0xffffffd000287947 */ /* 0x000fea000383ffff */
.L_x_231:
[----:B------:R-:W-:Y:S01]  /*3f70*/  BSSY B1, `(.L_x_259) ;  /* 0x0000006000017945 */ /* 0x000fe20003800000 */
[----:B------:R-:W-:Y:S01]  /*3f80*/  PLOP3.LUT P0, PT, P0, PT, PT, 0x8, 0x80 ;  /* 0x000000000080781c */ /* 0x000fe2000070e170 */
[----:B------:R-:W-:-:S12]  /*3f90*/  IMAD.MOV.U32 R10, RZ, RZ, -0x1 ;  /* 0xffffffffff0a7424 */ /* 0x000fd800078e00ff */
[----:B------:R-:W-:Y:S05]  /*3fa0*/  WARPSYNC.COLLECTIVE R10, `(.L_x_260) ;  /* 0x000000000a087348 */ /* 0x000fea0003c00000 */
[----:B------:R-:W-:Y:S01]  /*3fb0*/  VOTE.ANY P0, P0 ;  /* 0x0000000000ff7806 */ /* 0x000fe20000000100 */
[----:B------:R-:W-:-:S12]  /*3fc0*/  ENDCOLLECTIVE ;  /* 0x000000000000791b */ /* 0x000fd80003800000 */
.L_x_260:
[----:B------:R-:W-:Y:S05]  /*3fd0*/  BSYNC B1 ;  /* 0x0000000000017941 */ /* 0x000fea0003800000 */
.L_x_259:
[----:B------:R-:W-:Y:S05]  /*3fe0*/  BRA `(.L_x_261) ;  /* 0xffffffd0002c7947 */ /* 0x000fea000383ffff */
.L_x_233:
[----:B------:R-:W0:Y:S01]  /*3ff0*/  S2R R8, SR_GEMASK ;  /* 0x0000000000087919 */ /* 0x000e220000003c00 */
[----:B------:R-:W-:Y:S01]  /*4000*/  BSSY B1, `(.L_x_262) ;  /* 0x0000006000017945 */ /* 0x000fe20003800000 */
[----:B------:R-:W-:Y:S01]  /*4010*/  PLOP3.LUT P2, PT, P0, PT, PT, 0x8, 0x80 ;  /* 0x000000000080781c */ /* 0x000fe2000074e170 */
[----:B------:R-:W-:-:S12]  /*4020*/  IMAD.MOV.U32 R10, RZ, RZ, -0x1 ;  /* 0xffffffffff0a7424 */ /* 0x000fd800078e00ff */
[----:B0-----:R-:W-:Y:S05]  /*4030*/  WARPSYNC.COLLECTIVE R10, `(.L_x_263) ;  /* 0x000000000a087348 */ /* 0x001fea0003c00000 */
[----:B------:R-:W-:Y:S01]  /*4040*/  VOTE.ANY R10, PT, P2 ;  /* 0x00000000000a7806 */ /* 0x000fe200010e0100 */
[----:B0-----:R-:W-:Y:S06]  /*4050*/  ENDCOLLECTIVE ;  /* 0x000000000000791b */ /* 0x001fec0003800000 */
.L_x_263:
[----:B------:R-:W-:Y:S05]  /*4060*/  BSYNC B1 ;  /* 0x0000000000017941 */ /* 0x000fea0003800000 */
.L_x_262:
[----:B------:R-:W-:Y:S01]  /*4070*/  LOP3.LUT R10, R10, 0x80000000, R8, 0xec, !PT ;  /* 0x800000000a0a7812 */ /* 0x000fe200078eec08 */
[----:B------:R-:W-:Y:S01]  /*4080*/  IMAD.MOV.U32 R14, RZ, RZ, 0x1 ;  /* 0x00000001ff0e7424 */ /* 0x000fe200078e00ff */
[----:B------:R-:W-:Y:S01]  /*4090*/  ISETP.NE.AND P0, PT, R12, 0x65, PT ;  /* 0x000000650c00780c */ /* 0x000fe20003f05270 */
[C---:B------:R-:W-:Y:S02]  /*40a0*/  VIADD R38, R37.reuse, 0x2 ;  /* 0x0000000225267836 */ /* 0x040fe40000000000 */
[C---:B------:R-:W-:Y:S02]  /*40b0*/  VIADD R11, R10.reuse, 0xffffffff ;  /* 0xffffffff0a0b7836 */ /* 0x040fe40000000000 */
[C---:B------:R-:W-:Y:S02]  /*40c0*/  VIADD R19, R37.reuse, 0x4 ;  /* 0x0000000425137836 */ /* 0x040fe40000000000 */
[----:B------:R-:W-:Y:S01]  /*40d0*/  VIADD R39, R37, 0x10 ;  /* 0x0000001025277836 */ /* 0x000fe20000000000 */
[----:B------:R-:W-:Y:S01]  /*40e0*/  LOP3.LUT R11, R10, R11, RZ, 0xc, !PT ;  /* 0x0000000b0a0b7212 */ /* 0x000fe200078e0cff */
[----:B------:R-:W-:-:S03]  /*40f0*/  IMAD.MOV.U32 R10, RZ, RZ, -0x1 ;  /* 0xffffffffff0a7424 */ /* 0x000fc600078e00ff */
[----:B------:R0:W1:Y:S04]  /*4100*/  POPC R15, R11 ;  /* 0x0000000b000f7309 */ /* 0x0000680000000000 */
[----:B01----:R-:W-:Y:S05]  /*4110*/  WARPSYNC.COLLECTIVE R10, `(.L_x_264) ;  /* 0x000000000a087348 */ /* 0x003fea0003c00000 */
[----:B-1----:R1:W2:Y:S02]  /*4120*/  SHFL.DOWN P2, R16, R13, R14, R15 ;  /* 0x0800000e0d107389 */ /* 0x0022a4000004000f */
[----:B012---:R-:W-:Y:S05]  /*4130*/  ENDCOLLECTIVE ;  /* 0x000000000000791b */ /* 0x007fea0003800000 */
.L_x_264:
[----:B------:R-:W-:Y:S01]  /*4140*/  IMAD.MOV.U32 R14, RZ, RZ, 0x2 ;  /* 0x00000002ff0e7424 */ /* 0x000fe200078e00ff */
[----:B------:R-:W-:-:S04]  /*4150*/  ISETP.GE.AND P2, PT, R37, R15, PT ;  /* 0x0000000f2500720c */ /* 0x000fc80003f46270 */
[----:B------:R-:W-:-:S05]  /*4160*/  SEL R16, R16, RZ, !P2 ;  /* 0x000000ff10107207 */ /* 0x000fca0005000000 */
[----:B------:R-:W-:-:S04]  /*4170*/  IMAD.IADD R36, R16, 0x1, R13 ;  /* 0x0000000110247824 */ /* 0x000fc800078e020d */
[----:B------:R-:W-:-:S07]  /*4180*/  IMAD.MOV.U32 R13, RZ, RZ, R36 ;  /* 0x000000ffff0d7224 */ /* 0x000fce00078e0024 */
[----:B------:R-:W-:Y:S05]  /*4190*/  WARPSYNC.COLLECTIVE R10, `(.L_x_265) ;  /* 0x000000000a087348 */ /* 0x000fea0003c00000 */
[----:B------:R0:W1:Y:S02]  /*41a0*/  SHFL.DOWN P2, R16, R13, R14, R15 ;  /* 0x0800000e0d107389 */ /* 0x000064000004000f */
[----:B01----:R-:W-:Y:S05]  /*41b0*/  ENDCOLLECTIVE ;  /* 0x000000000000791b */ /* 0x003fea0003800000 */
.L_x_265:
[----:B------:R-:W-:Y:S01]  /*41c0*/  IMAD.MOV.U32 R14, RZ, RZ, 0x4 ;  /* 0x00000004ff0e7424 */ /* 0x000fe200078e00ff */
[----:B------:R-:W-:-:S04]  /*41d0*/  ISETP.GT.AND P2, PT, R38, R15, PT ;  /* 0x0000000f2600720c */ /* 0x000fc80003f44270 */
[----:B------:R-:W-:-:S05]  /*41e0*/  SEL R11, R16, RZ, !P2 ;  /* 0x000000ff100b7207 */ /* 0x000fca0005000000 */
[----:B------:R-:W-:Y:S02]  /*41f0*/  IMAD.IADD R40, R36, 0x1, R11 ;  /* 0x0000000124287824 */ /* 0x000fe400078e020b */
[----:B------:R-:W-:Y:S02]  /*4200*/  VIADD R36, R37, 0x8 ;  /* 0x0000000825247836 */ /* 0x000fe40000000000 */
[----:B------:R-:W-:-:S07]  /*4210*/  IMAD.MOV.U32 R13, RZ, RZ, R40 ;  /* 0x000000ffff0d7224 */ /* 0x000fce00078e0028 */
[----:B------:R-:W-:Y:S05]  /*4220*/  WARPSYNC.COLLECTIVE R10, `(.L_x_266) ;  /* 0x000000000a087348 */ /* 0x000fea0003c00000 */
[----:B------:R0:W1:Y:S02]  /*4230*/  SHFL.DOWN P2, R16, R13, R14, R15 ;  /* 0x0800000e0d107389 */ /* 0x000064000004000f */
[----:B01----:R-:W-:Y:S05]  /*4240*/  ENDCOLLECTIVE ;  /* 0x000000000000791b */ /* 0x003fea0003800000 */
.L_x_266:
[----:B------:R-:W-:Y:S01]  /*4250*/  IMAD.MOV.U32 R14, RZ, RZ, 0x8 ;  /* 0x00000008ff0e7424 */ /* 0x000fe200078e00ff */
[----:B------:R-:W-:-:S04]  /*4260*/  ISETP.GT.AND P2, PT, R19, R15, PT ;  /* 0x0000000f1300720c */ /* 0x000fc80003f44270 */
[----:B------:R-:W-:-:S05]  /*4270*/  SEL R11, R16, RZ, !P2 ;  /* 0x000000ff100b7207 */ /* 0x000fca0005000000 */
[----:B------:R-:W-:-:S04]  /*4280*/  IMAD.IADD R42, R40, 0x1, R11 ;  /* 0x00000001282a7824 */ /* 0x000fc800078e020b */
[----:B------:R-:W-:-:S07]  /*4290*/  IMAD.MOV.U32 R13, RZ, RZ, R42 ;  /* 0x000000ffff0d7224 */ /* 0x000fce00078e002a */
[----:B------:R-:W-:Y:S05]  /*42a0*/  WARPSYNC.COLLECTIVE R10, `(.L_x_267) ;  /* 0x000000000a087348 */ /* 0x000fea0003c00000 */
[----:B------:R0:W1:Y:S02]  /*42b0*/  SHFL.DOWN P2, R16, R13, R14, R15 ;  /* 0x0800000e0d107389 */ /* 0x000064000004000f */
[----:B01----:R-:W-:Y:S05]  /*42c0*/  ENDCOLLECTIVE ;  /* 0x000000000000791b */ /* 0x003fea0003800000 */
.L_x_267:
        /* <DEDUP_REMOVED lines=8> */
.L_x_268:
[----:B------:R-:W-:Y:S05]  /*4350*/  WARPSYNC.COLLECTIVE R10, `(.L_x_269) ;  /* 0x000000000a087348 */ /* 0x000fea0003c00000 */
[----:B------:R-:W-:Y:S01]  /*4360*/  VOTE.ALL P0, P0 ;  /* 0x0000000000ff7806 */ /* 0x000fe20000000000 */
[----:B------:R-:W-:-:S12]  /*4370*/  ENDCOLLECTIVE ;  /* 0x000000000000791b */ /* 0x000fd80003800000 */
.L_x_269:
[----:B------:R-:W0:Y:S01]  /*4380*/  LDC.64 R12, c[0x0][0x390] ;  /* 0x0000e400ff0c7b82 */ /* 0x000e220000000a00 */
[----:B------:R-:W-:-:S04]  /*4390*/  ISETP.GT.AND P2, PT, R39, R15, PT ;  /* 0x0000000f2700720c */ /* 0x000fc80003f44270 */
[----:B------:R-:W-:-:S05]  /*43a0*/  SEL R16, R16, RZ, !P2 ;  /* 0x000000ff10107207 */ /* 0x000fca0005000000 */
[----:B------:R-:W-:Y:S01]  /*43b0*/  IMAD.IADD R40, R41, 0x1, R16 ;  /* 0x0000000129287824 */ /* 0x000fe200078e0210 */
[----:B0-----:R-:W-:-:S05]  /*43c0*/  IADD3 R42, P2, PT, R12, 0x100, RZ ;  /* 0x000001000c2a7810 */ /* 0x001fca0007f5e0ff */
[----:B------:R-:W-:Y:S01]  /*43d0*/  IMAD.X R43, RZ, RZ, R13, P2 ;  /* 0x000000ffff2b7224 */ /* 0x000fe200010e060d */
[----:B------:R-:W-:Y:S07]  /*43e0*/  BRA `(.L_x_270) ;  /* 0xffffffcc00c87947 */ /* 0x000fee000383ffff */
.L_x_235:
[----:B------:R-:W-:Y:S01]  /*43f0*/  BSSY B1, `(.L_x_271) ;  /* 0x0000006000017945 */ /* 0x000fe20003800000 */
[----:B------:R-:W-:Y:S01]  /*4400*/  PLOP3.LUT P0, PT, P0, PT, PT, 0x8, 0x80 ;  /* 0x000000000080781c */ /* 0x000fe2000070e170 */
[----:B------:R-:W-:-:S12]  /*4410*/  IMAD.MOV.U32 R10, RZ, RZ, -0x1 ;  /* 0xffffffffff0a7424 */ /* 0x000fd800078e00ff */
[----:B------:R-:W-:Y:S05]  /*4420*/  WARPSYNC.COLLECTIVE R10, `(.L_x_272) ;  /* 0x000000000a087348 */ /* 0x000fea0003c00000 */
[----:B------:R-:W-:Y:S01]  /*4430*/  VOTE.ANY P0, P0 ;  /* 0x0000000000ff7806 */ /* 0x000fe20000000100 */
[----:B------:R-:W-:-:S12]  /*4440*/  ENDCOLLECTIVE ;  /* 0x000000000000791b */ /* 0x000fd80003800000 */
.L_x_272:
[----:B------:R-:W-:Y:S05]  /*4450*/  BSYNC B1 ;  /* 0x0000000000017941 */ /* 0x000fea0003800000 */
.L_x_271:
[----:B------:R-:W-:Y:S05]  /*4460*/  BRA `(.L_x_273) ;  /* 0xffffffcc00d07947 */ /* 0x000fea000383ffff */
.L_x_237:
[----:B------:R-:W-:Y:S01]  /*4470*/  BSSY B1, `(.L_x_274) ;  /* 0x0000006000017945 */ /* 0x000fe20003800000 */
[----:B------:R-:W-:Y:S01]  /*4480*/  PLOP3.LUT P0, PT, P0, PT, PT, 0x8, 0x80 ;  /* 0x000000000080781c */ /* 0x000fe2000070e170 */
[----:B------:R-:W-:-:S12]  /*4490*/  IMAD.MOV.U32 R10, RZ, RZ, -0x1 ;  /* 0xffffffffff0a7424 */ /* 0x000fd800078e00ff */
[----:B------:R-:W-:Y:S05]  /*44a0*/  WARPSYNC.COLLECTIVE R10, `(.L_x_275) ;  /* 0x000000000a087348 */ /* 0x000fea0003c00000 */
[----:B------:R-:W-:Y:S01]  /*44b0*/  VOTE.ANY P0, P0 ;  /* 0x0000000000ff7806 */ /* 0x000fe20000000100 */
[----:B------:R-:W-:-:S12]  /*44c0*/  ENDCOLLECTIVE ;  /* 0x000000000000791b */ /* 0x000fd80003800000 */
.L_x_275:
[----:B------:R-:W-:Y:S05]  /*44d0*/  BSYNC B1 ;  /* 0x0000000000017941 */ /* 0x000fea0003800000 */
.L_x_274:
[----:B------:R-:W-:Y:S05]  /*44e0*/  BRA `(.L_x_276) ;  /* 0xffffffcc00d47947 */ /* 0x000fea000383ffff */
.L_x_239:
[----:B------:R-:W-:Y:S01]  /*44f0*/  BSSY B1, `(.L_x_277) ;  /* 0x0000006000017945 */ /* 0x000fe20003800000 */
[----:B------:R-:W-:Y:S01]  /*4500*/  PLOP3.LUT P2, PT, P0, PT, PT, 0x8, 0x80 ;  /* 0x000000000080781c */ /* 0x000fe2000074e170 */
[----:B------:R-:W-:-:S12]  /*4510*/  IMAD.MOV.U32 R10, RZ, RZ, -0x1 ;  /* 0xffffffffff0a7424 */ /* 0x000fd800078e00ff */
[----:B------:R-:W-:Y:S05]  /*4520*/  WARPSYNC.COLLECTIVE R10, `(.L_x_278) ;  /* 0x000000000a087348 */ /* 0x000fea0003c00000 */
[----:B------:R-:W-:Y:S01]  /*4530*/  VOTE.ANY R10, PT, P2 ;  /* 0x00000000000a7806 */ /* 0x000fe200010e0100 */
[----:B------:R-:W-:Y:S06]  /*4540*/  ENDCOLLECTIVE ;  /* 0x000000000000791b */ /* 0x000fec0003800000 */
.L_x_278:
[----:B------:R-:W-:Y:S05]  /*4550*/  BSYNC B1 ;  /* 0x0000000000017941 */ /* 0x000fea0003800000 */
.L_x_277:
[----:B------:R-:W-:Y:S01]  /*4560*/  LOP3.LUT R10, R10, 0x80000000, R8, 0xec, !PT ;  /* 0x800000000a0a7812 */ /* 0x000fe200078eec08 */
[----:B------:R-:W-:Y:S02]  /*4570*/  IMAD.MOV.U32 R14, RZ, RZ, 0x1 ;  /* 0x00000001ff0e7424 */ /* 0x000fe400078e00ff */
[----:B------:R-:W-:Y:S02]  /*4580*/  VIADD R18, R18, 0xffffffe0 ;  /* 0xffffffe012127836 */ /* 0x000fe40000000000 */
[----:B------:R-:W-:-:S05]  /*4590*/  VIADD R15, R10, 0xffffffff ;  /* 0xffffffff0a0f7836 */ /* 0x000fca0000000000 */
[----:B------:R-:W-:Y:S01]  /*45a0*/  LOP3.LUT R15, R10, R15, RZ, 0xc, !PT ;  /* 0x0000000f0a0f7212 */ /* 0x000fe200078e0cff */
[----:B------:R-:W-:-:S05]  /*45b0*/  IMAD.MOV.U32 R10, RZ, RZ, -0x1 ;  /* 0xffffffffff0a7424 */ /* 0x000fca00078e00ff */
[----:B------:R-:W0:Y:S02]  /*45c0*/  POPC R15, R15 ;  /* 0x0000000f000f7309 */ /* 0x000e240000000000 */
[----:B0-----:R-:W-:Y:S05]  /*45d0*/  WARPSYNC.COLLECTIVE R10, `(.L_x_279) ;  /* 0x000000000a087348 */ /* 0x001fea0003c00000 */
[----:B0-----:R0:W1:Y:S02]  /*45e0*/  SHFL.DOWN P2, R16, R13, R14, R15 ;  /* 0x0800000e0d107389 */ /* 0x001064000004000f */
[----:B01----:R-:W-:Y:S05]  /*45f0*/  ENDCOLLECTIVE ;  /* 0x000000000000791b */ /* 0x003fea0003800000 */
.L_x_279:
[----:B------:R-:W-:Y:S01]  /*4600*/  ISETP.GE.AND P0, PT, R37, R15, PT ;  /* 0x0000000f2500720c */ /* 0x000fe20003f06270 */
[----:B------:R-:W-:-:S03]  /*4610*/  IMAD.MOV.U32 R14, RZ, RZ, 0x2 ;  /* 0x00000002ff0e7424 */ /* 0x000fc600078e00ff */
[----:B------:R-:W-:Y:S02]  /*4620*/  SEL R16, R16, RZ, !P0 ;  /* 0x000000ff10107207 */ /* 0x000fe40004000000 */
[----:B------:R-:W-:-:S03]  /*4630*/  ISETP.GT.AND P0, PT, R38, R15, PT ;  /* 0x0000000f2600720c */ /* 0x000fc60003f04270 */
[----:B------:R-:W-:-:S04]  /*4640*/  IMAD.IADD R41, R16, 0x1, R13 ;  /* 0x0000000110297824 */ /* 0x000fc800078e020d */
[----:B------:R-:W-:-:S07]  /*4650*/  IMAD.MOV.U32 R13, RZ, RZ, R41 ;  /* 0x000000ffff0d7224 */ /* 0x000fce00078e0029 */
[----:B------:R-:W-:Y:S05]  /*4660*/  WARPSYNC.COLLECTIVE R10, `(.L_x_280) ;  /* 0x000000000a087348 */ /* 0x000fea0003c00000 */
[----:B------:R0:W1:Y:S02]  /*4670*/  SHFL.DOWN P2, R16, R13, R14, R15 ;  /* 0x0800000e0d107389 */ /* 0x000064000004000f */
[----:B01----:R-:W-:Y:S05]  /*4680*/  ENDCOLLECTIVE ;  /* 0x000000000000791b */ /* 0x003fea0003800000 */
.L_x_280:
[----:B------:R-:W-:Y:S01]  /*4690*/  IMAD.MOV.U32 R14, RZ, RZ, 0x4 ;  /* 0x00000004ff0e7424 */ /* 0x000fe200078e00ff */
[----:B------:R-:W-:Y:S02]  /*46a0*/  SEL R16, R16, RZ, !P0 ;  /* 0x000000ff10107207 */ /* 0x000fe40004000000 */
[----:B------:R-:W-:-:S03]  /*46b0*/  ISETP.GT.AND P0, PT, R19, R15, PT ;  /* 0x0000000f1300720c */ /* 0x000fc60003f04270 */
[----:B------:R-:W-:-:S04]  /*46c0*/  IMAD.IADD R41, R41, 0x1, R16 ;  /* 0x0000000129297824 */ /* 0x000fc800078e0210 */
[----:B------:R-:W-:-:S07]  /*46d0*/  IMAD.MOV.U32 R13, RZ, RZ, R41 ;  /* 0x000000ffff0d7224 */ /* 0x000fce00078e0029 */
[----:B------:R-:W-:Y:S05]  /*46e0*/  WARPSYNC.COLLECTIVE R10, `(.L_x_281) ;  /* 0x000000000a087348 */ /* 0x000fea0003c00000 */
[----:B------:R0:W1:Y:S02]  /*46f0*/  SHFL.DOWN P2, R16, R13, R14, R15 ;  /* 0x0800000e0d107389 */ /* 0x000064000004000f */
[----:B01----:R-:W-:Y:S05]  /*4700*/  ENDCOLLECTIVE ;  /* 0x000000000000791b */ /* 0x003fea0003800000 */
.L_x_281:
[----:B------:R-:W-:Y:S01]  /*4710*/  IMAD.MOV.U32 R14, RZ, RZ, 0x8 ;  /* 0x00000008ff0e7424 */ /* 0x000fe200078e00ff */
[----:B------:R-:W-:Y:S02]  /*4720*/  SEL R16, R16, RZ, !P0 ;  /* 0x000000ff10107207 */ /* 0x000fe40004000000 */
[----:B------:R-:W-:-:S03]  /*4730*/  ISETP.GT.AND P0, PT, R36, R15, PT ;  /* 0x0000000f2400720c */ /* 0x000fc60003f04270 */
[----:B------:R-:W-:-:S10]  /*4740*/  IMAD.IADD R13, R41, 0x1, R16 ;  /* 0x00000001290d7824 */ /* 0x000fd400078e0210 */
[----:B------:R-:W-:Y:S05]  /*4750*/  WARPSYNC.COLLECTIVE R10, `(.L_x_282) ;  /* 0x000000000a087348 */ /* 0x000fea0003c00000 */
[----:B------:R0:W1:Y:S02]  /*4760*/  SHFL.DOWN P2, R16, R13, R14, R15 ;  /* 0x0800000e0d107389 */ /* 0x000064000004000f */
[----:B01----:R-:W-:Y:S05]  /*4770*/  ENDCOLLECTIVE ;  /* 0x000000000000791b */ /* 0x003fea0003800000 */
.L_x_282:
        /* <DEDUP_REMOVED lines=8> */
.L_x_283:
[----:B------:R-:W-:Y:S02]  /*4800*/  SEL R16, R16, RZ, !P0 ;  /* 0x000000ff10107207 */ /* 0x000fe40004000000 */
[----:B------:R-:W-:Y:S02]  /*4810*/  ISETP.NE.AND P0, PT, R12, 0x65, PT ;  /* 0x000000650c00780c */ /* 0x000fe40003f05270 */
[----:B------:R-:W-:-:S11]  /*4820*/  IADD3 R40, PT, PT, R41, R16, R40 ;  /* 0x0000001029287210 */ /* 0x000fd60007ffe028 */
[----:B------:R-:W-:Y:S05]  /*4830*/  WARPSYNC.COLLECTIVE R10, `(.L_x_284) ;  /* 0x000000000a087348 */ /* 0x000fea0003c00000 */
[----:B------:R-:W-:Y:S01]  /*4840*/  VOTE.ALL P0, P0 ;  /* 0x0000000000ff7806 */ /* 0x000fe20000000000 */
[----:B------:R-:W-:-:S12]  /*4850*/  ENDCOLLECTIVE ;  /* 0x000000000000791b */ /* 0x000fd80003800000 */
.L_x_284:
[----:B------:R-:W-:Y:S05]  /*4860*/  BRA `(.L_x_285) ;  /* 0xffffffcc00747947 */ /* 0x000fea000383ffff */
.L_x_244:
[----:B------:R-:W-:Y:S01]  /*4870*/  BSSY B0, `(.L_x_286) ;  /* 0x0000006000007945 */ /* 0x000fe20003800000 */
[----:B------:R-:W-:Y:S01]  /*4880*/  PLOP3.LUT P0, PT, P0, PT, PT, 0x8, 0x80 ;  /* 0x000000000080781c */ /* 0x000fe2000070e170 */
[----:B------:R-:W-:-:S12]  /*4890*/  IMAD.MOV.U32 R10, RZ, RZ, -0x1 ;  /* 0xffffffffff0a7424 */ /* 0x000fd800078e00ff */
[----:B------:R-:W-:Y:S05]  /*48a0*/  WARPSYNC.COLLECTIVE R10, `(.L_x_287) ;  /* 0x000000000a087348 */ /* 0x000fea0003c00000 */
[----:B------:R-:W-:Y:S01]  /*48b0*/  VOTE.ANY P0, P0 ;  /* 0x0000000000ff7806 */ /* 0x000fe20000000100 */
[----:B------:R-:W-:-:S12]  /*48c0*/  ENDCOLLECTIVE ;  /* 0x000000000000791b */ /* 0x000fd80003800000 */
.L_x_287:
[----:B------:R-:W-:Y:S05]  /*48d0*/  BSYNC B0 ;  /* 0x0000000000007941 */ /* 0x000fea0003800000 */
.L_x_286:
[----:B------:R-:W-:Y:S05]  /*48e0*/  BRA `(.L_x_288) ;  /* 0xffffffe400807947 */ /* 0x000fea000383ffff */
.L_x_246:
[----:B------:R-:W-:Y:S01]  /*48f0*/  BSSY B0, `(.L_x_289) ;  /* 0x0000006000007945 */ /* 0x000fe20003800000 */
[----:B------:R-:W-:Y:S01]  /*4900*/  PLOP3.LUT P0, PT, P0, PT, PT, 0x8, 0x80 ;  /* 0x000000000080781c */ /* 0x000fe2000070e170 */
[----:B------:R-:W-:-:S12]  /*4910*/  IMAD.MOV.U32 R10, RZ, RZ, -0x1 ;  /* 0xffffffffff0a7424 */ /* 0x000fd800078e00ff */
[----:B------:R-:W-:Y:S05]  /*4920*/  WARPSYNC.COLLECTIVE R10, `(.L_x_290) ;  /* 0x000000000a087348 */ /* 0x000fea0003c00000 */
[----:B------:R-:W-:Y:S01]  /*4930*/  VOTE.ANY P0, P0 ;  /* 0x0000000000ff7806 */ /* 0x000fe20000000100 */
[----:B------:R-:W-:-:S12]  /*4940*/  ENDCOLLECTIVE ;  /* 0x000000000000791b */ /* 0x000fd80003800000 */
.L_x_290:
[----:B------:R-:W-:Y:S05]  /*4950*/  BSYNC B0 ;  /* 0x0000000000007941 */ /* 0x000fea0003800000 */
.L_x_289:
[----:B------:R-:W-:Y:S05]  /*4960*/  BRA `(.L_x_291) ;  /* 0xffffffe400847947 */ /* 0x000fea000383ffff */
.L_x_248:
[----:B------:R-:W0:Y:S01]  /*4970*/  S2R R19, SR_GEMASK ;  /* 0x0000000000137919 */ /* 0x000e220000003c00 */
[----:B------:R-:W-:Y:S01]  /*4980*/  BSSY B0, `(.L_x_292) ;  /* 0x0000007000007945 */ /* 0x000fe20003800000 */
[----:B------:R-:W-:Y:S01]  /*4990*/  ISETP.NE.AND P0, PT, R8, 0x65, PT ;  /* 0x000000650800780c */ /* 0x000fe20003f05270 */
[----:B------:R-:W-:Y:S01]  /*49a0*/  IMAD.MOV.U32 R10, RZ, RZ, -0x1 ;  /* 0xffffffffff0a7424 */ /* 0x000fe200078e00ff */
[----:B------:R-:W-:-:S13]  /*49b0*/  PLOP3.LUT P2, PT, P2, PT, PT, 0x8, 0x80 ;  /* 0x000000000080781c */ /* 0x000fda000174e170 */
[----:B0-----:R-:W-:Y:S05]  /*49c0*/  WARPSYNC.COLLECTIVE R10, `(.L_x_293) ;  /* 0x000000000a087348 */ /* 0x001fea0003c00000 */
[----:B------:R-:W-:Y:S01]  /*49d0*/  VOTE.ANY R10, PT, P2 ;  /* 0x00000000000a7806 */ /* 0x000fe200010e0100 */
[----:B0-----:R-:W-:Y:S06]  /*49e0*/  ENDCOLLECTIVE ;  /* 0x000000000000791b */ /* 0x001fec0003800000 */
.L_x_293:
[----:B------:R-:W-:Y:S05]  /*49f0*/  BSYNC B0 ;  /* 0x0000000000007941 */ /* 0x000fea0003800000 */
.L_x_292:
[----:B------:R-:W-:Y:S01]  /*4a00*/  LOP3.LUT R10, R10, 0x80000000, R19, 0xec, !PT ;  /* 0x800000000a0a7812 */ /* 0x000fe200078eec13 */
[----:B------:R-:W-:-:S04]  /*4a10*/  IMAD.MOV.U32 R14, RZ, RZ, 0x1 ;  /* 0x00000001ff0e7424 */ /* 0x000fc800078e00ff */
[----:B------:R-:W-:-:S05]  /*4a20*/  VIADD R13, R10, 0xffffffff ;  /* 0xffffffff0a0d7836 */ /* 0x000fca0000000000 */
[----:B------:R-:W-:Y:S01]  /*4a30*/  LOP3.LUT R8, R10, R13, RZ, 0xc, !PT ;  /* 0x0000000d0a087212 */ /* 0x000fe200078e0cff */
[----:B------:R-:W-:Y:S02]  /*4a40*/  IMAD.MOV.U32 R13, RZ, RZ, R9 ;  /* 0x000000ffff0d7224 */ /* 0x000fe400078e0009 */
[----:B------:R-:W-:Y:S01]  /*4a50*/  IMAD.MOV.U32 R10, RZ, RZ, -0x1 ;  /* 0xffffffffff0a7424 */ /* 0x000fe200078e00ff */
[----:B------:R0:W1:Y:S02]  /*4a60*/  POPC R15, R8 ;  /* 0x00000008000f7309 */ /* 0x0000640000000000 */
[----:B0-----:R-:W-:-:S07]  /*4a70*/  VIADD R8, R38, 0x4 ;  /* 0x0000000426087836 */ /* 0x001fce0000000000 */
[----:B-1----:R-:W-:Y:S05]  /*4a80*/  WARPSYNC.COLLECTIVE R10, `(.L_x_294) ;  /* 0x000000000a087348 */ /* 0x002fea0003c00000 */
[----:B-1----:R0:W1:Y:S02]  /*4a90*/  SHFL.DOWN P2, R16, R13, R14, R15 ;  /* 0x0800000e0d107389 */ /* 0x002064000004000f */
[----:B01----:R-:W-:Y:S05]  /*4aa0*/  ENDCOLLECTIVE ;  /* 0x000000000000791b */ /* 0x003fea0003800000 */
.L_x_294:
[----:B------:R-:W-:Y:S01]  /*4ab0*/  IMAD.MOV.U32 R14, RZ, RZ, 0x2 ;  /* 0x00000002ff0e7424 */ /* 0x000fe200078e00ff */
[----:B------:R-:W-:-:S04]  /*4ac0*/  ISETP.GE.AND P2, PT, R38, R15, PT ;  /* 0x0000000f2600720c */ /* 0x000fc80003f46270 */
[----:B------:R-:W-:Y:S01]  /*4ad0*/  SEL R12, R16, RZ, !P2 ;  /* 0x000000ff100c7207 */ /* 0x000fe20005000000 */
[----:B------:R-:W-:-:S04]  /*4ae0*/  VIADD R16, R38, 0x2 ;  /* 0x0000000226107836 */ /* 0x000fc80000000000 */
[----:B------:R-:W-:Y:S01]  /*4af0*/  IMAD.IADD R12, R12, 0x1, R9 ;  /* 0x000000010c0c7824 */ /* 0x000fe200078e0209 */
[----:B------:R-:W-:-:S03]  /*4b00*/  ISETP.GT.AND P3, PT, R16, R15, PT ;  /* 0x0000000f1000720c */ /* 0x000fc60003f64270 */
[----:B------:R-:W-:-:S10]  /*4b10*/  IMAD.MOV.U32 R13, RZ, RZ, R12 ;  /* 0x000000ffff0d7224 */ /* 0x000fd400078e000c */
[----:B------:R-:W-:Y:S05]  /*4b20*/  WARPSYNC.COLLECTIVE R10, `(.L_x_295) ;  /* 0x000000000a087348 */ /* 0x000fea0003c00000 */
[----:B------:R0:W1:Y:S02]  /*4b30*/  SHFL.DOWN P2, R16, R13, R14, R15 ;  /* 0x0800000e0d107389 */ /* 0x000064000004000f */
[----:B01----:R-:W-:Y:S05]  /*4b40*/  ENDCOLLECTIVE ;  /* 0x000000000000791b */ /* 0x003fea0003800000 */
.L_x_295:
[----:B------:R-:W-:Y:S01]  /*4b50*/  IMAD.MOV.U32 R14, RZ, RZ, 0x4 ;  /* 0x00000004ff0e7424 */ /* 0x000fe200078e00ff */
[----:B------:R-:W-:Y:S02]  /*4b60*/  SEL R9, R16, RZ, !P3 ;  /* 0x000000ff10097207 */ /* 0x000fe40005800000 */
[----:B------:R-:W-:Y:S01]  /*4b70*/  ISETP.GT.AND P3, PT, R8, R15, PT ;  /* 0x0000000f0800720c */ /* 0x000fe20003f64270 */
[----:B------:R-:W-:Y:S02]  /*4b80*/  VIADD R8, R38, 0x8 ;  /* 0x0000000826087836 */ /* 0x000fe40000000000 */
[----:B------:R-:W-:-:S04]  /*4b90*/  IMAD.IADD R40, R12, 0x1, R9 ;  /* 0x000000010c287824 */ /* 0x000fc800078e0209 */
[----:B------:R-:W-:-:S07]  /*4ba0*/  IMAD.MOV.U32 R13, RZ, RZ, R40 ;  /* 0x000000ffff0d7224 */ /* 0x000fce00078e0028 */
[----:B------:R-:W-:Y:S05]  /*4bb0*/  WARPSYNC.COLLECTIVE R10, `(.L_x_296) ;  /* 0x000000000a087348 */ /* 0x000fea0003c00000 */
[----:B------:R0:W1:Y:S02]  /*4bc0*/  SHFL.DOWN P2, R16, R13, R14, R15 ;  /* 0x0800000e0d107389 */ /* 0x000064000004000f */
[----:B01----:R-:W-:Y:S05]  /*4bd0*/  ENDCOLLECTIVE ;  /* 0x000000000000791b */ /* 0x003fea0003800000 */
.L_x_296:
        /* <DEDUP_REMOVED lines=9> */
.L_x_297:
[----:B------:R-:W-:Y:S01]  /*4c70*/  IMAD.MOV.U32 R14, RZ, RZ, 0x10 ;  /* 0x00000010ff0e7424 */ /* 0x000fe200078e00ff */
[----:B------:R-:W-:-:S05]  /*4c80*/  SEL R16, R16, RZ, !P3 ;  /* 0x000000ff10107207 */ /* 0x000fca0005800000 */
[----:B------:R-:W-:-:S04]  /*4c90*/  IMAD.IADD R44, R9, 0x1, R16 ;  /* 0x00000001092c7824 */ /* 0x000fc800078e0210 */
[----:B------:R-:W-:-:S07]  /*4ca0*/  IMAD.MOV.U32 R13, RZ, RZ, R44 ;  /* 0x000000ffff0d7224 */ /* 0x000fce00078e002c */
[----:B------:R-:W-:Y:S05]  /*4cb0*/  WARPSYNC.COLLECTIVE R10, `(.L_x_298) ;  /* 0x000000000a087348 */ /* 0x000fea0003c00000 */
[----:B------:R0:W1:Y:S02]  /*4cc0*/  SHFL.DOWN P2, R16, R13, R14, R15 ;  /* 0x0800000e0d107389 */ /* 0x000064000004000f */
[----:B01----:R-:W-:Y:S05]  /*4cd0*/  ENDCOLLECTIVE ;  /* 0x000000000000791b */ /* 0x003fea0003800000 */
.L_x_298:
[----:B------:R-:W-:Y:S05]  /*4ce0*/  WARPSYNC.COLLECTIVE R10, `(.L_x_299) ;  /* 0x000000000a087348 */ /* 0x000fea0003c00000 */
[----:B------:R-:W-:Y:S01]  /*4cf0*/  VOTE.ALL P0, P0 ;  /* 0x0000000000ff7806 */ /* 0x000fe20000000000 */
[----:B------:R-:W-:-:S12]  /*4d00*/  ENDCOLLECTIVE ;  /* 0x000000000000791b */ /* 0x000fd80003800000 */
.L_x_299:
[----:B------:R-:W-:-:S04]  /*4d10*/  ISETP.GT.AND P2, PT, R8, R15, PT ;  /* 0x0000000f0800720c */ /* 0x000fc80003f44270 */
[----:B------:R-:W-:-:S05]  /*4d20*/  SEL R9, R16, RZ, !P2 ;  /* 0x000000ff10097207 */ /* 0x000fca0005000000 */
[----:B------:R-:W-:Y:S02]  /*4d30*/  IMAD.IADD R12, R44, 0x1, R9 ;  /* 0x000000012c0c7824 */ /* 0x000fe400078e0209 */
[----:B------:R-:W0:Y:S02]  /*4d40*/  LDC.64 R8, c[0x0][0x390] ;  /* 0x0000e400ff087b82 */ /* 0x000e240000000a00 */
[----:B0-----:R-:W-:-:S05]  /*4d50*/  IADD3 R40, P2, PT, R8, 0x100, RZ ;  /* 0x0000010008287810 */ /* 0x001fca0007f5e0ff */
[----:B------:R-:W-:Y:S01]  /*4d60*/  IMAD.X R41, RZ, RZ, R9, P2 ;  /* 0x000000ffff297224 */ /* 0x000fe200010e0609 */
[----:B------:R-:W-:Y:S07]  /*4d70*/  BRA `(.L_x_300) ;  /* 0xffffffe4001c7947 */ /* 0x000fee000383ffff */
.L_x_250:
[----:B------:R-:W-:Y:S01]  /*4d80*/  BSSY B0, `(.L_x_301) ;  /* 0x0000006000007945 */ /* 0x000fe20003800000 */
[----:B------:R-:W-:Y:S01]  /*4d90*/  PLOP3.LUT P0, PT, P0, PT, PT, 0x8, 0x80 ;  /* 0x000000000080781c */ /* 0x000fe2000070e170 */
[----:B------:R-:W-:-:S12]  /*4da0*/  IMAD.MOV.U32 R10, RZ, RZ, -0x1 ;  /* 0xffffffffff0a7424 */ /* 0x000fd800078e00ff */
[----:B------:R-:W-:Y:S05]  /*4db0*/  WARPSYNC.COLLECTIVE R10, `(.L_x_302) ;  /* 0x000000000a087348 */ /* 0x000fea0003c00000 */
[----:B------:R-:W-:Y:S01]  /*4dc0*/  VOTE.ANY P0, P0 ;  /* 0x0000000000ff7806 */ /* 0x000fe20000000100 */
[----:B------:R-:W-:-:S12]  /*4dd0*/  ENDCOLLECTIVE ;  /* 0x000000000000791b */ /* 0x000fd80003800000 */
.L_x_302:
[----:B------:R-:W-:Y:S05]  /*4de0*/  BSYNC B0 ;  /* 0x0000000000007941 */ /* 0x000fea0003800000 */
.L_x_301:
[----:B------:R-:W-:Y:S05]  /*4df0*/  BRA `(.L_x_303) ;  /* 0xffffffe400247947 */ /* 0x000fea000383ffff */
.L_x_252:
[----:B------:R-:W-:Y:S01]  /*4e00*/  BSSY B0, `(.L_x_304) ;  /* 0x0000006000007945 */ /* 0x000fe20003800000 */
[----:B------:R-:W-:Y:S01]  /*4e10*/  PLOP3.LUT P0, PT, P0, PT, PT, 0x8, 0x80 ;  /* 0x000000000080781c */ /* 0x000fe2000070e170 */
[----:B------:R-:W-:-:S12]  /*4e20*/  IMAD.MOV.U32 R10, RZ, RZ, -0x1 ;  /* 0xffffffffff0a7424 */ /* 0x000fd800078e00ff */
[----:B------:R-:W-:Y:S05]  /*4e30*/  WARPSYNC.COLLECTIVE R10, `(.L_x_305) ;  /* 0x000000000a087348 */ /* 0x000fea0003c00000 */
[----:B------:R-:W-:Y:S01]  /*4e40*/  VOTE.ANY P0, P0 ;  /* 0x0000000000ff7806 */ /* 0x000fe20000000100 */
[----:B------:R-:W-:-:S12]  /*4e50*/  ENDCOLLECTIVE ;  /* 0x000000000000791b */ /* 0x000fd80003800000 */
.L_x_305:
[----:B------:R-:W-:Y:S05]  /*4e60*/  BSYNC B0 ;  /* 0x0000000000007941 */ /* 0x000fea0003800000 */
.L_x_304:
[----:B------:R-:W-:Y:S05]  /*4e70*/  BRA `(.L_x_306) ;  /* 0xffffffe400287947 */ /* 0x000fea000383ffff */
.L_x_254:
[----:B------:R-:W-:Y:S01]  /*4e80*/  BSSY B0, `(.L_x_307) ;  /* 0x0000006000007945 */ /* 0x000fe20003800000 */
[----:B------:R-:W-:Y:S01]  /*4e90*/  PLOP3.LUT P2, PT, P0, PT, PT, 0x8, 0x80 ;  /* 0x000000000080781c */ /* 0x000fe2000074e170 */
[----:B------:R-:W-:-:S12]  /*4ea0*/  IMAD.MOV.U32 R10, RZ, RZ, -0x1 ;  /* 0xffffffffff0a7424 */ /* 0x000fd800078e00ff */
[----:B------:R-:W-:Y:S05]  /*4eb0*/  WARPSYNC.COLLECTIVE R10, `(.L_x_308) ;  /* 0x000000000a087348 */ /* 0x000fea0003c00000 */
[----:B------:R-:W-:Y:S01]  /*4ec0*/  VOTE.ANY R10, PT, P2 ;  /* 0x00000000000a7806 */ /* 0x000fe200010e0100 */
[----:B------:R-:W-:Y:S06]  /*4ed0*/  ENDCOLLECTIVE ;  /* 0x000000000000791b */ /* 0x000fec0003800000 */
.L_x_308:
[----:B------:R-:W-:Y:S05]  /*4ee0*/  BSYNC B0 ;  /* 0x0000000000007941 */ /* 0x000fea0003800000 */
.L_x_307:
[----:B------:R-:W-:Y:S01]  /*4ef0*/  LOP3.LUT R10, R10, 0x80000000, R19, 0xec, !PT ;  /* 0x800000000a0a7812 */ /* 0x000fe200078eec13 */
[----:B------:R-:W-:Y:S02]  /*4f00*/  IMAD.MOV.U32 R14, RZ, RZ, 0x1 ;  /* 0x00000001ff0e7424 */ /* 0x000fe400078e00ff */
[----:B------:R-:W-:Y:S02]  /*4f10*/  VIADD R18, R18, 0xffffffe0 ;  /* 0xffffffe012127836 */ /* 0x000fe40000000000 */
[----:B------:R-:W-:-:S05]  /*4f20*/  VIADD R13, R10, 0xffffffff ;  /* 0xffffffff0a0d7836 */ /* 0x000fca0000000000 */
[----:B------:R-:W-:Y:S01]  /*4f30*/  LOP3.LUT R45, R10, R13, RZ, 0xc, !PT ;  /* 0x0000000d0a2d7212 */ /* 0x000fe200078e0cff */
[----:B------:R-:W-:Y:S02]  /*4f40*/  IMAD.MOV.U32 R13, RZ, RZ, R9 ;  /* 0x000000ffff0d7224 */ /* 0x000fe400078e0009 */
[----:B------:R-:W-:Y:S01]  /*4f50*/  IMAD.MOV.U32 R10, RZ, RZ, -0x1 ;  /* 0xffffffffff0a7424 */ /* 0x000fe200078e00ff */
[----:B------:R0:W1:Y:S06]  /*4f60*/  POPC R15, R45 ;  /* 0x0000002d000f7309 */ /* 0x00006c0000000000 */
[----:B01----:R-:W-:Y:S05]  /*4f70*/  WARPSYNC.COLLECTIVE R10, `(.L_x_309) ;  /* 0x000000000a087348 */ /* 0x003fea0003c00000 */
[----:B-1----:R1:W2:Y:S02]  /*4f80*/  SHFL.DOWN P2, R16, R13, R14, R15 ;  /* 0x0800000e0d107389 */ /* 0x0022a4000004000f */
[----:B012---:R-:W-:Y:S05]  /*4f90*/  ENDCOLLECTIVE ;  /* 0x000000000000791b */ /* 0x007fea0003800000 */
.L_x_309:
[----:B------:R-:W-:Y:S01]  /*4fa0*/  ISETP.GE.AND P0, PT, R38, R15, PT ;  /* 0x0000000f2600720c */ /* 0x000fe20003f06270 */
[----:B------:R-:W-:-:S03]  /*4fb0*/  IMAD.MOV.U32 R14, RZ, RZ, 0x2 ;  /* 0x00000002ff0e7424 */ /* 0x000fc600078e00ff */
[----:B------:R-:W-:-:S05]  /*4fc0*/  SEL R16, R16, RZ, !P0 ;  /* 0x000000ff10107207 */ /* 0x000fca0004000000 */
[----:B------:R-:W-:Y:S02]  /*4fd0*/  IMAD.IADD R44, R16, 0x1, R9 ;  /* 0x00000001102c7824 */ /* 0x000fe400078e0209 */
[----:B------:R-:W-:Y:S02]  /*4fe0*/  VIADD R16, R38, 0x2 ;  /* 0x0000000226107836 */ /* 0x000fe40000000000 */
[----:B------:R-:W-:-:S03]  /*4ff0*/  IMAD.MOV.U32 R13, RZ, RZ, R44 ;  /* 0x000000ffff0d7224 */ /* 0x000fc600078e002c */
[----:B------:R-:W-:-:S13]  /*5000*/  ISETP.GT.AND P0, PT, R16, R15, PT ;  /* 0x0000000f1000720c */ /* 0x000fda0003f04270 */
[----:B------:R-:W-:Y:S05]  /*5010*/  WARPSYNC.COLLECTIVE R10, `(.L_x_310) ;  /* 0x000000000a087348 */ /* 0x000fea0003c00000 */
[----:B------:R0:W1:Y:S02]  /*5020*/  SHFL.DOWN P2, R16, R13, R14, R15 ;  /* 0x0800000e0d107389 */ /* 0x000064000004000f */
[----:B01----:R-:W-:Y:S05]  /*5030*/  ENDCOLLECTIVE ;  /* 0x000000000000791b */ /* 0x003fea0003800000 */
.L_x_310:
[----:B------:R-:W-:Y:S01]  /*5040*/  IMAD.MOV.U32 R14, RZ, RZ, 0x4 ;  /* 0x00000004ff0e7424 */ /* 0x000fe200078e00ff */
        /* <DEDUP_REMOVED lines=8> */
.L_x_311:
[----:B------:R-:W-:Y:S01]  /*50d0*/  IMAD.MOV.U32 R14, RZ, RZ, 0x8 ;  /* 0x00000008ff0e7424 */ /* 0x000fe200078e00ff */
        /* <DEDUP_REMOVED lines=8> */
.L_x_312:
        /* <DEDUP_REMOVED lines=9> */
.L_x_313:
[----:B------:R-:W-:Y:S02]  /*51f0*/  SEL R9, R16, RZ, !P0 ;  /* 0x000000ff10097207 */ /* 0x000fe40004000000 */
[----:B------:R-:W-:Y:S02]  /*5200*/  ISETP.NE.AND P0, PT, R8, 0x65, PT ;  /* 0x000000650800780c */ /* 0x000fe40003f05270 */
[----:B------:R-:W-:-:S11]  /*5210*/  IADD3 R12, PT, PT, R44, R9, R12 ;  /* 0x000000092c0c7210 */ /* 0x000fd60007ffe00c */
[----:B------:R-:W-:Y:S05]  /*5220*/  WARPSYNC.COLLECTIVE R10, `(.L_x_314) ;  /* 0x000000000a087348 */ /* 0x000fea0003c00000 */
[----:B------:R-:W-:Y:S01]  /*5230*/  VOTE.ALL P0, P0 ;  /* 0x0000000000ff7806 */ /* 0x000fe20000000000 */
[----:B------:R-:W-:-:S12]  /*5240*/  ENDCOLLECTIVE ;  /* 0x000000000000791b */ /* 0x000fd80003800000 */
.L_x_314:
[----:B------:R-:W-:Y:S05]  /*5250*/  BRA `(.L_x_315) ;  /* 0xffffffe000c07947 */ /* 0x000fea000383ffff */
.L_x_316:
        /* <DEDUP_REMOVED lines=10> */
.L_x_486:


//--------------------- .text._ZN3cub18CUB_300001_SM_10006detail4scan16DeviceScanKernelINS2_10policy_hubIiiijN4cuda3std3__44plusIvEEE10Policy1000EN6thrust24THRUST_300001_SM_1000_NS6detail15normal_iteratorINSD_10device_ptrIiEEEESI_NS0_13ScanTileStateIiLb1EEES9_NS1_10InputValueIiPiEEjiLb0EiEEvT0_T1_T2_iT3_T4_T5_ --------------------------
	.section	.text._ZN3cub18CUB_300001_SM_10006detail4scan16DeviceScanKernelINS2_10policy_hubIiiijN4cuda3std3__44plusIvEEE10Policy1000EN6thrust24THRUST_300001_SM_1000_NS6detail15normal_iteratorINSD_10device_ptrIiEEEESI_NS0_13ScanTileStateIiLb1EEES9_NS1_10InputValueIiPiEEjiLb0EiEEvT0_T1_T2_iT3_T4_T5_,"ax",@progbits
	.align	128
        .global         _ZN3cub18CUB_300001_SM_10006detail4scan16DeviceScanKernelINS2_10policy_hubIiiijN4cuda3std3__44plusIvEEE10Policy1000EN6thrust24THRUST_300001_SM_1000_NS6detail15normal_iteratorINSD_10device_ptrIiEEEESI_NS0_13ScanTileStateIiLb1EEES9_NS1_10InputValueIiPiEEjiLb0EiEEvT0_T1_T2_iT3_T4_T5_
        .type           _ZN3cub18CUB_300001_SM_10006detail4scan16DeviceScanKernelINS2_10policy_hubIiiijN4cuda3std3__44plusIvEEE10Policy1000EN6thrust24THRUST_300001_SM_1000_NS6detail15normal_iteratorINSD_10device_ptrIiEEEESI_NS0_13ScanTileStateIiLb1EEES9_NS1_10InputValueIiPiEEjiLb0EiEEvT0_T1_T2_iT3_T4_T5_,@function
        .size           _ZN3cub18CUB_300001_SM_10006detail4scan16DeviceScanKernelINS2_10policy_hubIiiijN4cuda3std3__44plusIvEEE10Policy1000EN6thrust24THRUST_300001_SM_1000_NS6detail15normal_iteratorINSD_10device_ptrIiEEEESI_NS0_13ScanTileStateIiLb1EEES9_NS1_10InputValueIiPiEEjiLb0EiEEvT0_T1_T2_iT3_T4_T5_,(.L_x_487 - _ZN3cub18CUB_300001_SM_10006detail4scan16DeviceScanKernelINS2_10policy_hubIiiijN4cuda3std3__44plusIvEEE10Policy1000EN6thrust24THRUST_300001_SM_1000_NS6detail15normal_iteratorINSD_10device_ptrIiEEEESI_NS0_13ScanTileStateIiLb1EEES9_NS1_10InputValueIiPiEEjiLb0EiEEvT0_T1_T2_iT3_T4_T5_)
        .other          _ZN3cub18CUB_300001_SM_10006detail4scan16DeviceScanKernelINS2_10policy_hubIiiijN4cuda3std3__44plusIvEEE10Policy1000EN6thrust24THRUST_300001_SM_1000_NS6detail15normal_iteratorINSD_10device_ptrIiEEEESI_NS0_13ScanTileStateIiLb1EEES9_NS1_10InputValueIiPiEEjiLb0EiEEvT0_T1_T2_iT3_T4_T5_,@"STO_CUDA_ENTRY STV_DEFAULT"
_ZN3cub18CUB_300001_SM_10006detail4scan16DeviceScanKernelINS2_10policy_hubIiiijN4cuda3std3__44plusIvEEE10Policy1000EN6thrust24THRUST_300001_SM_1000_NS6detail15normal_iteratorINSD_10device_ptrIiEEEESI_NS0_13ScanTileStateIiLb1EEES9_NS1_10InputValueIiPiEEjiLb0EiEEvT0_T1_T2_iT3_T4_T5_:
.text._ZN3cub18CUB_300001_SM_10006detail4scan16DeviceScanKernelINS2_10policy_hubIiiijN4cuda3std3__44plusIvEEE10Policy1000EN6thrust24THRUST_300001_SM_1000_NS6detail15normal_iteratorINSD_10device_ptrIiEEEESI_NS0_13ScanTileStateIiLb1EEES9_NS1_10InputValueIiPiEEjiLb0EiEEvT0_T1_T2_iT3_T4_T5_:
[----:B------:R-:W-:Y:S01]  /*0000*/  LDC R1, c[0x0][0x37c] ;  /* 0x0000df00ff017b82 */ /* 0x000fe20000000800 */
[----:B------:R-:W0:Y:S07]  /*0010*/  LDCU UR4, c[0x0][0x3a0] ;  /* 0x00007400ff0477ac */ /* 0x000e2e0008000800 */
[----:B------:R-:W1:Y:S01]  /*0020*/  LDC R42, c[0x0][0x398] ;  /* 0x0000e600ff2a7b82 */ /* 0x000e620000000800 */
[----:B------:R-:W2:Y:S01]  /*0030*/  LDCU.64 UR8, c[0x0][0x358] ;  /* 0x00006b00ff0877ac */ /* 0x000ea20008000a00 */
[----:B------:R-:W3:Y:S01]  /*0040*/  LDCU UR5, c[0x0][0x3b0] ;  /* 0x00007600ff0577ac */ /* 0x000ee20008000800 */
[----:B0-----:R-:W-:-:S06]  /*0050*/  UPRMT UR4, UR4, 0x7770, URZ ;  /* 0x0000777004047896 */ /* 0x001fcc00080000ff */
[----:B------:R-:W-:-:S13]  /*0060*/  ISETP.NE.AND P0, PT, RZ, UR4, PT ;  /* 0x00000004ff007c0c */ /* 0x000fda000bf05270 */
[----:B------:R-:W2:Y:S02]  /*0070*/  @P0 LDC.64 R2, c[0x0][0x3a8] ;  /* 0x0000ea00ff020b82 */ /* 0x000ea40000000a00 */
[----:B--2---:R0:W5:Y:S06]  /*0080*/  @P0 LDG.E R44, desc[UR8][R2.64] ;  /* 0x00000008022c0981 */ /* 0x00416c000c1e1900 */
[----:B------:R-:W1:Y:S02]  /*0090*/  S2UR UR4, SR_CTAID.X ;  /* 0x00000000000479c3 */ /* 0x000e640000002500 */
[----:B-1----:R-:W-:-:S04]  /*00a0*/  VIADD R42, R42, UR4 ;  /* 0x000000042a2a7c36 */ /* 0x002fc80008000000 */
[----:B------:R-:W-:-:S05]  /*00b0*/  IMAD R7, R42, 0x2100, RZ ;  /* 0x000021002a077824 */ /* 0x000fca00078e02ff */
[----:B---3--:R-:W-:Y:S01]  /*00c0*/  IADD3 R0, PT, PT, -R7, UR5, RZ ;  /* 0x0000000507007c10 */ /* 0x008fe2000fffe1ff */
[----:B------:R-:W1:Y:S03]  /*00d0*/  @!P0 LDC R44, c[0x0][0x3a8] ;  /* 0x0000ea00ff2c8b82 */ /* 0x000e660000000800 */
[----:B------:R-:W-:-:S13]  /*00e0*/  ISETP.GE.U32.AND P0, PT, R0, 0x2101, PT ;  /* 0x000021010000780c */ /* 0x000fda0003f06070 */
[----:B0-----:R-:W-:Y:S05]  /*00f0*/  @!P0 BRA `(.L_x_317) ;  /* 0x0000001c00ac8947 */ /* 0x001fea0003800000 */
[----:B------:R-:W0:Y:S01]  /*0100*/  S2R R16, SR_TID.X ;  /* 0x0000000000107919 */ /* 0x000e220000002100 */
[----:B------:R-:W2:Y:S01]  /*0110*/  LDCU.64 UR4, c[0x0][0x380] ;  /* 0x00007000ff0477ac */ /* 0x000ea20008000a00 */
[C---:B0-----:R-:W-:Y:S02]  /*0120*/  LOP3.LUT R0, R16.reuse, 0x1f, RZ, 0xc0, !PT ;  /* 0x0000001f10007812 */ /* 0x041fe400078ec0ff */
[----:B------:R-:W-:-:S05]  /*0130*/  LOP3.LUT R3, R16, 0x3e0, RZ, 0xc0, !PT ;  /* 0x000003e010037812 */ /* 0x000fca00078ec0ff */
[----:B------:R-:W-:-:S05]  /*0140*/  IMAD R0, R3, 0x16, R0 ;  /* 0x0000001603007824 */ /* 0x000fca00078e0200 */
[----:B------:R-:W-:-:S05]  /*0150*/  IADD3 R0, P0, PT, R7, R0, RZ ;  /* 0x0000000007007210 */ /* 0x000fca0007f1e0ff */
[----:B------:R-:W-:Y:S02]  /*0160*/  IMAD.X R3, RZ, RZ, RZ, P0 ;  /* 0x000000ffff037224 */ /* 0x000fe400000e06ff */
        /* <DEDUP_REMOVED lines=30> */
[----:B------:R-:W-:Y:S01]  /*0350*/  ISETP.NE.AND P0, PT, R42, RZ, PT ;  /* 0x000000ff2a00720c */ /* 0x000fe20003f05270 */
        /* <DEDUP_REMOVED lines=28> */
[----:B------:R0:W1:Y:S04]  /*0520*/  LDS.64 R36, [R27] ;  /* 0x000000001b247984 */ /* 0x0000680000000a00 */
[----:B------:R0:W2:Y:S04]  /*0530*/  LDS.64 R34, [R27+0x8] ;  /* 0x000008001b227984 */ /* 0x0000a80000000a00 */
[----:B------:R0:W3:Y:S04]  /*0540*/  LDS.64 R32, [R27+0x10] ;  /* 0x000010001b207984 */ /* 0x0000e80000000a00 */
[----:B------:R0:W4:Y:S04]  /*0550*/  LDS.64 R18, [R27+0x18] ;  /* 0x000018001b127984 */ /* 0x0001280000000a00 */
[----:B------:R0:W0:Y:S04]  /*0560*/  LDS.64 R14, [R27+0x20] ;  /* 0x000020001b0e7984 */ /* 0x0000280000000a00 */
[----:B------:R0:W0:Y:S04]  /*0570*/  LDS.64 R12, [R27+0x28] ;  /* 0x000028001b0c7984 */ /* 0x0000280000000a00 */
[----:B------:R0:W0:Y:S04]  /*0580*/  LDS.64 R10, [R27+0x30] ;  /* 0x000030001b0a7984 */ /* 0x0000280000000a00 */
[----:B------:R0:W0:Y:S04]  /*0590*/  LDS.64 R8, [R27+0x38] ;  /* 0x000038001b087984 */ /* 0x0000280000000a00 */
[----:B------:R0:W0:Y:S04]  /*05a0*/  LDS.64 R6, [R27+0x40] ;  /* 0x000040001b067984 */ /* 0x0000280000000a00 */
[----:B------:R0:W0:Y:S04]  /*05b0*/  LDS.64 R4, [R27+0x48] ;  /* 0x000048001b047984 */ /* 0x0000280000000a00 */
[----:B------:R0:W0:Y:S01]  /*05c0*/  LDS.64 R2, [R27+0x50] ;  /* 0x000050001b027984 */ /* 0x0000220000000a00 */
[----:B------:R-:W-:Y:S06]  /*05d0*/  BAR.SYNC.DEFER_BLOCKING 0x0 ;  /* 0x0000000000007b1d */ /* 0x000fec0000010000 */
[----:B-1----:R-:W-:Y:S05]  /*05e0*/  @P0 BRA `(.L_x_319) ;  /* 0x00000004001c0947 */ /* 0x002fea0003800000 */
[----:B0-2---:R-:W-:Y:S02]  /*05f0*/  IADD3 R17, PT, PT, R34, R37, R36 ;  /* 0x0000002522117210 */ /* 0x005fe40007ffe024 */
[C---:B------:R-:W-:Y:S02]  /*0600*/  ISETP.NE.AND P1, PT, R39.reuse, 0x1f, PT ;  /* 0x0000001f2700780c */ /* 0x040fe40003f25270 */
[----:B---3--:R-:W-:Y:S02]  /*0610*/  IADD3 R17, PT, PT, R32, R35, R17 ;  /* 0x0000002320117210 */ /* 0x008fe40007ffe011 */
[----:B------:R-:W-:Y:S02]  /*0620*/  ISETP.NE.AND P2, PT, R39, RZ, PT ;  /* 0x000000ff2700720c */ /* 0x000fe40003f45270 */
[----:B----4-:R-:W-:-:S04]  /*0630*/  IADD3 R17, PT, PT, R18, R33, R17 ;  /* 0x0000002112117210 */ /* 0x010fc80007ffe011 */
[----:B------:R-:W-:-:S03]  /*0640*/  IADD3 R17, PT, PT, R14, R19, R17 ;  /* 0x000000130e117210 */ /* 0x000fc60007ffe011 */
[----:B------:R-:W-:Y:S02]  /*0650*/  @!P1 LEA R43, R40, UR4, 0x2 ;  /* 0x00000004282b9c11 */ /* 0x000fe4000f8e10ff */
[----:B------:R-:W-:-:S04]  /*0660*/  IADD3 R17, PT, PT, R12, R15, R17 ;  /* 0x0000000f0c117210 */ /* 0x000fc80007ffe011 */
[----:B------:R-:W-:-:S04]  /*0670*/  IADD3 R17, PT, PT, R10, R13, R17 ;  /* 0x0000000d0a117210 */ /* 0x000fc80007ffe011 */
[----:B------:R-:W-:-:S04]  /*0680*/  IADD3 R17, PT, PT, R8, R11, R17 ;  /* 0x0000000b08117210 */ /* 0x000fc80007ffe011 */
[----:B------:R-:W-:-:S04]  /*0690*/  IADD3 R17, PT, PT, R6, R9, R17 ;  /* 0x0000000906117210 */ /* 0x000fc80007ffe011 */
[----:B------:R-:W-:-:S04]  /*06a0*/  IADD3 R17, PT, PT, R4, R7, R17 ;  /* 0x0000000704117210 */ /* 0x000fc80007ffe011 */
[----:B------:R-:W-:-:S05]  /*06b0*/  IADD3 R20, PT, PT, R2, R5, R17 ;  /* 0x0000000502147210 */ /* 0x000fca0007ffe011 */
        /* <DEDUP_REMOVED lines=38> */
[----:B------:R-:W-:Y:S02]  /*0920*/  SEL R20, R26, R20, !P0 ;  /* 0x000000141a147207 */ /* 0x000fe40004000000 */
[----:B------:R-:W-:-:S04]  /*0930*/  ISETP.NE.AND P0, PT, R40, 0x8, PT ;  /* 0x000000082800780c */ /* 0x000fc80003f05270 */
[----:B------:R-:W-:Y:S02]  /*0940*/  SEL R20, R27, R20, !P0 ;  /* 0x000000141b147207 */ /* 0x000fe40004000000 */
[----:B------:R-:W-:Y:S02]  /*0950*/  ISETP.NE.AND P0, PT, R40, 0xa, PT ;  /* 0x0000000a2800780c */ /* 0x000fe40003f05270 */
[----:B------:R-:W-:Y:S02]  /*0960*/  SEL R20, R28, R20, !P1 ;  /* 0x000000141c147207 */ /* 0x000fe40004800000 */
[----:B------:R-:W-:Y:S02]  /*0970*/  ISETP.NE.AND P1, PT, R40, 0xb, PT ;  /* 0x0000000b2800780c */ /* 0x000fe40003f25270 */
[----:B------:R-:W-:Y:S01]  /*0980*/  SEL R20, R29, R20, !P0 ;  /* 0x000000141d147207 */ /* 0x000fe20004000000 */
[----:B------:R-:W-:Y:S01]  /*0990*/  IMAD.IADD R29, R30, 0x1, R29 ;  /* 0x000000011e1d7824 */ /* 0x000fe200078e021d */
[----:B------:R-:W-:-:S04]  /*09a0*/  ISETP.GE.U32.AND P0, PT, R16, 0x20, PT ;  /* 0x000000201000780c */ /* 0x000fc80003f06070 */
[----:B------:R-:W-:Y:S02]  /*09b0*/  SEL R20, R29, R20, !P1 ;  /* 0x000000141d147207 */ /* 0x000fe40004800000 */
[----:B------:R-:W-:Y:S02]  /*09c0*/  ISETP.NE.AND P1, PT, R16, RZ, PT ;  /* 0x000000ff1000720c */ /* 0x000fe40003f25270 */
[----:B------:R-:W-:Y:S02]  /*09d0*/  SEL R16, R3, RZ, P2 ;  /* 0x000000ff03107207 */ /* 0x000fe40001000000 */
[----:B------:R-:W-:Y:S02]  /*09e0*/  SEL R3, R20, RZ, P0 ;  /* 0x000000ff14037207 */ /* 0x000fe40000000000 */
[--C-:B-----5:R-:W-:Y:S02]  /*09f0*/  IADD3 R31, PT, PT, R29, R31, R44.reuse ;  /* 0x0000001f1d1f7210 */ /* 0x120fe40007ffe02c */
[----:B------:R-:W-:-:S05]  /*0a00*/  IADD3 R44, PT, PT, R3, R16, R44 ;  /* 0x00000010032c7210 */ /* 0x000fca0007ffe02c */
[----:B------:R-:W-:Y:S05]  /*0a10*/  @P1 BRA `(.L_x_320) ;  /* 0x0000000c00f41947 */ /* 0x000fea0003800000 */
[----:B------:R-:W0:Y:S01]  /*0a20*/  LDC.64 R16, c[0x0][0x390] ;  /* 0x0000e400ff107b82 */ /* 0x000e220000000a00 */
[----:B------:R-:W-:-:S05]  /*0a30*/  IMAD.MOV.U32 R30, RZ, RZ, 0x65 ;  /* 0x00000065ff1e7424 */ /* 0x000fca00078e00ff */
[----:B0-----:R0:W-:Y:S01]  /*0a40*/  ST.E.64.STRONG.GPU desc[UR8][R16.64+0x100], R30 ;  /* 0x0001001e10007985 */ /* 0x0011e2000c10fb08 */
[----:B------:R-:W-:Y:S05]  /*0a50*/  BRA `(.L_x_320) ;  /* 0x0000000c00e47947 */ /* 0x000fea0003800000 */
.L_x_319:
        /* <DEDUP_REMOVED lines=57> */
[----:B------:R-:W-:Y:S02]  /*0df0*/  ISETP.NE.AND P0, PT, R40, 0xa, PT ;  /* 0x0000000a2800780c */ /* 0x000fe40003f05270 */
[----:B------:R-:W-:Y:S02]  /*0e00*/  SEL R20, R28, R20, !P1 ;  /* 0x000000141c147207 */ /* 0x000fe40004800000 */
[----:B------:R-:W-:Y:S02]  /*0e10*/  ISETP.NE.AND P1, PT, R40, 0xb, PT ;  /* 0x0000000b2800780c */ /* 0x000fe40003f25270 */
[----:B------:R-:W-:Y:S02]  /*0e20*/  SEL R20, R29, R20, !P0 ;  /* 0x000000141d147207 */ /* 0x000fe40004000000 */
[----:B------:R-:W-:-:S02]  /*0e30*/  ISETP.GT.U32.AND P0, PT, R16, 0x1f, PT ;  /* 0x0000001f1000780c */ /* 0x000fc40003f04070 */
[----:B------:R-:W-:Y:S02]  /*0e40*/  SEL R20, R30, R20, !P1 ;  /* 0x000000141e147207 */ /* 0x000fe40004800000 */
[----:B------:R-:W-:-:S03]  /*0e50*/  ISETP.GE.U32.AND P1, PT, R16, 0x20, PT ;  /* 0x000000201000780c */ /* 0x000fc60003f26070 */
[----:B------:R-:W-:-:S05]  /*0e60*/  IMAD.IADD R20, R20, 0x1, R17 ;  /* 0x0000000114147824 */ /* 0x000fca00078e0211 */
[----:B------:R-:W-:Y:S01]  /*0e70*/  SEL R23, R3, R20, !P1 ;  /* 0x0000001403177207 */ /* 0x000fe20004800000 */
[----:B------:R-:W-:Y:S06]  /*0e80*/  @P0 BRA `(.L_x_321) ;  /* 0x0000000800b00947 */ /* 0x000fec0003800000 */
[----:B------:R-:W0:Y:S01]  /*0e90*/  LDC.64 R20, c[0x0][0x390] ;  /* 0x0000e400ff147b82 */ /* 0x000e220000000a00 */
[----:B------:R-:W-:Y:S02]  /*0ea0*/  ISETP.NE.AND P1, PT, R16, RZ, PT ;  /* 0x000000ff1000720c */ /* 0x000fe40003f25270 */
[----:B------:R-:W-:-:S05]  /*0eb0*/  LOP3.LUT R3, RZ, R16, RZ, 0x33, !PT ;  /* 0x00000010ff037212 */ /* 0x000fca00078e33ff */
[----:B------:R-:W-:-:S06]  /*0ec0*/  IMAD.IADD R40, R42, 0x1, R3 ;  /* 0x000000012a287824 */ /* 0x000fcc00078e0203 */
        /* <DEDUP_REMOVED lines=11> */
.L_x_351:
[----:B------:R-:W-:Y:S05]  /*0f80*/  @!P0 BRA `(.L_x_323) ;  /* 0x0000000000748947 */ /* 0x000fea0003800000 */
[----:B------:R-:W-:-:S07]  /*0f90*/  IMAD.MOV.U32 R3, RZ, RZ, 0x3b8 ;  /* 0x000003b8ff037424 */ /* 0x000fce00078e00ff */
.L_x_325:
[----:B------:R-:W-:Y:S02]  /*0fa0*/  VIADD R27, R3, 0x1 ;  /* 0x00000001031b7836 */ /* 0x000fe40000000000 */
[----:B------:R-:W-:Y:S02]  /*0fb0*/  IMAD R42, R42, 0x41a7, RZ ;  /* 0x000041a72a2a7824 */ /* 0x000fe400078e02ff */
[----:B------:R-:W0:Y:S01]  /*0fc0*/  I2F.U32.RP R22, R27 ;  /* 0x0000001b00167306 */ /* 0x000e220000209000 */
[----:B------:R-:W-:Y:S01]  /*0fd0*/  IMAD.MOV R29, RZ, RZ, -R27 ;  /* 0x000000ffff1d7224 */ /* 0x000fe200078e0a1b */
[----:B------:R-:W-:Y:S02]  /*0fe0*/  ISETP.NE.U32.AND P2, PT, R27, RZ, PT ;  /* 0x000000ff1b00720c */ /* 0x000fe40003f45070 */
[----:B------:R-:W-:-:S04]  /*0ff0*/  LOP3.LUT R42, R42, 0x7fffffff, RZ, 0xc0, !PT ;  /* 0x7fffffff2a2a7812 */ /* 0x000fc800078ec0ff */
[----:B0-----:R-:W0:Y:S02]  /*1000*/  MUFU.RCP R22, R22 ;  /* 0x0000001600167308 */ /* 0x001e240000001000 */
[----:B0-----:R-:W-:-:S06]  /*1010*/  VIADD R20, R22, 0xffffffe ;  /* 0x0ffffffe16147836 */ /* 0x001fcc0000000000 */
[----:B------:R0:W1:Y:S02]  /*1020*/  F2I.FTZ.U32.TRUNC.NTZ R21, R20 ;  /* 0x0000001400157305 */ /* 0x000064000021f000 */
[----:B0-----:R-:W-:Y:S02]  /*1030*/  IMAD.MOV.U32 R20, RZ, RZ, RZ ;  /* 0x000000ffff147224 */ /* 0x001fe400078e00ff */
[----:B-1----:R-:W-:-:S04]  /*1040*/  IMAD R29, R29, R21, RZ ;  /* 0x000000151d1d7224 */ /* 0x002fc800078e02ff */
[----:B------:R-:W-:-:S06]  /*1050*/  IMAD.HI.U32 R21, R21, R29, R20 ;  /* 0x0000001d15157227 */ /* 0x000fcc00078e0014 */
[----:B------:R-:W-:-:S04]  /*1060*/  IMAD.HI.U32 R21, R21, R42, RZ ;  /* 0x0000002a15157227 */ /* 0x000fc800078e00ff */
[----:B------:R-:W-:-:S04]  /*1070*/  IMAD.MOV R21, RZ, RZ, -R21 ;  /* 0x000000ffff157224 */ /* 0x000fc800078e0a15 */
[----:B------:R-:W-:-:S05]  /*1080*/  IMAD R22, R27, R21, R42 ;  /* 0x000000151b167224 */ /* 0x000fca00078e022a */
[----:B------:R-:W-:-:S13]  /*1090*/  ISETP.GE.U32.AND P0, PT, R22, R27, PT ;  /* 0x0000001b1600720c */ /* 0x000fda0003f06070 */
[----:B------:R-:W-:-:S05]  /*10a0*/  @P0 IMAD.IADD R22, R22, 0x1, -R27 ;  /* 0x0000000116160824 */ /* 0x000fca00078e0a1b */
[----:B------:R-:W-:-:S13]  /*10b0*/  ISETP.GE.U32.AND P0, PT, R22, R27, PT ;  /* 0x0000001b1600720c */ /* 0x000fda0003f06070 */
[----:B------:R-:W-:Y:S01]  /*10c0*/  @P0 IMAD.IADD R22, R22, 0x1, -R27 ;  /* 0x0000000116160824 */ /* 0x000fe200078e0a1b */
[----:B------:R-:W-:-:S04]  /*10d0*/  @!P2 LOP3.LUT R22, RZ, R27, RZ, 0x33, !PT ;  /* 0x0000001bff16a212 */ /* 0x000fc800078e33ff */
[----:B------:R-:W-:Y:S05]  /*10e0*/  NANOSLEEP R22 ;  /* 0x000000160000735d */ /* 0x000fea0003800000 */
[----:B------:R-:W2:Y:S01]  /*10f0*/  LD.E.64.STRONG.GPU R26, desc[UR8][R16.64+0x100] ;  /* 0x00010008101a7980 */ /* 0x000ea2000c10fb00 */
[----:B------:R-:W-:Y:S01]  /*1100*/  UMOV UR5, 0xffffffff ;  /* 0xffffffff00057882 */ /* 0x000fe20000000000 */
[----:B------:R-:W-:Y:S02]  /*1110*/  SHF.R.U32.HI R3, RZ, 0x1, R3 ;  /* 0x00000001ff037819 */ /* 0x000fe40000011603 */
[----:B--2---:R-:W-:Y:S01]  /*1120*/  ISETP.NE.AND P0, PT, R26, 0x63, PT ;  /* 0x000000631a00780c */ /* 0x004fe20003f05270 */
[----:B------:R-:W-:-:S12]  /*1130*/  BRA.DIV UR5, `(.L_x_324) ;  /* 0x0000003605187947 */ /* 0x000fd8000b800000 */
[----:B------:R-:W-:-:S13]  /*1140*/  VOTE.ANY P0, !P0 ;  /* 0x0000000000ff7806 */ /* 0x000fda0004000100 */
.L_x_354:
[----:B------:R-:W-:Y:S05]  /*1150*/  @P0 BRA `(.L_x_325) ;  /* 0xfffffffc00900947 */ /* 0x000fea000383ffff */
.L_x_323:
[----:B------:R-:W-:Y:S01]  /*1160*/  UMOV UR5, 0xffffffff ;  /* 0xffffffff00057882 */ /* 0x000fe20000000000 */
[----:B------:R-:W-:Y:S02]  /*1170*/  ISETP.NE.AND P0, PT, R26, 0x65, PT ;  /* 0x000000651a00780c */ /* 0x000fe40003f05270 */
[----:B------:R-:W-:Y:S11]  /*1180*/  BRA.DIV UR5, `(.L_x_326) ;  /* 0x0000003605247947 */ /* 0x000ff6000b800000 */
[----:B------:R-:W0:Y:S01]  /*1190*/  S2R R30, SR_GEMASK ;  /* 0x00000000001e7919 */ /* 0x000e220000003c00 */
[----:B------:R-:W-:Y:S01]  /*11a0*/  VOTE.ANY R21, PT, !P0 ;  /* 0x0000000000157806 */ /* 0x000fe200040e0100 */
[C---:B------:R-:W-:Y:S02]  /*11b0*/  VIADD R41, R39.reuse, 0x2 ;  /* 0x0000000227297836 */ /* 0x040fe40000000000 */
[C---:B------:R-:W-:Y:S02]  /*11c0*/  VIADD R43, R39.reuse, 0x4 ;  /* 0x00000004272b7836 */ /* 0x040fe40000000000 */
[C---:B------:R-:W-:Y:S02]  /*11d0*/  VIADD R44, R39.reuse, 0x8 ;  /* 0x00000008272c7836 */ /* 0x040fe40000000000 */
[----:B------:R-:W-:Y:S01]  /*11e0*/  VIADD R45, R39, 0x10 ;  /* 0x00000010272d7836 */ /* 0x000fe20000000000 */
[----:B0-----:R-:W-:-:S05]  /*11f0*/  LOP3.LUT R21, R21, 0x80000000, R30, 0xec, !PT ;  /* 0x8000000015157812 */ /* 0x001fca00078eec1e */
[----:B------:R-:W-:-:S05]  /*1200*/  VIADD R16, R21, 0xffffffff ;  /* 0xffffffff15107836 */ /* 0x000fca0000000000 */
[----:B------:R-:W-:-:S04]  /*1210*/  LOP3.LUT R16, R21, R16, RZ, 0xc, !PT ;  /* 0x0000001015107212 */ /* 0x000fc800078e0cff */
[----:B------:R0:W1:Y:S02]  /*1220*/  POPC R20, R16 ;  /* 0x0000001000147309 */ /* 0x0000640000000000 */
[----:B0-----:R-:W0:Y:S01]  /*1230*/  LDC.64 R16, c[0x0][0x390] ;  /* 0x0000e400ff107b82 */ /* 0x001e220000000a00 */
[----:B-1----:R-:W1:Y:S01]  /*1240*/  SHFL.DOWN PT, R22, R27, 0x1, R20 ;  /* 0x082000001b167989 */ /* 0x002e6200000e0014 */
[-C--:B------:R-:W-:Y:S02]  /*1250*/  ISETP.GE.AND P0, PT, R39, R20.reuse, PT ;  /* 0x000000142700720c */ /* 0x080fe40003f06270 */
[----:B------:R-:W-:Y:S02]  /*1260*/  ISETP.GT.AND P2, PT, R45, R20, PT ;  /* 0x000000142d00720c */ /* 0x000fe40003f44270 */
[----:B0-----:R-:W-:Y:S02]  /*1270*/  IADD3 R28, P3, PT, R16, 0x100, RZ ;  /* 0x00000100101c7810 */ /* 0x001fe40007f7e0ff */
[----:B-1----:R-:W-:-:S02]  /*1280*/  SEL R22, R22, RZ, !P0 ;  /* 0x000000ff16167207 */ /* 0x002fc40004000000 */
[----:B------:R-:W-:-:S03]  /*1290*/  ISETP.GT.AND P0, PT, R41, R20, PT ;  /* 0x000000142900720c */ /* 0x000fc60003f04270 */
[----:B------:R-:W-:-:S05]  /*12a0*/  IMAD.IADD R3, R22, 0x1, R27 ;  /* 0x0000000116037824 */ /* 0x000fca00078e021b */
[----:B------:R-:W0:Y:S02]  /*12b0*/  SHFL.DOWN PT, R22, R3, 0x2, R20 ;  /* 0x0840000003167989 */ /* 0x000e2400000e0014 */
[----:B0-----:R-:W-:Y:S02]  /*12c0*/  SEL R22, R22, RZ, !P0 ;  /* 0x000000ff16167207 */ /* 0x001fe40004000000 */
[----:B------:R-:W-:-:S03]  /*12d0*/  ISETP.GT.AND P0, PT, R43, R20, PT ;  /* 0x000000142b00720c */ /* 0x000fc60003f04270 */
[----:B------:R-:W-:Y:S02]  /*12e0*/  IMAD.IADD R29, R3, 0x1, R22 ;  /* 0x00000001031d7824 */ /* 0x000fe400078e0216 */
[----:B------:R-:W-:-:S03]  /*12f0*/  IMAD.X R3, RZ, RZ, R17, P3 ;  /* 0x000000ffff037224 */ /* 0x000fc600018e0611 */
        /* <DEDUP_REMOVED lines=10> */
[----:B0-----:R-:W-:-:S05]  /*13a0*/  SEL R22, R22, RZ, !P2 ;  /* 0x000000ff16167207 */ /* 0x001fca0005000000 */
[----:B------:R-:W-:-:S07]  /*13b0*/  IMAD.IADD R46, R47, 0x1, R22 ;  /* 0x000000012f2e7824 */ /* 0x000fce00078e0216 */
.L_x_363:
[----:B------:R-:W-:Y:S05]  /*13c0*/  @!P0 BRA `(.L_x_327) ;  /* 0x0000000400248947 */ /* 0x000fea0003800000 */
[----:B------:R-:W-:-:S07]  /*13d0*/  IMAD.MOV.U32 R29, RZ, RZ, 0x3b8 ;  /* 0x000003b8ff1d7424 */ /* 0x000fce00078e00ff */
.L_x_333:
[----:B------:R-:W-:Y:S02]  /*13e0*/  IMAD.MOV.U32 R16, RZ, RZ, R28 ;  /* 0x000000ffff107224 */ /* 0x000fe400078e001c */
[----:B------:R-:W-:Y:S02]  /*13f0*/  IMAD.MOV.U32 R17, RZ, RZ, R3 ;  /* 0x000000ffff117224 */ /* 0x000fe400078e0003 */
        /* <DEDUP_REMOVED lines=8> */
.L_x_366:
[----:B------:R-:W-:Y:S05]  /*1480*/  @!P0 BRA `(.L_x_329) ;  /* 0x0000000000748947 */ /* 0x000fea0003800000 */
[----:B------:R-:W-:-:S07]  /*1490*/  IMAD.MOV.U32 R22, RZ, RZ, R29 ;  /* 0x000000ffff167224 */ /* 0x000fce00078e001d */
.L_x_331:
        /* <DEDUP_REMOVED lines=27> */
.L_x_369:
[----:B------:R-:W-:Y:S05]  /*1650*/  @P0 BRA `(.L_x_331) ;  /* 0xfffffffc00900947 */ /* 0x000fea000383ffff */
.L_x_329:
[----:B------:R-:W-:Y:S01]  /*1660*/  UMOV UR5, 0xffffffff ;  /* 0xffffffff00057882 */ /* 0x000fe20000000000 */
[----:B------:R-:W-:Y:S02]  /*1670*/  ISETP.NE.AND P0, PT, R26, 0x65, PT ;  /* 0x000000651a00780c */ /* 0x000fe40003f05270 */
[----:B------:R-:W-:Y:S11]  /*1680*/  BRA.DIV UR5, `(.L_x_332) ;  /* 0x0000003605287947 */ /* 0x000ff6000b800000 */
[----:B------:R-:W-:Y:S01]  /*1690*/  VOTE.ANY R21, PT, !P0 ;  /* 0x0000000000157806 */ /* 0x000fe200040e0100 */
[----:B------:R-:W-:-:S03]  /*16a0*/  VIADD R40, R40, 0xffffffe0 ;  /* 0xffffffe028287836 */ /* 0x000fc60000000000 */
[----:B------:R-:W-:-:S05]  /*16b0*/  LOP3.LUT R21, R21, 0x80000000, R30, 0xec, !PT ;  /* 0x8000000015157812 */ /* 0x000fca00078eec1e */
        /* <DEDUP_REMOVED lines=25> */
.L_x_378:
[----:B------:R-:W-:Y:S05]  /*1850*/  @P0 BRA `(.L_x_333) ;  /* 0xfffffff800e00947 */ /* 0x000fea000383ffff */
.L_x_327:
        /* <DEDUP_REMOVED lines=8> */
[----:B0-----:R-:W-:-:S05]  /*18e0*/  @!P1 LEA R3, R16, R3, 0x18 ;  /* 0x0000000310039211 */ /* 0x001fca00078ec0ff */
[----:B------:R1:W-:Y:S04]  /*18f0*/  @!P1 STS [R3+0x8], R31 ;  /* 0x0000081f03009388 */ /* 0x0003e80000000800 */
[----:B------:R1:W-:Y:S01]  /*1900*/  @!P1 STS [R3+0x4], R46 ;  /* 0x0000042e03009388 */ /* 0x0003e20000000800 */
[----:B--2---:R-:W-:Y:S01]  /*1910*/  @!P0 LEA R17, R20, R17, 0x18 ;  /* 0x0000001114118211 */ /* 0x004fe200078ec0ff */
[----:B------:R-:W-:Y:S02]  /*1920*/  IMAD.MOV.U32 R20, RZ, RZ, R23 ;  /* 0x000000ffff147224 */ /* 0x000fe400078e0017 */
[----:B------:R-:W-:Y:S02]  /*1930*/  @!P0 IMAD.MOV.U32 R20, RZ, RZ, R46 ;  /* 0x000000ffff148224 */ /* 0x000fe400078e002e */
[----:B------:R1:W-:Y:S05]  /*1940*/  @!P0 STS [R17+0x4c], R46 ;  /* 0x00004c2e11008388 */ /* 0x0003ea0000000800 */
.L_x_321:
[----:B------:R-:W-:Y:S05]  /*1950*/  WARPSYNC.ALL ;  /* 0x0000000000007948 */ /* 0x000fea0003800000 */
[----:B------:R-:W0:Y:S08]  /*1960*/  S2UR UR6, SR_CgaCtaId ;  /* 0x00000000000679c3 */ /* 0x000e300000008800 */
[----:B------:R-:W-:Y:S06]  /*1970*/  BAR.SYNC.DEFER_BLOCKING 0x0 ;  /* 0x0000000000007b1d */ /* 0x000fec0000010000 */
[----:B------:R-:W-:Y:S01]  /*1980*/  UMOV UR5, 0x400 ;  /* 0x0000040000057882 */ /* 0x000fe20000000000 */
[----:B------:R-:W2:Y:S01]  /*1990*/  S2R R16, SR_TID.X ;  /* 0x0000000000107919 */ /* 0x000ea20000002100 */
[----:B0-----:R-:W-:-:S09]  /*19a0*/  ULEA UR5, UR6, UR5, 0x18 ;  /* 0x0000000506057291 */ /* 0x001fd2000f8ec0ff */
[----:B-1----:R-:W0:Y:S01]  /*19b0*/  LDS R3, [UR5+0x4c] ;  /* 0x00004c05ff037984 */ /* 0x002e220008000800 */
[----:B--2---:R-:W-:-:S04]  /*19c0*/  ISETP.NE.AND P0, PT, R16, RZ, PT ;  /* 0x000000ff1000720c */ /* 0x004fc80003f05270 */
[----:B0-----:R-:W-:-:S05]  /*19d0*/  SEL R3, R3, RZ, P0 ;  /* 0x000000ff03037207 */ /* 0x001fca0000000000 */
[----:B------:R-:W-:-:S07]  /*19e0*/  IMAD.IADD R44, R3, 0x1, R20 ;  /* 0x00000001032c7824 */ /* 0x000fce00078e0214 */
.L_x_320:
[----:B------:R-:W-:Y:S05]  /*19f0*/  BSYNC.RECONVERGENT B0 ;  /* 0x0000000000007941 */ /* 0x000fea0003800200 */
.L_x_318:
[----:B------:R-:W-:Y:S01]  /*1a00*/  IMAD.IADD R45, R36, 0x1, R44 ;  /* 0x00000001242d7824 */ /* 0x000fe200078e022c */
[----:B------:R-:W1:Y:S01]  /*1a10*/  S2R R3, SR_TID.X ;  /* 0x0000000000037919 */ /* 0x000e620000002100 */
[----:B------:R-:W2:Y:S01]  /*1a20*/  S2UR UR6, SR_CgaCtaId ;  /* 0x00000000000679c3 */ /* 0x000ea20000008800 */
[----:B------:R-:W-:Y:S01]  /*1a30*/  UMOV UR5, 0x400 ;  /* 0x0000040000057882 */ /* 0x000fe20000000000 */
[----:B0-----:R-:W-:Y:S01]  /*1a40*/  IMAD.IADD R16, R37, 0x1, R45 ;  /* 0x0000000125107824 */ /* 0x001fe200078e022d */
[----:B------:R-:W0:Y:S03]  /*1a50*/  S2R R24, SR_LANEID ;  /* 0x0000000000187919 */ /* 0x000e260000000000 */
[----:B------:R-:W-:Y:S02]  /*1a60*/  IMAD.IADD R17, R34, 0x1, R16 ;  /* 0x0000000122117824 */ /* 0x000fe400078e0210 */
[----:B------:R-:W-:Y:S02]  /*1a70*/  BAR.SYNC.DEFER_BLOCKING 0x0 ;  /* 0x0000000000007b1d */ /* 0x000fe40000010000 */
[----:B------:R-:W-:-:S04]  /*1a80*/  IMAD.IADD R22, R35, 0x1, R17 ;  /* 0x0000000123167824 */ /* 0x000fc800078e0211 */
[----:B------:R-:W-:-:S04]  /*1a90*/  IMAD.IADD R23, R32, 0x1, R22 ;  /* 0x0000000120177824 */ /* 0x000fc800078e0216 */
[----:B------:R-:W-:-:S04]  /*1aa0*/  IMAD.IADD R20, R33, 0x1, R23 ;  /* 0x0000000121147824 */ /* 0x000fc800078e0217 */
[----:B------:R-:W-:Y:S01]  /*1ab0*/  IMAD.IADD R21, R18, 0x1, R20 ;  /* 0x0000000112157824 */ /* 0x000fe200078e0214 */
[----:B--2---:R-:W-:-:S03]  /*1ac0*/  ULEA UR5, UR6, UR5, 0x18 ;  /* 0x0000000506057291 */ /* 0x004fc6000f8ec0ff */
[----:B------:R-:W-:Y:S01]  /*1ad0*/  IMAD.IADD R18, R19, 0x1, R21 ;  /* 0x0000000113127824 */ /* 0x000fe200078e0215 */
[----:B------:R-:W2:Y:S03]  /*1ae0*/  LDCU.64 UR6, c[0x0][0x388] ;  /* 0x00007100ff0677ac */ /* 0x000ea60008000a00 */
[----:B------:R-:W-:Y:S01]  /*1af0*/  IMAD.IADD R19, R14, 0x1, R18 ;  /* 0x000000010e137824 */ /* 0x000fe200078e0212 */
[----:B-1----:R-:W-:-:S03]  /*1b00*/  SHF.R.U32.HI R3, RZ, 0x5, R3 ;  /* 0x00000005ff037819 */ /* 0x002fc60000011603 */
[----:B------:R-:W-:Y:S02]  /*1b10*/  IMAD.IADD R14, R15, 0x1, R19 ;  /* 0x000000010f0e7824 */ /* 0x000fe400078e0213 */
[----:B0-----:R-:W-:Y:S02]  /*1b20*/  IMAD R3, R3, 0x2c0, R24 ;  /* 0x000002c003037824 */ /* 0x001fe400078e0218 */
[----:B------:R-:W-:-:S03]  /*1b30*/  IMAD.IADD R15, R12, 0x1, R14 ;  /* 0x000000010c0f7824 */ /* 0x000fc600078e020e */
[----:B------:R-:W-:Y:S01]  /*1b40*/  LEA R49, R3, UR5, 0x2 ;  /* 0x0000000503317c11 */ /* 0x000fe2000f8e10ff */
[----:B------:R-:W-:Y:S01]  /*1b50*/  IMAD.IADD R12, R13, 0x1, R15 ;  /* 0x000000010d0c7824 */ /* 0x000fe200078e020f */
[----:B--2---:R-:W-:-:S03]  /*1b60*/  IADD3 R38, P0, PT, R38, UR6, RZ ;  /* 0x0000000626267c10 */ /* 0x004fc6000ff1e0ff */
[----:B------:R-:W-:Y:S02]  /*1b70*/  IMAD.IADD R13, R10, 0x1, R12 ;  /* 0x000000010a0d7824 */ /* 0x000fe400078e020c */
[----:B------:R-:W-:Y:S01]  /*1b80*/  IMAD R24, R24, 0x54, R49 ;  /* 0x0000005418187824 */ /* 0x000fe200078e0231 */
[----:B------:R-:W-:Y:S01]  /*1b90*/  IADD3.X R39, PT, PT, R0, UR7, RZ, P0, !PT ;  /* 0x0000000700277c10 */ /* 0x000fe200087fe4ff */
[----:B------:R-:W-:-:S03]  /*1ba0*/  IMAD.IADD R10, R11, 0x1, R13 ;  /* 0x000000010b0a7824 */ /* 0x000fc600078e020d */
[----:B------:R-:W-:Y:S01]  /*1bb0*/  STS.64 [R24], R44 ;  /* 0x0000002c18007388 */ /* 0x000fe20000000a00 */
[----:B------:R-:W-:-:S03]  /*1bc0*/  IMAD.IADD R11, R8, 0x1, R10 ;  /* 0x00000001080b7824 */ /* 0x000fc600078e020a */
[----:B------:R-:W-:Y:S01]  /*1bd0*/  STS.64 [R24+0x8], R16 ;  /* 0x0000081018007388 */ /* 0x000fe20000000a00 */
        /* <DEDUP_REMOVED lines=11> */
[----:B------:R-:W-:Y:S04]  /*1c90*/  STS.64 [R24+0x38], R10 ;  /* 0x0000380a18007388 */ /* 0x000fe80000000a00 */
[----:B------:R-:W-:Y:S04]  /*1ca0*/  STS.64 [R24+0x40], R8 ;  /* 0x0000400818007388 */ /* 0x000fe80000000a00 */
[----:B------:R-:W-:Y:S04]  /*1cb0*/  STS.64 [R24+0x48], R6 ;  /* 0x0000480618007388 */ /* 0x000fe80000000a00 */
[----:B------:R-:W-:Y:S01]  /*1cc0*/  STS.64 [R24+0x50], R4 ;  /* 0x0000500418007388 */ /* 0x000fe20000000a00 */
[----:B------:R-:W-:-:S03]  /*1cd0*/  NOP ;  /* 0x0000000000007918 */ /* 0x000fc60000000000 */
        /* <DEDUP_REMOVED lines=45> */
.L_x_317:
[----:B------:R-:W-:-:S13]  /*1fb0*/  ISETP.NE.AND P0, PT, R0, RZ, PT ;  /* 0x000000ff0000720c */ /* 0x000fda0003f05270 */
[----:B------:R-:W-:Y:S05]  /*1fc0*/  @!P0 EXIT ;  /* 0x000000000000894d */ /* 0x000fea0003800000 */
[----:B------:R-:W0:Y:S02]  /*1fd0*/  LDC.64 R4, c[0x0][0x380] ;  /* 0x0000e000ff047b82 */ /* 0x000e240000000a00 */
[----:B0-----:R-:W-:-:S05]  /*1fe0*/  IMAD.WIDE.U32 R4, R7, 0x4, R4 ;  /* 0x0000000407047825 */ /* 0x001fca00078e0004 */
[----:B------:R0:W2:Y:S01]  /*1ff0*/  LDG.E R6, desc[UR8][R4.64] ;  /* 0x0000000804067981 */ /* 0x0000a2000c1e1900 */
[----:B------:R-:W3:Y:S02]  /*2000*/  S2R R2, SR_TID.X ;  /* 0x0000000000027919 */ /* 0x000ee40000002100 */
[C---:B---3--:R-:W-:Y:S02]  /*2010*/  LOP3.LUT R3, R2.reuse, 0x1f, RZ, 0xc0, !PT ;  /* 0x0000001f02037812 */ /* 0x048fe400078ec0ff */
[----:B------:R-:W-:-:S05]  /*2020*/  LOP3.LUT R8, R2, 0x3e0, RZ, 0xc0, !PT ;  /* 0x000003e002087812 */ /* 0x000fca00078ec0ff */
[----:B------:R-:W-:-:S04]  /*2030*/  IMAD R3, R8, 0x16, R3 ;  /* 0x0000001608037824 */ /* 0x000fc800078e0203 */
[C---:B------:R-:W-:Y:S01]  /*2040*/  VIADD R7, R3.reuse, 0x20 ;  /* 0x0000002003077836 */ /* 0x040fe20000000000 */
[C---:B------:R-:W-:Y:S01]  /*2050*/  ISETP.GE.U32.AND P6, PT, R3.reuse, R0, PT ;  /* 0x000000000300720c */ /* 0x040fe20003fc6070 */
[C---:B------:R-:W-:Y:S01]  /*2060*/  VIADD R9, R3.reuse, 0x40 ;  /* 0x0000004003097836 */ /* 0x040fe20000000000 */
[C---:B0-----:R-:W-:Y:S01]  /*2070*/  LEA R4, P1, R3.reuse, R4, 0x2 ;  /* 0x0000000403047211 */ /* 0x041fe200078210ff */
[----:B------:R-:W-:Y:S01]  /*2080*/  VIADD R11, R3, 0x60 ;  /* 0x00000060030b7836 */ /* 0x000fe20000000000 */
[-C--:B------:R-:W-:Y:S01]  /*2090*/  ISETP.GE.U32.AND P5, PT, R7, R0.reuse, PT ;  /* 0x000000000700720c */ /* 0x080fe20003fa6070 */
[----:B------:R-:W-:Y:S01]  /*20a0*/  VIADD R7, R3, 0x80 ;  /* 0x0000008003077836 */ /* 0x000fe20000000000 */
[-C--:B------:R-:W-:Y:S01]  /*20b0*/  ISETP.GE.U32.AND P0, PT, R9, R0.reuse, PT ;  /* 0x000000000900720c */ /* 0x080fe20003f06070 */
[----:B------:R-:W-:Y:S01]  /*20c0*/  IMAD.X R5, RZ, RZ, R5, P1 ;  /* 0x000000ffff057224 */ /* 0x000fe200008e0605 */
[-C--:B------:R-:W-:Y:S01]  /*20d0*/  ISETP.GE.U32.AND P4, PT, R11, R0.reuse, PT ;  /* 0x000000000b00720c */ /* 0x080fe20003f86070 */
[----:B------:R-:W-:Y:S01]  /*20e0*/  VIADD R9, R3, 0xa0 ;  /* 0x000000a003097836 */ /* 0x000fe20000000000 */
[----:B------:R-:W-:Y:S01]  /*20f0*/  ISETP.GE.U32.AND P3, PT, R7, R0, PT ;  /* 0x000000000700720c */ /* 0x000fe20003f66070 */
[----:B------:R-:W-:-:S03]  /*2100*/  VIADD R7, R3, 0xc0 ;  /* 0x000000c003077836 */ /* 0x000fc60000000000 */
[-C--:B------:R-:W-:Y:S01]  /*2110*/  ISETP.GE.U32.AND P2, PT, R9, R0.reuse, PT ;  /* 0x000000000900720c */ /* 0x080fe20003f46070 */
[----:B------:R-:W-:Y:S01]  /*2120*/  VIADD R9, R3, 0x100 ;  /* 0x0000010003097836 */ /* 0x000fe20000000000 */
[-C--:B------:R-:W-:Y:S01]  /*2130*/  ISETP.GE.U32.AND P1, PT, R7, R0.reuse, PT ;  /* 0x000000000700720c */ /* 0x080fe20003f26070 */
[C---:B------:R-:W-:Y:S02]  /*2140*/  VIADD R7, R3.reuse, 0xe0 ;  /* 0x000000e003077836 */ /* 0x040fe40000000000 */
[----:B------:R-:W-:Y:S02]  /*2150*/  VIADD R39, R3, 0x2a0 ;  /* 0x000002a003277836 */ /* 0x000fe40000000000 */
[----:B--2---:R-:W-:Y:S02]  /*2160*/  IMAD.MOV.U32 R16, RZ, RZ, R6 ;  /* 0x000000ffff107224 */ /* 0x004fe400078e0006 */
[----:B------:R-:W2:Y:S01]  /*2170*/  @!P6 LDG.E R6, desc[UR8][R4.64] ;  /* 0x000000080406e981 */ /* 0x000ea2000c1e1900 */
[----:B------:R-:W-:Y:S01]  /*2180*/  ISETP.GE.U32.AND P6, PT, R7, R0, PT ;  /* 0x000000000700720c */ /* 0x000fe20003fc6070 */
[----:B------:R-:W-:-:S02]  /*2190*/  IMAD.MOV.U32 R10, RZ, RZ, R16 ;  /* 0x000000ffff0a7224 */ /* 0x000fc400078e0010 */
[----:B------:R-:W-:Y:S02]  /*21a0*/  VIADD R7, R3, 0x120 ;  /* 0x0000012003077836 */ /* 0x000fe40000000000 */
[--C-:B------:R-:W-:Y:S02]  /*21b0*/  IMAD.MOV.U32 R12, RZ, RZ, R16.reuse ;  /* 0x000000ffff0c7224 */ /* 0x100fe400078e0010 */
[----:B------:R-:W3:Y:S01]  /*21c0*/  @!P0 LDG.E R10, desc[UR8][R4.64+0x100] ;  /* 0x00010008040a8981 */ /* 0x000ee2000c1e1900 */
[-C--:B------:R-:W-:Y:S01]  /*21d0*/  ISETP.GE.U32.AND P0, PT, R7, R0.reuse, PT ;  /* 0x000000000700720c */ /* 0x080fe20003f06070 */
[----:B------:R-:W-:Y:S02]  /*21e0*/  VIADD R7, R3, 0x140 ;  /* 0x0000014003077836 */ /* 0x000fe40000000000 */
[--C-:B------:R-:W-:Y:S01]  /*21f0*/  IMAD.MOV.U32 R8, RZ, RZ, R16.reuse ;  /* 0x000000ffff087224 */ /* 0x100fe200078e0010 */
[----:B------:R-:W4:Y:S01]  /*2200*/  @!P4 LDG.E R12, desc[UR8][R4.64+0x180] ;  /* 0x00018008040cc981 */ /* 0x000f22000c1e1900 */
[----:B------:R-:W-:Y:S01]  /*2210*/  IMAD.MOV.U32 R18, RZ, RZ, R16 ;  /* 0x000000ffff127224 */ /* 0x000fe200078e0010 */
[----:B------:R-:W-:Y:S01]  /*2220*/  ISETP.GE.U32.AND P4, PT, R7, R0, PT ;  /* 0x000000000700720c */ /* 0x000fe20003f86070 */
[----:B------:R-:W-:-:S02]  /*2230*/  VIADD R7, R3, 0x180 ;  /* 0x0000018003077836 */ /* 0x000fc40000000000 */
[----:B------:R-:W4:Y:S01]  /*2240*/  @!P5 LDG.E R8, desc[UR8][R4.64+0x80] ;  /* 0x000080080408d981 */ /* 0x000f22000c1e1900 */
[-C--:B------:R-:W-:Y:S01]  /*2250*/  ISETP.GE.U32.AND P5, PT, R9, R0.reuse, PT ;  /* 0x000000000900720c */ /* 0x080fe20003fa6070 */
[--C-:B------:R-:W-:Y:S02]  /*2260*/  IMAD.MOV.U32 R20, RZ, RZ, R16.reuse ;  /* 0x000000ffff147224 */ /* 0x100fe400078e0010 */
[----:B------:R-:W4:Y:S01]  /*2270*/  @!P2 LDG.E R18, desc[UR8][R4.64+0x280] ;  /* 0x000280080412a981 */ /* 0x000f22000c1e1900 */
[-C--:B------:R-:W-:Y:S01]  /*2280*/  ISETP.GE.U32.AND P2, PT, R7, R0.reuse, PT ;  /* 0x000000000700720c */ /* 0x080fe20003f46070 */
[C---:B------:R-:W-:Y:S02]  /*2290*/  VIADD R7, R3.reuse, 0x1a0 ;  /* 0x000001a003077836 */ /* 0x040fe40000000000 */
[--C-:B------:R-:W-:Y:S01]  /*22a0*/  IMAD.MOV.U32 R14, RZ, RZ, R16.reuse ;  /* 0x000000ffff0e7224 */ /* 0x100fe200078e0010 */
[----:B------:R-:W4:Y:S01]  /*22b0*/  @!P1 LDG.E R20, desc[UR8][R4.64+0x300] ;  /* 0x0003000804149981 */ /* 0x000f22000c1e1900 */
[----:B------:R-:W-:Y:S01]  /*22c0*/  VIADD R9, R3, 0x160 ;  /* 0x0000016003097836 */ /* 0x000fe20000000000 */
[----:B------:R-:W-:Y:S01]  /*22d0*/  ISETP.GE.U32.AND P1, PT, R7, R0, PT ;  /* 0x000000000700720c */ /* 0x000fe20003f26070 */
[----:B------:R-:W-:-:S02]  /*22e0*/  IMAD.MOV.U32 R24, RZ, RZ, R16 ;  /* 0x000000ffff187224 */ /* 0x000fc400078e0010 */
[----:B------:R-:W-:Y:S01]  /*22f0*/  VIADD R7, R3, 0x1e0 ;  /* 0x000001e003077836 */ /* 0x000fe20000000000 */
[----:B------:R-:W4:Y:S01]  /*2300*/  @!P3 LDG.E R14, desc[UR8][R4.64+0x200] ;  /* 0x00020008040eb981 */ /* 0x000f22000c1e1900 */
[--C-:B------:R-:W-:Y:S01]  /*2310*/  IMAD.MOV.U32 R22, RZ, RZ, R16.reuse ;  /* 0x000000ffff167224 */ /* 0x100fe200078e0010 */
[-C--:B------:R-:W-:Y:S01]  /*2320*/  ISETP.GE.U32.AND P3, PT, R9, R0.reuse, PT ;  /* 0x000000000900720c */ /* 0x080fe20003f66070 */
[----:B------:R-:W-:Y:S01]  /*2330*/  VIADD R9, R3, 0x1c0 ;  /* 0x000001c003097836 */ /* 0x000fe20000000000 */
[----:B------:R-:W4:Y:S01]  /*2340*/  @!P5 LDG.E R24, desc[UR8][R4.64+0x400] ;  /* 0x000400080418d981 */ /* 0x000f22000c1e1900 */
[--C-:B------:R-:W-:Y:S01]  /*2350*/  IMAD.MOV.U32 R26, RZ, RZ, R16.reuse ;  /* 0x000000ffff1a7224 */ /* 0x100fe200078e0010 */
[-C--:B------:R-:W-:Y:S01]  /*2360*/  ISETP.GE.U32.AND P5, PT, R7, R0.reuse, PT ;  /* 0x000000000700720c */ /* 0x080fe20003fa6070 */
[----:B------:R-:W-:Y:S01]  /*2370*/  VIADD R7, R3, 0x200 ;  /* 0x0000020003077836 */ /* 0x000fe20000000000 */
[----:B------:R-:W4:Y:S01]  /*2380*/  @!P6 LDG.E R22, desc[UR8][R4.64+0x380] ;  /* 0x000380080416e981 */ /* 0x000f22000c1e1900 */
[----:B------:R-:W-:Y:S01]  /*2390*/  ISETP.GE.U32.AND P6, PT, R9, R0, PT ;  /* 0x000000000900720c */ /* 0x000fe20003fc6070 */
[----:B------:R-:W-:-:S02]  /*23a0*/  IMAD.MOV.U32 R28, RZ, RZ, R16 ;  /* 0x000000ffff1c7224 */ /* 0x000fc400078e0010 */
[--C-:B------:R-:W-:Y:S01]  /*23b0*/  IMAD.MOV.U32 R30, RZ, RZ, R16.reuse ;  /* 0x000000ffff1e7224 */ /* 0x100fe200078e0010 */
[----:B------:R-:W4:Y:S01]  /*23c0*/  @!P0 LDG.E R26, desc[UR8][R4.64+0x480] ;  /* 0x00048008041a8981 */ /* 0x000f22000c1e1900 */
[-C--:B------:R-:W-:Y:S01]  /*23d0*/  ISETP.GE.U32.AND P0, PT, R7, R0.reuse, PT ;  /* 0x000000000700720c */ /* 0x080fe20003f06070 */
[C---:B------:R-:W-:Y:S02]  /*23e0*/  VIADD R9, R3.reuse, 0x220 ;  /* 0x0000022003097836 */ /* 0x040fe40000000000 */
[----:B------:R-:W-:Y:S01]  /*23f0*/  VIADD R7, R3, 0x240 ;  /* 0x0000024003077836 */ /* 0x000fe20000000000 */
[----:B------:R-:W4:Y:S01]  /*2400*/  @!P4 LDG.E R28, desc[UR8][R4.64+0x500] ;  /* 0x00050008041cc981 */ /* 0x000f22000c1e1900 */
[--C-:B------:R-:W-:Y:S01]  /*2410*/  IMAD.MOV.U32 R32, RZ, RZ, R16.reuse ;  /* 0x000000ffff207224 */ /* 0x100fe200078e0010 */
[-C--:B------:R-:W-:Y:S01]  /*2420*/  ISETP.GE.U32.AND P4, PT, R9, R0.reuse, PT ;  /* 0x000000000900720c */ /* 0x080fe20003f86070 */
[--C-:B------:R-:W-:Y:S01]  /*2430*/  IMAD.MOV.U32 R34, RZ, RZ, R16.reuse ;  /* 0x000000ffff227224 */ /* 0x100fe200078e0010 */
[----:B------:R-:W4:Y:S01]  /*2440*/  @!P3 LDG.E R30, desc[UR8][R4.64+0x580] ;  /* 0x00058008041eb981 */ /* 0x000f22000c1e1900 */
[----:B------:R-:W-:Y:S01]  /*2450*/  IMAD.MOV.U32 R36, RZ, RZ, R16 ;  /* 0x000000ffff247224 */ /* 0x000fe200078e0010 */
[----:B------:R-:W-:Y:S01]  /*2460*/  ISETP.GE.U32.AND P3, PT, R7, R0, PT ;  /* 0x000000000700720c */ /* 0x000fe20003f66070 */
[C---:B------:R-:W-:Y:S01]  /*2470*/  VIADD R7, R3.reuse, 0x260 ;  /* 0x0000026003077836 */ /* 0x040fe20000000000 */
[----:B------:R-:W4:Y:S01]  /*2480*/  @!P2 LDG.E R32, desc[UR8][R4.64+0x600] ;  /* 0x000600080420a981 */ /* 0x000f22000c1e1900 */
[----:B------:R-:W-:-:S03]  /*2490*/  VIADD R9, R3, 0x280 ;  /* 0x0000028003097836 */ /* 0x000fc60000000000 */
[----:B------:R-:W4:Y:S01]  /*24a0*/  @!P1 LDG.E R34, desc[UR8][R4.64+0x680] ;  /* 0x0006800804229981 */ /* 0x000f22000c1e1900 */
[-C--:B------:R-:W-:Y:S02]  /*24b0*/  ISETP.GE.U32.AND P2, PT, R7, R0.reuse, PT ;  /* 0x000000000700720c */ /* 0x080fe40003f46070 */
[-C--:B------:R-:W-:Y:S01]  /*24c0*/  ISETP.GE.U32.AND P1, PT, R9, R0.reuse, PT ;  /* 0x000000000900720c */ /* 0x080fe20003f26070 */
[----:B------:R-:W4:Y:S01]  /*24d0*/  @!P6 LDG.E R36, desc[UR8][R4.64+0x700] ;  /* 0x000700080424e981 */ /* 0x000f22000c1e1900 */
[----:B------:R-:W-:Y:S01]  /*24e0*/  ISETP.GE.U32.AND P6, PT, R39, R0, PT ;  /* 0x000000002700720c */ /* 0x000fe20003fc6070 */
[--C-:B------:R-:W-:Y:S02]  /*24f0*/  IMAD.MOV.U32 R46, RZ, RZ, R16.reuse ;  /* 0x000000ffff2e7224 */ /* 0x100fe400078e0010 */
[--C-:B------:R-:W-:Y:S02]  /*2500*/  IMAD.MOV.U32 R48, RZ, RZ, R16.reuse ;  /* 0x000000ffff307224 */ /* 0x100fe400078e0010 */
[----:B------:R-:W-:-:S02]  /*2510*/  IMAD.MOV.U32 R50, RZ, RZ, R16 ;  /* 0x000000ffff327224 */ /* 0x000fc400078e0010 */
        /* <DEDUP_REMOVED lines=13> */
[----:B------:R-:W-:Y:S01]  /*25f0*/  UMOV UR4, 0x400 ;  /* 0x0000040000047882 */ /* 0x000fe20000000000 */
[----:B------:R-:W-:Y:S01]  /*2600*/  ISETP.NE.AND P0, PT, R42, RZ, PT ;  /* 0x000000ff2a00720c */ /* 0x000fe20003f05270 */
[----:B-1----:R-:W-:-:S02]  /*2610*/  ULEA UR4, UR5, UR4, 0x18 ;  /* 0x0000000405047291 */ /* 0x002fc4000f8ec0ff */
[----:B0-----:R-:W-:-:S05]  /*2620*/  IMAD R41, R43, 0x2c0, R38 ;  /* 0x000002c02b297824 */ /* 0x001fca00078e0226 */
        /* <DEDUP_REMOVED lines=39> */
[----:B------:R-:W-:Y:S02]  /*28a0*/  ISETP.NE.AND P1, PT, R38, 0x1f, PT ;  /* 0x0000001f2600780c */ /* 0x000fe40003f25270 */
[----:B---3--:R-:W-:Y:S02]  /*28b0*/  IADD3 R16, PT, PT, R8, R7, R16 ;  /* 0x0000000708107210 */ /* 0x008fe40007ffe010 */
[----:B------:R-:W-:Y:S02]  /*28c0*/  ISETP.NE.AND P2, PT, R43, 0xb, PT ;  /* 0x0000000b2b00780c */ /* 0x000fe40003f45270 */
        /* <DEDUP_REMOVED lines=52> */
[----:B------:R-:W-:Y:S02]  /*2c10*/  ISETP.NE.AND P1, PT, R38, RZ, PT ;  /* 0x000000ff2600720c */ /* 0x000fe40003f25270 */
[----:B------:R-:W-:Y:S01]  /*2c20*/  SEL R16, R25, R16, !P0 ;  /* 0x0000001019107207 */ /* 0x000fe20004000000 */
[----:B------:R-:W-:Y:S01]  /*2c30*/  @!P2 IMAD.IADD R16, R26, 0x1, R25 ;  /* 0x000000011a10a824 */ /* 0x000fe200078e0219 */
[----:B------:R-:W-:-:S02]  /*2c40*/  ISETP.GE.U32.AND P0, PT, R2, 0x20, PT ;  /* 0x000000200200780c */ /* 0x000fc40003f06070 */
[----:B------:R-:W-:Y:S02]  /*2c50*/  SEL R37, R37, RZ, P1 ;  /* 0x000000ff25257207 */ /* 0x000fe40000800000 */
[----:B------:R-:W-:-:S04]  /*2c60*/  SEL R17, R16, RZ, P0 ;  /* 0x000000ff10117207 */ /* 0x000fc80000000000 */
[----:B-----5:R-:W-:Y:S01]  /*2c70*/  IADD3 R44, PT, PT, R17, R37, R44 ;  /* 0x00000025112c7210 */ /* 0x020fe20007ffe02c */
[----:B------:R-:W-:Y:S06]  /*2c80*/  BRA `(.L_x_335) ;  /* 0x0000000c00e87947 */ /* 0x000fec0003800000 */
.L_x_334:
[----:B0-2---:R-:W-:Y:S02]  /*2c90*/  IADD3 R16, PT, PT, R6, R5, R4 ;  /* 0x0000000506107210 */ /* 0x005fe40007ffe004 */
[----:B------:R-:W-:Y:S02]  /*2ca0*/  ISETP.NE.AND P1, PT, R38, 0x1f, PT ;  /* 0x0000001f2600780c */ /* 0x000fe40003f25270 */
        /* <DEDUP_REMOVED lines=52> */
[----:B------:R-:W-:Y:S01]  /*2ff0*/  SEL R16, R23, R16, !P0 ;  /* 0x0000001017107207 */ /* 0x000fe20004000000 */
[----:B------:R-:W-:Y:S01]  /*3000*/  IMAD.IADD R23, R44, 0x1, -R37 ;  /* 0x000000012c177824 */ /* 0x000fe200078e0a25 */
[C---:B------:R-:W-:Y:S02]  /*3010*/  ISETP.NE.AND P0, PT, R43.reuse, 0xa, PT ;  /* 0x0000000a2b00780c */ /* 0x040fe40003f05270 */
[----:B------:R-:W-:Y:S02]  /*3020*/  SEL R16, R24, R16, !P1 ;  /* 0x0000001018107207 */ /* 0x000fe40004800000 */
[----:B------:R-:W-:Y:S02]  /*3030*/  ISETP.NE.AND P1, PT, R43, 0xb, PT ;  /* 0x0000000b2b00780c */ /* 0x000fe40003f25270 */
[----:B------:R-:W-:Y:S02]  /*3040*/  SEL R16, R25, R16, !P0 ;  /* 0x0000001019107207 */ /* 0x000fe40004000000 */
[----:B------:R-:W-:-:S02]  /*3050*/  ISETP.GT.U32.AND P0, PT, R2, 0x1f, PT ;  /* 0x0000001f0200780c */ /* 0x000fc40003f04070 */
[----:B------:R-:W-:Y:S02]  /*3060*/  SEL R17, R23, RZ, P2 ;  /* 0x000000ff17117207 */ /* 0x000fe40001000000 */
        /* <DEDUP_REMOVED lines=20> */
.L_x_381:
[----:B------:R-:W-:Y:S05]  /*31b0*/  @!P0 BRA `(.L_x_338) ;  /* 0x0000000000748947 */ /* 0x000fea0003800000 */
[----:B------:R-:W-:-:S07]  /*31c0*/  IMAD.MOV.U32 R20, RZ, RZ, 0x3b8 ;  /* 0x000003b8ff147424 */ /* 0x000fce00078e00ff */
.L_x_340:
        /* <DEDUP_REMOVED lines=27> */
.L_x_384:
[----:B------:R-:W-:Y:S05]  /*3380*/  @P0 BRA `(.L_x_340) ;  /* 0xfffffffc00900947 */ /* 0x000fea000383ffff */
.L_x_338:
[----:B------:R-:W-:Y:S01]  /*3390*/  UMOV UR5, 0xffffffff ;  /* 0xffffffff00057882 */ /* 0x000fe20000000000 */
[----:B------:R-:W-:Y:S02]  /*33a0*/  ISETP.NE.AND P0, PT, R18, 0x65, PT ;  /* 0x000000651200780c */ /* 0x000fe40003f05270 */
[----:B------:R-:W-:Y:S11]  /*33b0*/  BRA.DIV UR5, `(.L_x_341) ;  /* 0x0000001e05047947 */ /* 0x000ff6000b800000 */
[----:B------:R-:W0:Y:S01]  /*33c0*/  S2R R26, SR_GEMASK ;  /* 0x00000000001a7919 */ /* 0x000e220000003c00 */
[----:B------:R-:W-:Y:S01]  /*33d0*/  VOTE.ANY R21, PT, !P0 ;  /* 0x0000000000157806 */ /* 0x000fe200040e0100 */
[----:B------:R-:W-:-:S03]  /*33e0*/  VIADD R17, R38, 0x2 ;  /* 0x0000000226117836 */ /* 0x000fc60000000000 */
[----:B0-----:R-:W-:-:S05]  /*33f0*/  LOP3.LUT R21, R21, 0x80000000, R26, 0xec, !PT ;  /* 0x8000000015157812 */ /* 0x001fca00078eec1a */
[----:B------:R-:W-:-:S05]  /*3400*/  VIADD R16, R21, 0xffffffff ;  /* 0xffffffff15107836 */ /* 0x000fca0000000000 */
[----:B------:R-:W-:Y:S01]  /*3410*/  LOP3.LUT R16, R21, R16, RZ, 0xc, !PT ;  /* 0x0000001015107212 */ /* 0x000fe200078e0cff */
[----:B------:R-:W-:-:S03]  /*3420*/  VIADD R21, R38, 0x10 ;  /* 0x0000001026157836 */ /* 0x000fc60000000000 */
[----:B------:R-:W0:Y:S02]  /*3430*/  POPC R20, R16 ;  /* 0x0000001000147309 */ /* 0x000e240000000000 */
[----:B0-----:R-:W0:Y:S01]  /*3440*/  SHFL.DOWN PT, R22, R19, 0x1, R20 ;  /* 0x0820000013167989 */ /* 0x001e2200000e0014 */
[-C--:B------:R-:W-:Y:S02]  /*3450*/  ISETP.GE.AND P0, PT, R38, R20.reuse, PT ;  /* 0x000000142600720c */ /* 0x080fe40003f06270 */
[-C--:B------:R-:W-:Y:S02]  /*3460*/  ISETP.GT.AND P2, PT, R21, R20.reuse, PT ;  /* 0x000000141500720c */ /* 0x080fe40003f44270 */
[----:B0-----:R-:W-:Y:S02]  /*3470*/  SEL R22, R22, RZ, !P0 ;  /* 0x000000ff16167207 */ /* 0x001fe40004000000 */
[----:B------:R-:W-:Y:S01]  /*3480*/  ISETP.GT.AND P0, PT, R17, R20, PT ;  /* 0x000000141100720c */ /* 0x000fe20003f04270 */
[----:B------:R-:W-:-:S02]  /*3490*/  VIADD R17, R38, 0x4 ;  /* 0x0000000426117836 */ /* 0x000fc40000000000 */
        /* <DEDUP_REMOVED lines=8> */
[----:B------:R-:W-:Y:S02]  /*3520*/  ISETP.GT.AND P0, PT, R17, R20, PT ;  /* 0x000000141100720c */ /* 0x000fe40003f04270 */
[----:B------:R-:W0:Y:S01]  /*3530*/  LDC.64 R16, c[0x0][0x390] ;  /* 0x0000e400ff107b82 */ /* 0x000e220000000a00 */
[----:B------:R-:W-:-:S05]  /*3540*/  IMAD.IADD R19, R45, 0x1, R22 ;  /* 0x000000012d137824 */ /* 0x000fca00078e0216 */
[----:B------:R-:W1:Y:S01]  /*3550*/  SHFL.DOWN PT, R22, R19, 0x8, R20 ;  /* 0x0900000013167989 */ /* 0x000e6200000e0014 */
[----:B0-----:R-:W-:-:S05]  /*3560*/  IADD3 R44, P3, PT, R16, 0x100, RZ ;  /* 0x00000100102c7810 */ /* 0x001fca0007f7e0ff */
[----:B------:R-:W-:Y:S01]  /*3570*/  IMAD.X R45, RZ, RZ, R17, P3 ;  /* 0x000000ffff2d7224 */ /* 0x000fe200018e0611 */
[----:B-1----:R-:W-:Y:S02]  /*3580*/  SEL R22, R22, RZ, !P0 ;  /* 0x000000ff16167207 */ /* 0x002fe40004000000 */
[----:B------:R-:W-:-:S03]  /*3590*/  ISETP.NE.AND P0, PT, R18, 0x65, PT ;  /* 0x000000651200780c */ /* 0x000fc60003f05270 */
[----:B------:R-:W-:-:S05]  /*35a0*/  IMAD.IADD R43, R19, 0x1, R22 ;  /* 0x00000001132b7824 */ /* 0x000fca00078e0216 */
[----:B------:R-:W0:Y:S05]  /*35b0*/  SHFL.DOWN PT, R22, R43, 0x10, R20 ;  /* 0x0a0000002b167989 */ /* 0x000e2a00000e0014 */
[----:B------:R-:W-:Y:S02]  /*35c0*/  VOTE.ALL P0, P0 ;  /* 0x0000000000ff7806 */ /* 0x000fe40000000000 */
[----:B0-----:R-:W-:-:S05]  /*35d0*/  SEL R22, R22, RZ, !P2 ;  /* 0x000000ff16167207 */ /* 0x001fca0005000000 */
[----:B------:R-:W-:-:S07]  /*35e0*/  IMAD.IADD R46, R43, 0x1, R22 ;  /* 0x000000012b2e7824 */ /* 0x000fce00078e0216 */
.L_x_393:
[----:B------:R-:W-:Y:S05]  /*35f0*/  @!P0 BRA `(.L_x_342) ;  /* 0x00000004002c8947 */ /* 0x000fea0003800000 */
[----:B------:R-:W-:-:S07]  /*3600*/  IMAD.MOV.U32 R43, RZ, RZ, 0x3b8 ;  /* 0x000003b8ff2b7424 */ /* 0x000fce00078e00ff */
.L_x_348:
        /* <DEDUP_REMOVED lines=8> */
.L_x_396:
[----:B------:R-:W-:Y:S05]  /*3690*/  @!P0 BRA `(.L_x_344) ;  /* 0x0000000000748947 */ /* 0x000fea0003800000 */
[----:B------:R-:W-:-:S07]  /*36a0*/  IMAD.MOV.U32 R20, RZ, RZ, R43 ;  /* 0x000000ffff147224 */ /* 0x000fce00078e002b */
.L_x_346:
        /* <DEDUP_REMOVED lines=27> */
.L_x_399:
[----:B------:R-:W-:Y:S05]  /*3860*/  @P0 BRA `(.L_x_346) ;  /* 0xfffffffc00900947 */ /* 0x000fea000383ffff */
.L_x_344:
[----:B------:R-:W-:Y:S01]  /*3870*/  UMOV UR5, 0xffffffff ;  /* 0xffffffff00057882 */ /* 0x000fe20000000000 */
[----:B------:R-:W-:Y:S02]  /*3880*/  ISETP.NE.AND P0, PT, R18, 0x65, PT ;  /* 0x000000651200780c */ /* 0x000fe40003f05270 */
[----:B------:R-:W-:Y:S11]  /*3890*/  BRA.DIV UR5, `(.L_x_347) ;  /* 0x0000001e05107947 */ /* 0x000ff6000b800000 */
[----:B------:R-:W-:Y:S01]  /*38a0*/  VOTE.ANY R21, PT, !P0 ;  /* 0x0000000000157806 */ /* 0x000fe200040e0100 */
[----:B------:R-:W-:Y:S02]  /*38b0*/  VIADD R17, R38, 0x2 ;  /* 0x0000000226117836 */ /* 0x000fe40000000000 */
[----:B------:R-:W-:Y:S01]  /*38c0*/  VIADD R37, R37, 0xffffffe0 ;  /* 0xffffffe025257836 */ /* 0x000fe20000000000 */
[----:B------:R-:W-:-:S05]  /*38d0*/  LOP3.LUT R21, R21, 0x80000000, R26, 0xec, !PT ;  /* 0x8000000015157812 */ /* 0x000fca00078eec1a */
[----:B------:R-:W-:-:S05]  /*38e0*/  VIADD R16, R21, 0xffffffff ;  /* 0xffffffff15107836 */ /* 0x000fca0000000000 */
[----:B------:R-:W-:-:S04]  /*38f0*/  LOP3.LUT R16, R21, R16, RZ, 0xc, !PT ;  /* 0x0000001015107212 */ /* 0x000fc800078e0cff */
        /* <DEDUP_REMOVED lines=16> */
[----:B------:R-:W-:-:S03]  /*3a00*/  IMAD.IADD R19, R49, 0x1, R22 ;  /* 0x0000000131137824 */ /* 0x000fc600078e0216 */
[----:B------:R-:W-:Y:S02]  /*3a10*/  ISETP.GT.AND P2, PT, R17, R20, PT ;  /* 0x000000141100720c */ /* 0x000fe40003f44270 */
        /* <DEDUP_REMOVED lines=8> */
.L_x_408:
[----:B------:R-:W-:Y:S05]  /*3aa0*/  @P0 BRA `(.L_x_348) ;  /* 0xfffffff800d80947 */ /* 0x000fea000383ffff */
.L_x_342:
        /* <DEDUP_REMOVED lines=15> */
.L_x_336:
        /* <DEDUP_REMOVED lines=9> */
.L_x_335:
[----:B------:R-:W-:Y:S01]  /*3c30*/  IMAD.IADD R45, R4, 0x1, R44 ;  /* 0x00000001042d7824 */ /* 0x000fe200078e022c */
[----:B------:R-:W-:Y:S01]  /*3c40*/  BAR.SYNC.DEFER_BLOCKING 0x0 ;  /* 0x0000000000007b1d */ /* 0x000fe20000010000 */
[----:B------:R-:W-:Y:S02]  /*3c50*/  ISETP.NE.AND P0, PT, R2, RZ, PT ;  /* 0x000000ff0200720c */ /* 0x000fe40003f05270 */
[----:B------:R-:W-:-:S05]  /*3c60*/  IMAD.IADD R4, R5, 0x1, R45 ;  /* 0x0000000105047824 */ /* 0x000fca00078e022d */
[----:B------:R-:W0:Y:S01]  /*3c70*/  S2UR UR5, SR_CTAID.X ;  /* 0x00000000000579c3 */ /* 0x000e220000002500 */
[----:B------:R-:W-:Y:S01]  /*3c80*/  IMAD.IADD R5, R6, 0x1, R4 ;  /* 0x0000000106057824 */ /* 0x000fe200078e0204 */
[----:B------:R-:W1:Y:S03]  /*3c90*/  LDCU.64 UR6, c[0x0][0x388] ;  /* 0x00007100ff0677ac */ /* 0x000e660008000a00 */
[----:B------:R-:W-:-:S04]  /*3ca0*/  IMAD.IADD R6, R7, 0x1, R5 ;  /* 0x0000000107067824 */ /* 0x000fc800078e0205 */
[----:B------:R-:W-:-:S04]  /*3cb0*/  IMAD.IADD R7, R8, 0x1, R6 ;  /* 0x0000000108077824 */ /* 0x000fc800078e0206 */
[----:B------:R-:W-:-:S04]  /*3cc0*/  IMAD.IADD R8, R9, 0x1, R7 ;  /* 0x0000000109087824 */ /* 0x000fc800078e0207 */
[----:B------:R-:W-:Y:S01]  /*3cd0*/  IMAD.IADD R9, R10, 0x1, R8 ;  /* 0x000000010a097824 */ /* 0x000fe200078e0208 */
[----:B------:R-:W-:Y:S03]  /*3ce0*/  STS.64 [R40], R44 ;  /* 0x0000002c28007388 */ /* 0x000fe60000000a00 */
[----:B------:R-:W-:Y:S01]  /*3cf0*/  IMAD.IADD R10, R11, 0x1, R9 ;  /* 0x000000010b0a7824 */ /* 0x000fe200078e0209 */
[----:B------:R2:W-:Y:S03]  /*3d00*/  STS.64 [R40+0x8], R4 ;  /* 0x0000080428007388 */ /* 0x0005e60000000a00 */
[----:B------:R-:W-:Y:S01]  /*3d10*/  IMAD.IADD R11, R12, 0x1, R10 ;  /* 0x000000010c0b7824 */ /* 0x000fe200078e020a */
[----:B------:R3:W-:Y:S03]  /*3d20*/  STS.64 [R40+0x10], R6 ;  /* 0x0000100628007388 */ /* 0x0007e60000000a00 */
[----:B------:R-:W-:Y:S01]  /*3d30*/  IMAD.IADD R12, R13, 0x1, R11 ;  /* 0x000000010d0c7824 */ /* 0x000fe200078e020b */
[----:B------:R-:W-:Y:S03]  /*3d40*/  STS.64 [R40+0x18], R8 ;  /* 0x0000180828007388 */ /* 0x000fe60000000a00 */
[----:B------:R-:W-:Y:S01]  /*3d50*/  IMAD.IADD R13, R14, 0x1, R12 ;  /* 0x000000010e0d7824 */ /* 0x000fe200078e020c */
[----:B------:R-:W-:Y:S01]  /*3d60*/  STS.64 [R40+0x20], R10 ;  /* 0x0000200a28007388 */ /* 0x000fe20000000a00 */
[----:B--2---:R-:W0:Y:S02]  /*3d70*/  LDC R4, c[0x0][0x398] ;  /* 0x0000e600ff047b82 */ /* 0x004e240000000800 */
[----:B------:R-:W-:Y:S01]  /*3d80*/  IMAD.IADD R14, R15, 0x1, R13 ;  /* 0x000000010f0e7824 */ /* 0x000fe200078e020d */
[----:B------:R2:W-:Y:S03]  /*3d90*/  STS.64 [R40+0x28], R12 ;  /* 0x0000280c28007388 */ /* 0x0005e60000000a00 */
[----:B------:R-:W-:Y:S01]  /*3da0*/  IMAD.IADD R15, R28, 0x1, R14 ;  /* 0x000000011c0f7824 */ /* 0x000fe200078e020e */
[----:B------:R-:W4:Y:S03]  /*3db0*/  S2R R5, SR_TID.X ;  /* 0x0000000000057919 */ /* 0x000f260000002100 */
[----:B------:R-:W-:Y:S01]  /*3dc0*/  IMAD.IADD R16, R29, 0x1, R15 ;  /* 0x000000011d107824 */ /* 0x000fe200078e020f */
[----:B------:R-:W-:Y:S03]  /*3dd0*/  STS.64 [R40+0x30], R14 ;  /* 0x0000300e28007388 */ /* 0x000fe60000000a00 */
[----:B------:R-:W-:Y:S01]  /*3de0*/  IMAD.IADD R17, R30, 0x1, R16 ;  /* 0x000000011e117824 */ /* 0x000fe200078e0210 */
[----:B---3--:R-:W3:Y:S03]  /*3df0*/  S2R R6, SR_TID.X ;  /* 0x0000000000067919 */ /* 0x008ee60000002100 */
[----:B------:R-:W-:Y:S01]  /*3e00*/  IMAD.IADD R18, R31, 0x1, R17 ;  /* 0x000000011f127824 */ /* 0x000fe200078e0211 */
[----:B------:R-:W-:Y:S03]  /*3e10*/  STS.64 [R40+0x38], R16 ;  /* 0x0000381028007388 */ /* 0x000fe60000000a00 */
[----:B------:R-:W-:-:S02]  /*3e20*/  IMAD.IADD R19, R32, 0x1, R18 ;  /* 0x0000000120137824 */ /* 0x000fc400078e0212 */
[----:B0-----:R-:W-:Y:S02]  /*3e30*/  VIADD R4, R4, UR5 ;  /* 0x0000000504047c36 */ /* 0x001fe40008000000 */
[----:B------:R-:W-:Y:S01]  /*3e40*/  IMAD.IADD R20, R33, 0x1, R19 ;  /* 0x0000000121147824 */ /* 0x000fe200078e0213 */
[----:B------:R-:W-:Y:S01]  /*3e50*/  STS.64 [R40+0x40], R18 ;  /* 0x0000401228007388 */ /* 0x000fe20000000a00 */
[----:B--2---:R-:W-:Y:S02]  /*3e60*/  IMAD R12, R4, 0x2100, RZ ;  /* 0x00002100040c7824 */ /* 0x004fe400078e02ff */
[----:B------:R-:W-:-:S04]  /*3e70*/  IMAD.IADD R21, R34, 0x1, R20 ;  /* 0x0000000122157824 */ /* 0x000fc800078e0214 */
[----:B------:R-:W-:Y:S01]  /*3e80*/  IMAD.IADD R22, R35, 0x1, R21 ;  /* 0x0000000123167824 */ /* 0x000fe200078e0215 */
[----:B------:R-:W-:Y:S03]  /*3e90*/  STS.64 [R40+0x48], R20 ;  /* 0x0000481428007388 */ /* 0x000fe60000000a00 */
[----:B------:R-:W-:Y:S01]  /*3ea0*/  IMAD.IADD R23, R36, 0x1, R22 ;  /* 0x0000000124177824 */ /* 0x000fe200078e0216 */
[C---:B----4-:R-:W-:Y:S02]  /*3eb0*/  LOP3.LUT R4, R5.reuse, 0x1f, RZ, 0xc0, !PT ;  /* 0x0000001f05047812 */ /* 0x050fe400078ec0ff */
[----:B------:R-:W-:Y:S02]  /*3ec0*/  LOP3.LUT R10, R5, 0x3e0, RZ, 0xc0, !PT ;  /* 0x000003e0050a7812 */ /* 0x000fe400078ec0ff */
[----:B------:R-:W-:Y:S01]  /*3ed0*/  STS.64 [R40+0x50], R22 ;  /* 0x0000501628007388 */ /* 0x000fe20000000a00 */
[----:B------:R-:W-:-:S03]  /*3ee0*/  NOP ;  /* 0x0000000000007918 */ /* 0x000fc60000000000 */
[----:B------:R-:W-:Y:S01]  /*3ef0*/  LDS R45, [R41] ;  /* 0x00000000292d7984 */ /* 0x000fe20000000800 */
[----:B---3--:R-:W-:Y:S01]  /*3f00*/  LOP3.LUT R8, R6, 0x3e0, RZ, 0xc0, !PT ;  /* 0x000003e006087812 */ /* 0x008fe200078ec0ff */
[----:B------:R-:W-:Y:S02]  /*3f10*/  IMAD R10, R10, 0x16, R4 ;  /* 0x000000160a0a7824 */ /* 0x000fe400078e0204 */
        /* <DEDUP_REMOVED lines=20> */
[----:B------:R0:W-:Y:S04]  /*4060*/  LDS R25, [R41+0xa80] ;  /* 0x000a800029197984 */ /* 0x0001e80000000800 */
[----:B------:R2:W-:Y:S01]  /*4070*/  @!P0 STS [UR4+0x8400], R0 ;  /* 0x00840000ff008988 */ /* 0x0005e20008000804 */
[----:B------:R-:W-:Y:S01]  /*4080*/  BAR.SYNC.DEFER_BLOCKING 0x0 ;  /* 0x0000000000007b1d */ /* 0x000fe20000010000 */
[----:B0-----:R-:W-:Y:S01]  /*4090*/  LOP3.LUT R41, R6, 0x1f, RZ, 0xc0, !PT ;  /* 0x0000001f06297812 */ /* 0x001fe200078ec0ff */
[----:B------:R-:W-:Y:S01]  /*40a0*/  VIADD R6, R10, 0x60 ;  /* 0x000000600a067836 */ /* 0x000fe20000000000 */
[----:B------:R-:W-:-:S03]  /*40b0*/  IADD3 R5, P0, PT, R12, R3, RZ ;  /* 0x000000030c057210 */ /* 0x000fc60007f1e0ff */
[----:B------:R-:W-:Y:S02]  /*40c0*/  IMAD R8, R8, 0x16, R41 ;  /* 0x0000001608087824 */ /* 0x000fe400078e0229 */
[----:B--2---:R-:W-:Y:S01]  /*40d0*/  IMAD.X R0, RZ, RZ, RZ, P0 ;  /* 0x000000ffff007224 */ /* 0x004fe200000e06ff */
[----:B-1----:R-:W-:Y:S01]  /*40e0*/  LEA R4, P0, R5, UR6, 0x2 ;  /* 0x0000000605047c11 */ /* 0x002fe2000f8010ff */
[----:B------:R-:W-:-:S03]  /*40f0*/  VIADD R41, R10, 0x20 ;  /* 0x000000200a297836 */ /* 0x000fc60000000000 */
[----:B------:R-:W-:Y:S01]  /*4100*/  LEA.HI.X R5, R5, UR7, R0, 0x2, P0 ;  /* 0x0000000705057c11 */ /* 0x000fe200080f1400 */
[C---:B------:R-:W-:Y:S01]  /*4110*/  VIADD R0, R8.reuse, 0xc0 ;  /* 0x000000c008007836 */ /* 0x040fe20000000000 */
[----:B------:R-:W0:Y:S02]  /*4120*/  LDS R2, [UR4+0x8400] ;  /* 0x00840004ff027984 */ /* 0x000e240008000800 */
[-C--:B0-----:R-:W-:Y:S01]  /*4130*/  ISETP.GE.AND P6, PT, R3, R2.reuse, PT ;  /* 0x000000020300720c */ /* 0x081fe20003fc6270 */
[C---:B------:R-:W-:Y:S01]  /*4140*/  VIADD R3, R8.reuse, 0x80 ;  /* 0x0000008008037836 */ /* 0x040fe20000000000 */
[-C--:B------:R-:W-:Y:S01]  /*4150*/  ISETP.GE.AND P5, PT, R41, R2.reuse, PT ;  /* 0x000000022900720c */ /* 0x080fe20003fa6270 */
[----:B------:R-:W-:Y:S01]  /*4160*/  VIADD R41, R8, 0xa0 ;  /* 0x000000a008297836 */ /* 0x000fe20000000000 */
[-C--:B------:R-:W-:Y:S01]  /*4170*/  ISETP.GE.AND P0, PT, R6, R2.reuse, PT ;  /* 0x000000020600720c */ /* 0x080fe20003f06270 */
[C---:B------:R-:W-:Y:S01]  /*4180*/  VIADD R6, R8.reuse, 0xe0 ;  /* 0x000000e008067836 */ /* 0x040fe20000000000 */
[-C--:B------:R-:W-:Y:S01]  /*4190*/  ISETP.GE.AND P3, PT, R3, R2.reuse, PT ;  /* 0x000000020300720c */ /* 0x080fe20003f66270 */
[----:B------:R-:W-:Y:S01]  /*41a0*/  VIADD R3, R8, 0x100 ;  /* 0x0000010008037836 */ /* 0x000fe20000000000 */
[-C--:B------:R-:W-:Y:S01]  /*41b0*/  ISETP.GE.AND P2, PT, R0, R2.reuse, PT ;  /* 0x000000020000720c */ /* 0x080fe20003f46270 */
[----:B------:R-:W-:Y:S01]  /*41c0*/  VIADD R0, R10, 0x40 ;  /* 0x000000400a007836 */ /* 0x000fe20000000000 */
[-C--:B------:R-:W-:Y:S01]  /*41d0*/  ISETP.GE.AND P4, PT, R41, R2.reuse, PT ;  /* 0x000000022900720c */ /* 0x080fe20003f86270 */
[----:B------:R-:W-:Y:S01]  /*41e0*/  VIADD R41, R8, 0x120 ;  /* 0x0000012008297836 */ /* 0x000fe20000000000 */
[-C--:B------:R-:W-:Y:S01]  /*41f0*/  ISETP.GE.AND P1, PT, R6, R2.reuse, PT ;  /* 0x000000020600720c */ /* 0x080fe20003f26270 */
[----:B------:R-:W-:Y:S01]  /*4200*/  @!P6 STG.E desc[UR8][R4.64], R45 ;  /* 0x0000002d0400e986 */ /* 0x000fe2000c101908 */
[----:B------:R-:W-:Y:S01]  /*4210*/  ISETP.GE.AND P6, PT, R3, R2, PT ;  /* 0x000000020300720c */ /* 0x000fe20003fc6270 */
[----:B------:R-:W-:-:S02]  /*4220*/  VIADD R3, R10, 0x140 ;  /* 0x000001400a037836 */ /* 0x000fc40000000000 */
[----:B------:R-:W-:Y:S01]  /*4230*/  @!P5 STG.E desc[UR8][R4.64+0x80], R47 ;  /* 0x0000802f0400d986 */ /* 0x000fe2000c101908 */
[-C--:B------:R-:W-:Y:S01]  /*4240*/  ISETP.GE.AND P5, PT, R41, R2.reuse, PT ;  /* 0x000000022900720c */ /* 0x080fe20003fa6270 */
[C---:B------:R-:W-:Y:S02]  /*4250*/  VIADD R41, R10.reuse, 0x160 ;  /* 0x000001600a297836 */ /* 0x040fe40000000000 */
[----:B------:R-:W-:Y:S01]  /*4260*/  @!P0 STG.E desc[UR8][R4.64+0x180], R49 ;  /* 0x0001803104008986 */ /* 0x000fe2000c101908 */
[-C--:B------:R-:W-:Y:S01]  /*4270*/  ISETP.GE.AND P0, PT, R3, R2.reuse, PT ;  /* 0x000000020300720c */ /* 0x080fe20003f06270 */
[C---:B------:R-:W-:Y:S02]  /*4280*/  VIADD R3, R10.reuse, 0x180 ;  /* 0x000001800a037836 */ /* 0x040fe40000000000 */
[----:B------:R-:W-:Y:S01]  /*4290*/  @!P3 STG.E desc[UR8][R4.64+0x200], R51 ;  /* 0x000200330400b986 */ /* 0x000fe2000c101908 */
[----:B------:R-:W-:Y:S01]  /*42a0*/  ISETP.GE.AND P3, PT, R41, R2, PT ;  /* 0x000000022900720c */ /* 0x000fe20003f66270 */
[----:B------:R-:W-:-:S02]  /*42b0*/  VIADD R41, R10, 0x1a0 ;  /* 0x000001a00a297836 */ /* 0x000fc40000000000 */
[----:B------:R-:W-:Y:S01]  /*42c0*/  @!P2 STG.E desc[UR8][R4.64+0x300], R43 ;  /* 0x0003002b0400a986 */ /* 0x000fe2000c101908 */
[-C--:B------:R-:W-:Y:S01]  /*42d0*/  ISETP.GE.AND P2, PT, R3, R2.reuse, PT ;  /* 0x000000020300720c */ /* 0x080fe20003f46270 */
[----:B------:R-:W-:Y:S02]  /*42e0*/  VIADD R3, R8, 0x1c0 ;  /* 0x000001c008037836 */ /* 0x000fe40000000000 */
[----:B------:R-:W-:Y:S01]  /*42f0*/  @!P4 STG.E desc[UR8][R4.64+0x280], R53 ;  /* 0x000280350400c986 */ /* 0x000fe2000c101908 */
[----:B------:R-:W-:-:S03]  /*4300*/  ISETP.GE.AND P4, PT, R0, R2, PT ;  /* 0x000000020000720c */ /* 0x000fc60003f86270 */
[----:B------:R0:W-:Y:S01]  /*4310*/  @!P1 STG.E desc[UR8][R4.64+0x380], R37 ;  /* 0x0003802504009986 */ /* 0x0001e2000c101908 */
[-C--:B------:R-:W-:Y:S01]  /*4320*/  ISETP.GE.AND P1, PT, R41, R2.reuse, PT ;  /* 0x000000022900720c */ /* 0x080fe20003f26270 */
[C---:B------:R-:W-:Y:S02]  /*4330*/  VIADD R41, R8.reuse, 0x1e0 ;  /* 0x000001e008297836 */ /* 0x040fe40000000000 */
[----:B------:R-:W-:Y:S01]  /*4340*/  @!P6 STG.E desc[UR8][R4.64+0x400], R35 ;  /* 0x000400230400e986 */ /* 0x000fe2000c101908 */
[-C--:B------:R-:W-:Y:S01]  /*4350*/  ISETP.GE.AND P6, PT, R3, R2.reuse, PT ;  /* 0x000000020300720c */ /* 0x080fe20003fc6270 */
[----:B------:R-:W-:Y:S02]  /*4360*/  VIADD R3, R8, 0x200 ;  /* 0x0000020008037836 */ /* 0x000fe40000000000 */
[----:B------:R1:W-:Y:S01]  /*4370*/  @!P5 STG.E desc[UR8][R4.64+0x480], R33 ;  /* 0x000480210400d986 */ /* 0x0003e2000c101908 */
[----:B------:R-:W-:Y:S01]  /*4380*/  ISETP.GE.AND P5, PT, R41, R2, PT ;  /* 0x000000022900720c */ /* 0x000fe20003fa6270 */
[----:B------:R-:W-:-:S02]  /*4390*/  VIADD R41, R10, 0x220 ;  /* 0x000002200a297836 */ /* 0x000fc40000000000 */
[----:B------:R2:W-:Y:S01]  /*43a0*/  @!P0 STG.E desc[UR8][R4.64+0x500], R31 ;  /* 0x0005001f04008986 */ /* 0x0005e2000c101908 */
[-C--:B------:R-:W-:Y:S01]  /*43b0*/  ISETP.GE.AND P0, PT, R3, R2.reuse, PT ;  /* 0x000000020300720c */ /* 0x080fe20003f06270 */
[----:B0-----:R-:W-:Y:S02]  /*43c0*/  VIADD R37, R10, 0x240 ;  /* 0x000002400a257836 */ /* 0x001fe40000000000 */
[C---:B------:R-:W-:Y:S01]  /*43d0*/  VIADD R3, R8.reuse, 0x260 ;  /* 0x0000026008037836 */ /* 0x040fe20000000000 */
[----:B------:R2:W-:Y:S01]  /*43e0*/  @!P4 STG.E desc[UR8][R4.64+0x100], R29 ;  /* 0x0001001d0400c986 */ /* 0x0005e2000c101908 */
[-C--:B------:R-:W-:Y:S01]  /*43f0*/  ISETP.GE.AND P4, PT, R41, R2.reuse, PT ;  /* 0x000000022900720c */ /* 0x080fe20003f86270 */
[----:B-1----:R-:W-:Y:S02]  /*4400*/  VIADD R33, R8, 0x280 ;  /* 0x0000028008217836 */ /* 0x002fe40000000000 */
        /* <DEDUP_REMOVED lines=17> */
.L_x_322:
[----:B------:R-:W-:Y:S01]  /*4520*/  BSSY B1, `(.L_x_349) ;  /* 0x0000006000017945 */ /* 0x000fe20003800000 */
[----:B------:R-:W-:Y:S01]  /*4530*/  PLOP3.LUT P0, PT, P0, PT, PT, 0x8, 0x80 ;  /* 0x000000000080781c */ /* 0x000fe2000070e170 */
[----:B------:R-:W-:-:S12]  /*4540*/  IMAD.MOV.U32 R21, RZ, RZ, -0x1 ;  /* 0xffffffffff157424 */ /* 0x000fd800078e00ff */
[----:B------:R-:W-:Y:S05]  /*4550*/  WARPSYNC.COLLECTIVE R21, `(.L_x_350) ;  /* 0x0000000015087348 */ /* 0x000fea0003c00000 */
[----:B------:R-:W-:Y:S01]  /*4560*/  VOTE.ANY P0, P0 ;  /* 0x0000000000ff7806 */ /* 0x000fe20000000100 */
[----:B------:R-:W-:-:S12]  /*4570*/  ENDCOLLECTIVE ;  /* 0x000000000000791b */ /* 0x000fd80003800000 */
.L_x_350:
[----:B------:R-:W-:Y:S05]  /*4580*/  BSYNC B1 ;  /* 0x0000000000017941 */ /* 0x000fea0003800000 */
.L_x_349:
[----:B------:R-:W-:Y:S05]  /*4590*/  BRA `(.L_x_351) ;  /* 0xffffffc800787947 */ /* 0x000fea000383ffff */
.L_x_324:
[----:B------:R-:W-:Y:S01]  /*45a0*/  BSSY B1, `(.L_x_352) ;  /* 0x0000006000017945 */ /* 0x000fe20003800000 */
[----:B------:R-:W-:Y:S01]  /*45b0*/  PLOP3.LUT P0, PT, P0, PT, PT, 0x8, 0x80 ;  /* 0x000000000080781c */ /* 0x000fe2000070e170 */
[----:B------:R-:W-:-:S12]  /*45c0*/  IMAD.MOV.U32 R21, RZ, RZ, -0x1 ;  /* 0xffffffffff157424 */ /* 0x000fd800078e00ff */
[----:B------:R-:W-:Y:S05]  /*45d0*/  WARPSYNC.COLLECTIVE R21, `(.L_x_353) ;  /* 0x0000000015087348 */ /* 0x000fea0003c00000 */
[----:B------:R-:W-:Y:S01]  /*45e0*/  VOTE.ANY P0, P0 ;  /* 0x0000000000ff7806 */ /* 0x000fe20000000100 */
[----:B------:R-:W-:-:S12]  /*45f0*/  ENDCOLLECTIVE ;  /* 0x000000000000791b */ /* 0x000fd80003800000 */
.L_x_353:
[----:B------:R-:W-:Y:S05]  /*4600*/  BSYNC B1 ;  /* 0x0000000000017941 */ /* 0x000fea0003800000 */
.L_x_352:
[----:B------:R-:W-:Y:S05]  /*4610*/  BRA `(.L_x_354) ;  /* 0xffffffc800cc7947 */ /* 0x000fea000383ffff */
.L_x_326:
[----:B------:R-:W0:Y:S01]  /*4620*/  S2R R30, SR_GEMASK ;  /* 0x00000000001e7919 */ /* 0x000e220000003c00 */
[----:B------:R-:W-:Y:S01]  /*4630*/  BSSY B1, `(.L_x_355) ;  /* 0x0000006000017945 */ /* 0x000fe20003800000 */
[----:B------:R-:W-:Y:S01]  /*4640*/  PLOP3.LUT P0, PT, P0, PT, PT, 0x8, 0x80 ;  /* 0x000000000080781c */ /* 0x000fe2000070e170 */
[----:B------:R-:W-:-:S12]  /*4650*/  IMAD.MOV.U32 R21, RZ, RZ, -0x1 ;  /* 0xffffffffff157424 */ /* 0x000fd800078e00ff */
[----:B0-----:R-:W-:Y:S05]  /*4660*/  WARPSYNC.COLLECTIVE R21, `(.L_x_356) ;  /* 0x0000000015087348 */ /* 0x001fea0003c00000 */
[----:B------:R-:W-:Y:S01]  /*4670*/  VOTE.ANY R21, PT, P0 ;  /* 0x0000000000157806 */ /* 0x000fe200000e0100 */
[----:B0-----:R-:W-:Y:S06]  /*4680*/  ENDCOLLECTIVE ;  /* 0x000000000000791b */ /* 0x001fec0003800000 */
.L_x_356:
[----:B------:R-:W-:Y:S05]  /*4690*/  BSYNC B1 ;  /* 0x0000000000017941 */ /* 0x000fea0003800000 */
.L_x_355:
[----:B------:R-:W-:Y:S01]  /*46a0*/  LOP3.LUT R21, R21, 0x80000000, R30, 0xec, !PT ;  /* 0x8000000015157812 */ /* 0x000fe200078eec1e */
[----:B------:R-:W-:Y:S02]  /*46b0*/  IMAD.MOV.U32 R17, RZ, RZ, 0x1 ;  /* 0x00000001ff117424 */ /* 0x000fe400078e00ff */
[----:B------:R-:W-:Y:S02]  /*46c0*/  VIADD R41, R39, 0x2 ;  /* 0x0000000227297836 */ /* 0x000fe40000000000 */
[----:B------:R-:W-:Y:S02]  /*46d0*/  VIADD R16, R21, 0xffffffff ;  /* 0xffffffff15107836 */ /* 0x000fe40000000000 */
[C---:B------:R-:W-:Y:S02]  /*46e0*/  VIADD R43, R39.reuse, 0x4 ;  /* 0x00000004272b7836 */ /* 0x040fe40000000000 */
[----:B------:R-:W-:Y:S01]  /*46f0*/  VIADD R44, R39, 0x8 ;  /* 0x00000008272c7836 */ /* 0x000fe20000000000 */
[----:B------:R-:W-:Y:S01]  /*4700*/  LOP3.LUT R28, R21, R16, RZ, 0xc, !PT ;  /* 0x00000010151c7212 */ /* 0x000fe200078e0cff */
[----:B------:R-:W-:-:S02]  /*4710*/  IMAD.MOV.U32 R16, RZ, RZ, R27 ;  /* 0x000000ffff107224 */ /* 0x000fc400078e001b */
[----:B------:R-:W-:Y:S01]  /*4720*/  IMAD.MOV.U32 R21, RZ, RZ, -0x1 ;  /* 0xffffffffff157424 */ /* 0x000fe200078e00ff */
[----:B------:R0:W1:Y:S01]  /*4730*/  POPC R20, R28 ;  /* 0x0000001c00147309 */ /* 0x0000620000000000 */
[----:B------:R-:W-:-:S07]  /*4740*/  VIADD R45, R39, 0x10 ;  /* 0x00000010272d7836 */ /* 0x000fce0000000000 */
[----:B01----:R-:W-:Y:S05]  /*4750*/  WARPSYNC.COLLECTIVE R21, `(.L_x_357) ;  /* 0x0000000015087348 */ /* 0x003fea0003c00000 */
[----:B-1----:R1:W2:Y:S02]  /*4760*/  SHFL.DOWN P3, R22, R16, R17, R20 ;  /* 0x0800001110167389 */ /* 0x0022a40000060014 */
[----:B012---:R-:W-:Y:S05]  /*4770*/  ENDCOLLECTIVE ;  /* 0x000000000000791b */ /* 0x007fea0003800000 */
.L_x_357:
[-C--:B------:R-:W-:Y:S02]  /*4780*/  ISETP.GE.AND P0, PT, R39, R20.reuse, PT ;  /* 0x000000142700720c */ /* 0x080fe40003f06270 */
[-C--:B------:R-:W-:Y:S01]  /*4790*/  ISETP.GT.AND P2, PT, R45, R20.reuse, PT ;  /* 0x000000142d00720c */ /* 0x080fe20003f44270 */
        /* <DEDUP_REMOVED lines=8> */
.L_x_358:
        /* <DEDUP_REMOVED lines=8> */
.L_x_359:
[----:B------:R-:W-:Y:S01]  /*48a0*/  IMAD.MOV.U32 R17, RZ, RZ, 0x8 ;  /* 0x00000008ff117424 */ /* 0x000fe200078e00ff */
[----:B------:R-:W-:Y:S02]  /*48b0*/  SEL R22, R22, RZ, !P0 ;  /* 0x000000ff16167207 */ /* 0x000fe40004000000 */
[----:B------:R-:W-:-:S03]  /*48c0*/  ISETP.GT.AND P0, PT, R44, R20, PT ;  /* 0x000000142c00720c */ /* 0x000fc60003f04270 */
[----:B------:R-:W-:Y:S02]  /*48d0*/  IMAD.IADD R27, R29, 0x1, R22 ;  /* 0x000000011d1b7824 */ /* 0x000fe400078e0216 */
[----:B------:R-:W0:Y:S02]  /*48e0*/  LDC.64 R28, c[0x0][0x390] ;  /* 0x0000e400ff1c7b82 */ /* 0x000e240000000a00 */
[----:B------:R-:W-:-:S07]  /*48f0*/  IMAD.MOV.U32 R16, RZ, RZ, R27 ;  /* 0x000000ffff107224 */ /* 0x000fce00078e001b */
[----:B0-----:R-:W-:Y:S05]  /*4900*/  WARPSYNC.COLLECTIVE R21, `(.L_x_360) ;  /* 0x0000000015087348 */ /* 0x001fea0003c00000 */
[----:B------:R1:W2:Y:S02]  /*4910*/  SHFL.DOWN P3, R22, R16, R17, R20 ;  /* 0x0800001110167389 */ /* 0x0002a40000060014 */
[----:B012---:R-:W-:Y:S05]  /*4920*/  ENDCOLLECTIVE ;  /* 0x000000000000791b */ /* 0x007fea0003800000 */
.L_x_360:
[----:B------:R-:W-:Y:S01]  /*4930*/  IMAD.MOV.U32 R17, RZ, RZ, 0x10 ;  /* 0x00000010ff117424 */ /* 0x000fe200078e00ff */
[----:B------:R-:W-:Y:S02]  /*4940*/  SEL R22, R22, RZ, !P0 ;  /* 0x000000ff16167207 */ /* 0x000fe40004000000 */
[----:B------:R-:W-:-:S03]  /*4950*/  ISETP.NE.AND P0, PT, R26, 0x65, PT ;  /* 0x000000651a00780c */ /* 0x000fc60003f05270 */
[----:B------:R-:W-:-:S04]  /*4960*/  IMAD.IADD R47, R27, 0x1, R22 ;  /* 0x000000011b2f7824 */ /* 0x000fc800078e0216 */
[----:B------:R-:W-:-:S07]  /*4970*/  IMAD.MOV.U32 R16, RZ, RZ, R47 ;  /* 0x000000ffff107224 */ /* 0x000fce00078e002f */
[----:B------:R-:W-:Y:S05]  /*4980*/  WARPSYNC.COLLECTIVE R21, `(.L_x_361) ;  /* 0x0000000015087348 */ /* 0x000fea0003c00000 */
[----:B------:R0:W1:Y:S02]  /*4990*/  SHFL.DOWN P3, R22, R16, R17, R20 ;  /* 0x0800001110167389 */ /* 0x0000640000060014 */
[----:B01----:R-:W-:Y:S05]  /*49a0*/  ENDCOLLECTIVE ;  /* 0x000000000000791b */ /* 0x003fea0003800000 */
.L_x_361:
[----:B------:R-:W-:Y:S05]  /*49b0*/  WARPSYNC.COLLECTIVE R21, `(.L_x_362) ;  /* 0x0000000015087348 */ /* 0x000fea0003c00000 */
[----:B------:R-:W-:Y:S01]  /*49c0*/  VOTE.ALL P0, P0 ;  /* 0x0000000000ff7806 */ /* 0x000fe20000000000 */
[----:B------:R-:W-:-:S12]  /*49d0*/  ENDCOLLECTIVE ;  /* 0x000000000000791b */ /* 0x000fd80003800000 */
.L_x_362:
[----:B------:R-:W-:Y:S02]  /*49e0*/  IADD3 R28, P3, PT, R28, 0x100, RZ ;  /* 0x000001001c1c7810 */ /* 0x000fe40007f7e0ff */
[----:B------:R-:W-:-:S03]  /*49f0*/  SEL R22, R22, RZ, !P2 ;  /* 0x000000ff16167207 */ /* 0x000fc60005000000 */
[----:B------:R-:W-:Y:S02]  /*4a00*/  IMAD.X R3, RZ, RZ, R29, P3 ;  /* 0x000000ffff037224 */ /* 0x000fe400018e061d */
[----:B------:R-:W-:Y:S01]  /*4a10*/  IMAD.IADD R46, R47, 0x1, R22 ;  /* 0x000000012f2e7824 */ /* 0x000fe200078e0216 */
[----:B------:R-:W-:Y:S06]  /*4a20*/  BRA `(.L_x_363) ;  /* 0xffffffc800647947 */ /* 0x000fec000383ffff */
.L_x_328:
[----:B------:R-:W-:Y:S01]  /*4a30*/  BSSY B1, `(.L_x_364) ;  /* 0x0000006000017945 */ /* 0x000fe20003800000 */
[----:B------:R-:W-:Y:S01]  /*4a40*/  PLOP3.LUT P0, PT, P0, PT, PT, 0x8, 0x80 ;  /* 0x000000000080781c */ /* 0x000fe2000070e170 */
[----:B------:R-:W-:-:S12]  /*4a50*/  IMAD.MOV.U32 R21, RZ, RZ, -0x1 ;  /* 0xffffffffff157424 */ /* 0x000fd800078e00ff */
[----:B------:R-:W-:Y:S05]  /*4a60*/  WARPSYNC.COLLECTIVE R21, `(.L_x_365) ;  /* 0x0000000015087348 */ /* 0x000fea0003c00000 */
[----:B------:R-:W-:Y:S01]  /*4a70*/  VOTE.ANY P0, P0 ;  /* 0x0000000000ff7806 */ /* 0x000fe20000000100 */
[----:B------:R-:W-:-:S12]  /*4a80*/  ENDCOLLECTIVE ;  /* 0x000000000000791b */ /* 0x000fd80003800000 */
.L_x_365:
[----:B------:R-:W-:Y:S05]  /*4a90*/  BSYNC B1 ;  /* 0x0000000000017941 */ /* 0x000fea0003800000 */
.L_x_364:
[----:B------:R-:W-:Y:S05]  /*4aa0*/  BRA `(.L_x_366) ;  /* 0xffffffc800747947 */ /* 0x000fea000383ffff */
.L_x_330:
[----:B------:R-:W-:Y:S01]  /*4ab0*/  BSSY B1, `(.L_x_367) ;  /* 0x0000006000017945 */ /* 0x000fe20003800000 */
[----:B------:R-:W-:Y:S01]  /*4ac0*/  PLOP3.LUT P0, PT, P0, PT, PT, 0x8, 0x80 ;  /* 0x000000000080781c */ /* 0x000fe2000070e170 */
[----:B------:R-:W-:-:S12]  /*4ad0*/  IMAD.MOV.U32 R21, RZ, RZ, -0x1 ;  /* 0xffffffffff157424 */ /* 0x000fd800078e00ff */
[----:B------:R-:W-:Y:S05]  /*4ae0*/  WARPSYNC.COLLECTIVE R21, `(.L_x_368) ;  /* 0x0000000015087348 */ /* 0x000fea0003c00000 */
[----:B------:R-:W-:Y:S01]  /*4af0*/  VOTE.ANY P0, P0 ;  /* 0x0000000000ff7806 */ /* 0x000fe20000000100 */
[----:B------:R-:W-:-:S12]  /*4b00*/  ENDCOLLECTIVE ;  /* 0x000000000000791b */ /* 0x000fd80003800000 */
.L_x_368:
[----:B------:R-:W-:Y:S05]  /*4b10*/  BSYNC B1 ;  /* 0x0000000000017941 */ /* 0x000fea0003800000 */
.L_x_367:
[----:B------:R-:W-:Y:S05]  /*4b20*/  BRA `(.L_x_369) ;  /* 0xffffffc800c87947 */ /* 0x000fea000383ffff */
.L_x_332:
[----:B------:R-:W-:Y:S01]  /*4b30*/  BSSY B1, `(.L_x_370) ;  /* 0x0000006000017945 */ /* 0x000fe20003800000 */
[----:B------:R-:W-:Y:S01]  /*4b40*/  PLOP3.LUT P0, PT, P0, PT, PT, 0x8, 0x80 ;  /* 0x000000000080781c */ /* 0x000fe2000070e170 */
[----:B------:R-:W-:-:S12]  /*4b50*/  IMAD.MOV.U32 R21, RZ, RZ, -0x1 ;  /* 0xffffffffff157424 */ /* 0x000fd800078e00ff */
[----:B------:R-:W-:Y:S05]  /*4b60*/  WARPSYNC.COLLECTIVE R21, `(.L_x_371) ;  /* 0x0000000015087348 */ /* 0x000fea0003c00000 */
[----:B------:R-:W-:Y:S01]  /*4b70*/  VOTE.ANY R21, PT, P0 ;  /* 0x0000000000157806 */ /* 0x000fe200000e0100 */
[----:B------:R-:W-:Y:S06]  /*4b80*/  ENDCOLLECTIVE ;  /* 0x000000000000791b */ /* 0x000fec0003800000 */
.L_x_371:
[----:B------:R-:W-:Y:S05]  /*4b90*/  BSYNC B1 ;  /* 0x0000000000017941 */ /* 0x000fea0003800000 */
.L_x_370:
        /* <DEDUP_REMOVED lines=11> */
.L_x_372:
        /* <DEDUP_REMOVED lines=9> */
.L_x_373:
        /* <DEDUP_REMOVED lines=8> */
.L_x_374:
        /* <DEDUP_REMOVED lines=8> */
.L_x_375:
        /* <DEDUP_REMOVED lines=8> */
.L_x_376:
[----:B------:R-:W-:Y:S02]  /*4e60*/  SEL R22, R22, RZ, !P0 ;  /* 0x000000ff16167207 */ /* 0x000fe40004000000 */
[----:B------:R-:W-:Y:S02]  /*4e70*/  ISETP.NE.AND P0, PT, R26, 0x65, PT ;  /* 0x000000651a00780c */ /* 0x000fe40003f05270 */
[----:B------:R-:W-:-:S11]  /*4e80*/  IADD3 R46, PT, PT, R47, R22, R46 ;  /* 0x000000162f2e7210 */ /* 0x000fd60007ffe02e */
[----:B------:R-:W-:Y:S05]  /*4e90*/  WARPSYNC.COLLECTIVE R21, `(.L_x_377) ;  /* 0x0000000015087348 */ /* 0x000fea0003c00000 */
[----:B------:R-:W-:Y:S01]  /*4ea0*/  VOTE.ALL P0, P0 ;  /* 0x0000000000ff7806 */ /* 0x000fe20000000000 */
[----:B------:R-:W-:-:S12]  /*4eb0*/  ENDCOLLECTIVE ;  /* 0x000000000000791b */ /* 0x000fd80003800000 */
.L_x_377:
[----:B------:R-:W-:Y:S05]  /*4ec0*/  BRA `(.L_x_378) ;  /* 0xffffffc800607947 */ /* 0x000fea000383ffff */
.L_x_337:
[----:B------:R-:W-:Y:S01]  /*4ed0*/  BSSY B0, `(.L_x_379) ;  /* 0x0000006000007945 */ /* 0x000fe20003800000 */
[----:B------:R-:W-:Y:S01]  /*4ee0*/  PLOP3.LUT P0, PT, P0, PT, PT, 0x8, 0x80 ;  /* 0x000000000080781c */ /* 0x000fe2000070e170 */
[----:B------:R-:W-:-:S12]  /*4ef0*/  IMAD.MOV.U32 R21, RZ, RZ, -0x1 ;  /* 0xffffffffff157424 */ /* 0x000fd800078e00ff */
[----:B------:R-:W-:Y:S05]  /*4f00*/  WARPSYNC.COLLECTIVE R21, `(.L_x_380) ;  /* 0x0000000015087348 */ /* 0x000fea0003c00000 */
[----:B------:R-:W-:Y:S01]  /*4f10*/  VOTE.ANY P0, P0 ;  /* 0x0000000000ff7806 */ /* 0x000fe20000000100 */
[----:B------:R-:W-:-:S12]  /*4f20*/  ENDCOLLECTIVE ;  /* 0x000000000000791b */ /* 0x000fd80003800000 */
.L_x_380:
[----:B------:R-:W-:Y:S05]  /*4f30*/  BSYNC B0 ;  /* 0x0000000000007941 */ /* 0x000fea0003800000 */
.L_x_379:
[----:B------:R-:W-:Y:S05]  /*4f40*/  BRA `(.L_x_381) ;  /* 0xffffffe000987947 */ /* 0x000fea000383ffff */
.L_x_339:
[----:B------:R-:W-:Y:S01]  /*4f50*/  BSSY B0, `(.L_x_382) ;  /* 0x0000006000007945 */ /* 0x000fe20003800000 */
[----:B------:R-:W-:Y:S01]  /*4f60*/  PLOP3.LUT P0, PT, P0, PT, PT, 0x8, 0x80 ;  /* 0x000000000080781c */ /* 0x000fe2000070e170 */
[----:B------:R-:W-:-:S12]  /*4f70*/  IMAD.MOV.U32 R21, RZ, RZ, -0x1 ;  /* 0xffffffffff157424 */ /* 0x000fd800078e00ff */
[----:B------:R-:W-:Y:S05]  /*4f80*/  WARPSYNC.COLLECTIVE R21, `(.L_x_383) ;  /* 0x0000000015087348 */ /* 0x000fea0003c00000 */
[----:B------:R-:W-:Y:S01]  /*4f90*/  VOTE.ANY P0, P0 ;  /* 0x0000000000ff7806 */ /* 0x000fe20000000100 */
[----:B------:R-:W-:-:S12]  /*4fa0*/  ENDCOLLECTIVE ;  /* 0x000000000000791b */ /* 0x000fd80003800000 */
.L_x_383:
[----:B------:R-:W-:Y:S05]  /*4fb0*/  BSYNC B0 ;  /* 0x0000000000007941 */ /* 0x000fea0003800000 */
.L_x_382:
[----:B------:R-:W-:Y:S05]  /*4fc0*/  BRA `(.L_x_384) ;  /* 0xffffffe000ec7947 */ /* 0x000fea000383ffff */
.L_x_341:
[----:B------:R-:W0:Y:S01]  /*4fd0*/  S2R R26, SR_GEMASK ;  /* 0x00000000001a7919 */ /* 0x000e220000003c00 */
[----:B------:R-:W-:Y:S01]  /*4fe0*/  BSSY B0, `(.L_x_385) ;  /* 0x0000006000007945 */ /* 0x000fe20003800000 */
[----:B------:R-:W-:Y:S01]  /*4ff0*/  PLOP3.LUT P0, PT, P0, PT, PT, 0x8, 0x80 ;  /* 0x000000000080781c */ /* 0x000fe2000070e170 */
[----:B------:R-:W-:-:S12]  /*5000*/  IMAD.MOV.U32 R21, RZ, RZ, -0x1 ;  /* 0xffffffffff157424 */ /* 0x000fd800078e00ff */
[----:B0-----:R-:W-:Y:S05]  /*5010*/  WARPSYNC.COLLECTIVE R21, `(.L_x_386) ;  /* 0x0000000015087348 */ /* 0x001fea0003c00000 */
[----:B------:R-:W-:Y:S01]  /*5020*/  VOTE.ANY R21, PT, P0 ;  /* 0x0000000000157806 */ /* 0x000fe200000e0100 */
[----:B0-----:R-:W-:Y:S06]  /*5030*/  ENDCOLLECTIVE ;  /* 0x000000000000791b */ /* 0x001fec0003800000 */
.L_x_386:
[----:B------:R-:W-:Y:S05]  /*5040*/  BSYNC B0 ;  /* 0x0000000000007941 */ /* 0x000fea0003800000 */
.L_x_385:
[----:B------:R-:W-:Y:S01]  /*5050*/  LOP3.LUT R21, R21, 0x80000000, R26, 0xec, !PT ;  /* 0x8000000015157812 */ /* 0x000fe200078eec1a */
[----:B------:R-:W-:-:S04]  /*5060*/  IMAD.MOV.U32 R17, RZ, RZ, 0x1 ;  /* 0x00000001ff117424 */ /* 0x000fc800078e00ff */
        /* <DEDUP_REMOVED lines=8> */
.L_x_387:
[----:B------:R-:W-:Y:S01]  /*50f0*/  ISETP.GE.AND P0, PT, R38, R20, PT ;  /* 0x000000142600720c */ /* 0x000fe20003f06270 */
[----:B------:R-:W-:-:S03]  /*5100*/  IMAD.MOV.U32 R17, RZ, RZ, 0x2 ;  /* 0x00000002ff117424 */ /* 0x000fc600078e00ff */
[----:B------:R-:W-:-:S05]  /*5110*/  SEL R22, R22, RZ, !P0 ;  /* 0x000000ff16167207 */ /* 0x000fca0004000000 */
[----:B------:R-:W-:Y:S02]  /*5120*/  IMAD.IADD R43, R22, 0x1, R19 ;  /* 0x00000001162b7824 */ /* 0x000fe400078e0213 */
[----:B------:R-:W-:Y:S02]  /*5130*/  VIADD R19, R38, 0x2 ;  /* 0x0000000226137836 */ /* 0x000fe40000000000 */
[----:B------:R-:W-:-:S03]  /*5140*/  IMAD.MOV.U32 R16, RZ, RZ, R43 ;  /* 0x000000ffff107224 */ /* 0x000fc600078e002b */
[----:B------:R-:W-:Y:S01]  /*5150*/  ISETP.GT.AND P0, PT, R19, R20, PT ;  /* 0x000000141300720c */ /* 0x000fe20003f04270 */
[----:B------:R-:W-:-:S12]  /*5160*/  VIADD R19, R38, 0x4 ;  /* 0x0000000426137836 */ /* 0x000fd80000000000 */
[----:B------:R-:W-:Y:S05]  /*5170*/  WARPSYNC.COLLECTIVE R21, `(.L_x_388) ;  /* 0x0000000015087348 */ /* 0x000fea0003c00000 */
[----:B------:R0:W1:Y:S02]  /*5180*/  SHFL.DOWN P3, R22, R16, R17, R20 ;  /* 0x0800001110167389 */ /* 0x0000640000060014 */
[----:B01----:R-:W-:Y:S05]  /*5190*/  ENDCOLLECTIVE ;  /* 0x000000000000791b */ /* 0x003fea0003800000 */
.L_x_388:
[----:B------:R-:W-:Y:S01]  /*51a0*/  IMAD.MOV.U32 R17, RZ, RZ, 0x4 ;  /* 0x00000004ff117424 */ /* 0x000fe200078e00ff */
[----:B------:R-:W-:Y:S02]  /*51b0*/  SEL R22, R22, RZ, !P0 ;  /* 0x000000ff16167207 */ /* 0x000fe40004000000 */
[----:B------:R-:W-:-:S03]  /*51c0*/  ISETP.GT.AND P0, PT, R19, R20, PT ;  /* 0x000000141300720c */ /* 0x000fc60003f04270 */
[----:B------:R-:W-:Y:S02]  /*51d0*/  IMAD.IADD R45, R43, 0x1, R22 ;  /* 0x000000012b2d7824 */ /* 0x000fe400078e0216 */
[----:B------:R-:W-:Y:S02]  /*51e0*/  VIADD R43, R38, 0x8 ;  /* 0x00000008262b7836 */ /* 0x000fe40000000000 */
[----:B------:R-:W-:-:S07]  /*51f0*/  IMAD.MOV.U32 R16, RZ, RZ, R45 ;  /* 0x000000ffff107224 */ /* 0x000fce00078e002d */
[----:B------:R-:W-:Y:S05]  /*5200*/  WARPSYNC.COLLECTIVE R21, `(.L_x_389) ;  /* 0x0000000015087348 */ /* 0x000fea0003c00000 */
[----:B------:R0:W1:Y:S02]  /*5210*/  SHFL.DOWN P3, R22, R16, R17, R20 ;  /* 0x0800001110167389 */ /* 0x0000640000060014 */
[----:B01----:R-:W-:Y:S05]  /*5220*/  ENDCOLLECTIVE ;  /* 0x000000000000791b */ /* 0x003fea0003800000 */
.L_x_389:
        /* <DEDUP_REMOVED lines=9> */
.L_x_390:
[----:B------:R-:W-:Y:S01]  /*52c0*/  IMAD.MOV.U32 R17, RZ, RZ, 0x10 ;  /* 0x00000010ff117424 */ /* 0x000fe200078e00ff */
[----:B------:R-:W-:Y:S02]  /*52d0*/  SEL R22, R22, RZ, !P0 ;  /* 0x000000ff16167207 */ /* 0x000fe40004000000 */
[----:B------:R-:W-:-:S03]  /*52e0*/  ISETP.NE.AND P0, PT, R18, 0x65, PT ;  /* 0x000000651200780c */ /* 0x000fc60003f05270 */
[----:B------:R-:W-:Y:S02]  /*52f0*/  IMAD.IADD R43, R19, 0x1, R22 ;  /* 0x00000001132b7824 */ /* 0x000fe400078e0216 */
[----:B------:R-:W-:Y:S02]  /*5300*/  VIADD R19, R38, 0x10 ;  /* 0x0000001026137836 */ /* 0x000fe40000000000 */
[----:B------:R-:W-:-:S03]  /*5310*/  IMAD.MOV.U32 R16, RZ, RZ, R43 ;  /* 0x000000ffff107224 */ /* 0x000fc600078e002b */
[----:B------:R-:W-:-:S13]  /*5320*/  ISETP.GT.AND P2, PT, R19, R20, PT ;  /* 0x000000141300720c */ /* 0x000fda0003f44270 */
[----:B------:R-:W-:Y:S05]  /*5330*/  WARPSYNC.COLLECTIVE R21, `(.L_x_391) ;  /* 0x0000000015087348 */ /* 0x000fea0003c00000 */
[----:B------:R0:W1:Y:S02]  /*5340*/  SHFL.DOWN P3, R22, R16, R17, R20 ;  /* 0x0800001110167389 */ /* 0x0000640000060014 */
[----:B01----:R-:W-:Y:S05]  /*5350*/  ENDCOLLECTIVE ;  /* 0x000000000000791b */ /* 0x003fea0003800000 */
.L_x_391:
[----:B------:R-:W-:Y:S05]  /*5360*/  WARPSYNC.COLLECTIVE R21, `(.L_x_392) ;  /* 0x0000000015087348 */ /* 0x000fea0003c00000 */
[----:B------:R-:W-:Y:S01]  /*5370*/  VOTE.ALL P0, P0 ;  /* 0x0000000000ff7806 */ /* 0x000fe20000000000 */
[----:B------:R-:W-:-:S12]  /*5380*/  ENDCOLLECTIVE ;  /* 0x000000000000791b */ /* 0x000fd80003800000 */
.L_x_392:
[----:B------:R-:W-:Y:S02]  /*5390*/  IADD3 R44, P3, PT, R44, 0x100, RZ ;  /* 0x000001002c2c7810 */ /* 0x000fe40007f7e0ff */
[----:B------:R-:W-:-:S03]  /*53a0*/  SEL R22, R22, RZ, !P2 ;  /* 0x000000ff16167207 */ /* 0x000fc60005000000 */
[----:B------:R-:W-:Y:S02]  /*53b0*/  IMAD.X R45, RZ, RZ, R45, P3 ;  /* 0x000000ffff2d7224 */ /* 0x000fe400018e062d */
[----:B------:R-:W-:Y:S01]  /*53c0*/  IMAD.IADD R46, R43, 0x1, R22 ;  /* 0x000000012b2e7824 */ /* 0x000fe200078e0216 */
[----:B------:R-:W-:Y:S06]  /*53d0*/  BRA `(.L_x_393) ;  /* 0xffffffe000847947 */ /* 0x000fec000383ffff */
.L_x_343:
[----:B------:R-:W-:Y:S01]  /*53e0*/  BSSY B0, `(.L_x_394) ;  /* 0x0000006000007945 */ /* 0x000fe20003800000 */
[----:B------:R-:W-:Y:S01]  /*53f0*/  PLOP3.LUT P0, PT, P0, PT, PT, 0x8, 0x80 ;  /* 0x000000000080781c */ /* 0x000fe2000070e170 */
[----:B------:R-:W-:-:S12]  /*5400*/  IMAD.MOV.U32 R21, RZ, RZ, -0x1 ;  /* 0xffffffffff157424 */ /* 0x000fd800078e00ff */
[----:B------:R-:W-:Y:S05]  /*5410*/  WARPSYNC.COLLECTIVE R21, `(.L_x_395) ;  /* 0x0000000015087348 */ /* 0x000fea0003c00000 */
[----:B------:R-:W-:Y:S01]  /*5420*/  VOTE.ANY P0, P0 ;  /* 0x0000000000ff7806 */ /* 0x000fe20000000100 */
[----:B------:R-:W-:-:S12]  /*5430*/  ENDCOLLECTIVE ;  /* 0x000000000000791b */ /* 0x000fd80003800000 */
.L_x_395:
[----:B------:R-:W-:Y:S05]  /*5440*/  BSYNC B0 ;  /* 0x0000000000007941 */ /* 0x000fea0003800000 */
.L_x_394:
[----:B------:R-:W-:Y:S05]  /*5450*/  BRA `(.L_x_396) ;  /* 0xffffffe0008c7947 */ /* 0x000fea000383ffff */
.L_x_345:
[----:B------:R-:W-:Y:S01]  /*5460*/  BSSY B0, `(.L_x_397) ;  /* 0x0000006000007945 */ /* 0x000fe20003800000 */
[----:B------:R-:W-:Y:S01]  /*5470*/  PLOP3.LUT P0, PT, P0, PT, PT, 0x8, 0x80 ;  /* 0x000000000080781c */ /* 0x000fe2000070e170 */
[----:B------:R-:W-:-:S12]  /*5480*/  IMAD.MOV.U32 R21, RZ, RZ, -0x1 ;  /* 0xffffffffff157424 */ /* 0x000fd800078e00ff */
[----:B------:R-:W-:Y:S05]  /*5490*/  WARPSYNC.COLLECTIVE R21, `(.L_x_398) ;  /* 0x0000000015087348 */ /* 0x000fea0003c00000 */
[----:B------:R-:W-:Y:S01]  /*54a0*/  VOTE.ANY P0, P0 ;  /* 0x0000000000ff7806 */ /* 0x000fe20000000100 */
[----:B------:R-:W-:-:S12]  /*54b0*/  ENDCOLLECTIVE ;  /* 0x000000000000791b */ /* 0x000fd80003800000 */
.L_x_398:
[----:B------:R-:W-:Y:S05]  /*54c0*/  BSYNC B0 ;  /* 0x0000000000007941 */ /* 0x000fea0003800000 */
.L_x_397:
[----:B------:R-:W-:Y:S05]  /*54d0*/  BRA `(.L_x_399) ;  /* 0xffffffe000e07947 */ /* 0x000fea000383ffff */
.L_x_347:
[----:B------:R-:W-:Y:S01]  /*54e0*/  BSSY B0, `(.L_x_400) ;  /* 0x0000006000007945 */ /* 0x000fe20003800000 */
[----:B------:R-:W-:Y:S01]  /*54f0*/  PLOP3.LUT P0, PT, P0, PT, PT, 0x8, 0x80 ;  /* 0x000000000080781c */ /* 0x000fe2000070e170 */
[----:B------:R-:W-:-:S12]  /*5500*/  IMAD.MOV.U32 R21, RZ, RZ, -0x1 ;  /* 0xffffffffff157424 */ /* 0x000fd800078e00ff */
[----:B------:R-:W-:Y:S05]  /*5510*/  WARPSYNC.COLLECTIVE R21, `(.L_x_401) ;  /* 0x0000000015087348 */ /* 0x000fea0003c00000 */
[----:B------:R-:W-:Y:S01]  /*5520*/  VOTE.ANY R21, PT, P0 ;  /* 0x0000000000157806 */ /* 0x000fe200000e0100 */
[----:B------:R-:W-:Y:S06]  /*5530*/  ENDCOLLECTIVE ;  /* 0x000000000000791b */ /* 0x000fec0003800000 */
.L_x_401:
[----:B------:R-:W-:Y:S05]  /*5540*/  BSYNC B0 ;  /* 0x0000000000007941 */ /* 0x000fea0003800000 */
.L_x_400:
        /* <DEDUP_REMOVED lines=11> */
.L_x_402:
        /* <DEDUP_REMOVED lines=11> */
.L_x_403:
        /* <DEDUP_REMOVED lines=9> */
.L_x_404:
        /* <DEDUP_REMOVED lines=8> */
.L_x_405:
        /* <DEDUP_REMOVED lines=9> */
.L_x_406:
[----:B------:R-:W-:Y:S02]  /*5850*/  SEL R22, R22, RZ, !P0 ;  /* 0x000000ff16167207 */ /* 0x000fe40004000000 */
[----:B------:R-:W-:Y:S02]  /*5860*/  ISETP.NE.AND P0, PT, R18, 0x65, PT ;  /* 0x000000651200780c */ /* 0x000fe40003f05270 */
[----:B------:R-:W-:-:S11]  /*5870*/  IADD3 R46, PT, PT, R47, R22, R46 ;  /* 0x000000162f2e7210 */ /* 0x000fd60007ffe02e */
[----:B------:R-:W-:Y:S05]  /*5880*/  WARPSYNC.COLLECTIVE R21, `(.L_x_407) ;  /* 0x0000000015087348 */ /* 0x000fea0003c00000 */
[----:B------:R-:W-:Y:S01]  /*5890*/  VOTE.ALL P0, P0 ;  /* 0x0000000000ff7806 */ /* 0x000fe20000000000 */
[----:B------:R-:W-:-:S12]  /*58a0*/  ENDCOLLECTIVE ;  /* 0x000000000000791b */ /* 0x000fd80003800000 */
.L_x_407:
[----:B------:R-:W-:Y:S05]  /*58b0*/  BRA `(.L_x_408) ;  /* 0xffffffe000787947 */ /* 0x000fea000383ffff */
.L_x_409:
        /* <DEDUP_REMOVED lines=12> */
.L_x_487:


//--------------------- .text._ZN3cub18CUB_300001_SM_10006detail4scan20DeviceScanInitKernelINS0_13ScanTileStateIiLb1EEEEEvT_i --------------------------
	.section	.text._ZN3cub18CUB_300001_SM_10006detail4scan20DeviceScanInitKernelINS0_13ScanTileStateIiLb1EEEEEvT_i,"ax",@progbits
	.align	128
        .global         _ZN3cub18CUB_300001_SM_10006detail4scan20DeviceScanInitKernelINS0_13ScanTileStateIiLb1EEEEEvT_i
        .type           _ZN3cub18CUB_300001_SM_10006detail4scan20DeviceScanInitKernelINS0_13ScanTileStateIiLb1EEEEEvT_i,@function
        .size           _ZN3cub18CUB_300001_SM_10006detail4scan20DeviceScanInitKernelINS0_13ScanTileStateIiLb1EEEEEvT_i,(.L_x_488 - _ZN3cub18CUB_300001_SM_10006detail4scan20DeviceScanInitKernelINS0_13ScanTileStateIiLb1EEEEEvT_i)
        .other          _ZN3cub18CUB_300001_SM_10006detail4scan20DeviceScanInitKernelINS0_13ScanTileStateIiLb1EEEEEvT_i,@"STO_CUDA_ENTRY STV_DEFAULT"
_ZN3cub18CUB_300001_SM_10006detail4scan20DeviceScanInitKernelINS0_13ScanTileStateIiLb1EEEEEvT_i:
.text._ZN3cub18CUB_300001_SM_10006detail4scan20DeviceScanInitKernelINS0_13ScanTileStateIiLb1EEEEEvT_i:
[----:B------:R-:W-:Y:S01]  /*0000*/  LDC R1, c[0x0][0x37c] ;  /* 0x0000df00ff017b82 */ /* 0x000fe20000000800 */
[----:B------:R-:W0:Y:S07]  /*0010*/  S2R R0, SR_TID.X ;  /* 0x0000000000007919 */ /* 0x000e2e0000002100 */
[----:B------:R-:W1:Y:S01]  /*0020*/  S2UR UR6, SR_CTAID.X ;  /* 0x00000000000679c3 */ /* 0x000e620000002500 */
[----:B------:R-:W2:Y:S07]  /*0030*/  LDCU UR4, c[0x0][0x388] ;  /* 0x00007100ff0477ac */ /* 0x000eae0008000800 */
[----:B------:R-:W1:Y:S01]  /*0040*/  LDC R5, c[0x0][0x360] ;  /* 0x0000d800ff057b82 */ /* 0x000e620000000800 */
[----:B0-----:R-:W-:Y:S01]  /*0050*/  ISETP.GT.U32.AND P0, PT, R0, 0x1f, PT ;  /* 0x0000001f0000780c */ /* 0x001fe20003f04070 */
[----:B-1----:R-:W-:-:S03]  /*0060*/  IMAD R5, R5, UR6, R0 ;  /* 0x0000000605057c24 */ /* 0x002fc6000f8e0200 */
[----:B------:R-:W-:Y:S02]  /*0070*/  ISETP.NE.OR P0, PT, RZ, UR6, P0 ;  /* 0x00000006ff007c0c */ /* 0x000fe40008705670 */
[----:B--2---:R-:W-:Y:S01]  /*0080*/  ISETP.GE.AND P1, PT, R5, UR4, PT ;  /* 0x0000000405007c0c */ /* 0x004fe2000bf26270 */
[----:B------:R-:W0:-:S12]  /*0090*/  LDCU.64 UR4, c[0x0][0x358] ;  /* 0x00006b00ff0477ac */ /* 0x000e180008000a00 */
[----:B------:R-:W1:Y:S01]  /*00a0*/  @!P1 LDC.64 R2, c[0x0][0x380] ;  /* 0x0000e000ff029b82 */ /* 0x000e620000000a00 */
[----:B------:R-:W-:Y:S01]  /*00b0*/  @!P1 MOV R4, 0x63 ;  /* 0x0000006300049802 */ /* 0x000fe20000000f00 */
[----:B-1----:R-:W-:-:S04]  /*00c0*/  @!P1 IMAD.WIDE R2, R5, 0x8, R2 ;  /* 0x0000000805029825 */ /* 0x002fc800078e0202 */
[----:B------:R-:W-:-:S05]  /*00d0*/  HFMA2 R5, -RZ, RZ, 0, 0 ;  /* 0x00000000ff057431 */ /* 0x000fca00000001ff */
[----:B0-----:R0:W-:Y:S01]  /*00e0*/  @!P1 STG.E.64 desc[UR4][R2.64+0x100], R4 ;  /* 0x0001000402009986 */ /* 0x0011e2000c101b04 */
[----:B------:R-:W-:Y:S05]  /*00f0*/  @P0 EXIT ;  /* 0x000000000000094d */ /* 0x000fea0003800000 */
[----:B0-----:R-:W0:Y:S02]  /*0100*/  LDC.64 R2, c[0x0][0x380] ;  /* 0x0000e000ff027b82 */ /* 0x001e240000000a00 */
[----:B0-----:R-:W-:-:S05]  /*0110*/  IMAD.WIDE.U32 R2, R0, 0x8, R2 ;  /* 0x0000000800027825 */ /* 0x001fca00078e0002 */
[----:B------:R-:W-:Y:S01]  /*0120*/  STG.E.64 desc[UR4][R2.64], RZ ;  /* 0x000000ff02007986 */ /* 0x000fe2000c101b04 */
[----:B------:R-:W-:Y:S05]  /*0130*/  EXIT ;  /* 0x000000000000794d */ /* 0x000fea0003800000 */
.L_x_410:
        /* <DEDUP_REMOVED lines=12> */
.L_x_488:


//--------------------- .text._ZN3cub18CUB_300001_SM_10006detail8for_each13static_kernelINS2_12policy_hub_t12policy_500_tElN6thrust24THRUST_300001_SM_1000_NS8cuda_cub10__tabulate7functorINS7_6detail15normal_iteratorINS7_10device_ptrIiEEEENS7_6system6detail7generic6detail22compute_sequence_valueIivEElEEEEvT0_T1_ --------------------------
	.section	.text._ZN3cub18CUB_300001_SM_10006detail8for_each13static_kernelINS2_12policy_hub_t12policy_500_tElN6thrust24THRUST_300001_SM_1000_NS8cuda_cub10__tabulate7functorINS7_6detail15normal_iteratorINS7_10device_ptrIiEEEENS7_6system6detail7generic6detail22compute_sequence_valueIivEElEEEEvT0_T1_,"ax",@progbits
	.align	128
        .global         _ZN3cub18CUB_300001_SM_10006detail8for_each13static_kernelINS2_12policy_hub_t12policy_500_tElN6thrust24THRUST_300001_SM_1000_NS8cuda_cub10__tabulate7functorINS7_6detail15normal_iteratorINS7_10device_ptrIiEEEENS7_6system6detail7generic6detail22compute_sequence_valueIivEElEEEEvT0_T1_
        .type           _ZN3cub18CUB_300001_SM_10006detail8for_each13static_kernelINS2_12policy_hub_t12policy_500_tElN6thrust24THRUST_300001_SM_1000_NS8cuda_cub10__tabulate7functorINS7_6detail15normal_iteratorINS7_10device_ptrIiEEEENS7_6system6detail7generic6detail22compute_sequence_valueIivEElEEEEvT0_T1_,@function
        .size           _ZN3cub18CUB_300001_SM_10006detail8for_each13static_kernelINS2_12policy_hub_t12policy_500_tElN6thrust24THRUST_300001_SM_1000_NS8cuda_cub10__tabulate7functorINS7_6detail15normal_iteratorINS7_10device_ptrIiEEEENS7_6system6detail7generic6detail22compute_sequence_valueIivEElEEEEvT0_T1_,(.L_x_489 - _ZN3cub18CUB_300001_SM_10006detail8for_each13static_kernelINS2_12policy_hub_t12policy_500_tElN6thrust24THRUST_300001_SM_1000_NS8cuda_cub10__tabulate7functorINS7_6detail15normal_iteratorINS7_10device_ptrIiEEEENS7_6system6detail7generic6detail22compute_sequence_valueIivEElEEEEvT0_T1_)
        .other          _ZN3cub18CUB_300001_SM_10006detail8for_each13static_kernelINS2_12policy_hub_t12policy_500_tElN6thrust24THRUST_300001_SM_1000_NS8cuda_cub10__tabulate7functorINS7_6detail15normal_iteratorINS7_10device_ptrIiEEEENS7_6system6detail7generic6detail22compute_sequence_valueIivEElEEEEvT0_T1_,@"STO_CUDA_ENTRY STV_DEFAULT"
_ZN3cub18CUB_300001_SM_10006detail8for_each13static_kernelINS2_12policy_hub_t12policy_500_tElN6thrust24THRUST_300001_SM_1000_NS8cuda_cub10__tabulate7functorINS7_6detail15normal_iteratorINS7_10device_ptrIiEEEENS7_6system6detail7generic6detail22compute_sequence_valueIivEElEEEEvT0_T1_:
.text._ZN3cub18CUB_300001_SM_10006detail8for_each13static_kernelINS2_12policy_hub_t12policy_500_tElN6thrust24THRUST_300001_SM_1000_NS8cuda_cub10__tabulate7functorINS7_6detail15normal_iteratorINS7_10device_ptrIiEEEENS7_6system6detail7generic6detail22compute_sequence_valueIivEElEEEEvT0_T1_:
[----:B------:R-:W-:Y:S08]  /*0000*/  LDC R1, c[0x0][0x37c] ;  /* 0x0000df00ff017b82 */ /* 0x000ff00000000800 */
[----:B------:R-:W0:Y:S01]  /*0010*/  S2UR UR4, SR_CTAID.X ;  /* 0x00000000000479c3 */ /* 0x000e220000002500 */
[----:B------:R-:W1:Y:S01]  /*0020*/  LDCU.64 UR6, c[0x0][0x380] ;  /* 0x00007000ff0677ac */ /* 0x000e620008000a00 */
[----:B------:R-:W2:Y:S01]  /*0030*/  LDCU.64 UR8, c[0x0][0x358] ;  /* 0x00006b00ff0877ac */ /* 0x000ea20008000a00 */
[----:B0-----:R-:W-:-:S04]  /*0040*/  UIMAD.WIDE.U32 UR4, UR4, 0x200, URZ ;  /* 0x00000200040478a5 */ /* 0x001fc8000f8e00ff */
[----:B-1----:R-:W-:-:S04]  /*0050*/  UIADD3 UR6, UP0, UPT, -UR4, UR6, URZ ;  /* 0x0000000604067290 */ /* 0x002fc8000ff1e1ff */
[----:B------:R-:W-:Y:S02]  /*0060*/  UIADD3.X UR7, UPT, UPT, ~UR5, UR7, URZ, UP0, !UPT ;  /* 0x0000000705077290 */ /* 0x000fe400087fe5ff */
[----:B------:R-:W-:-:S04]  /*0070*/  UISETP.GE.U32.AND UP0, UPT, UR6, 0x200, UPT ;  /* 0x000002000600788c */ /* 0x000fc8000bf06070 */
[----:B------:R-:W-:-:S09]  /*0080*/  UISETP.GE.AND.EX UP0, UPT, UR7, URZ, UPT, UP0 ;  /* 0x000000ff0700728c */ /* 0x000fd2000bf06300 */
[----:B--2---:R-:W-:Y:S05]  /*0090*/  BRA.U !UP0, `(.L_x_411) ;  /* 0x0000000108347547 */ /* 0x004fea000b800000 */
[----:B------:R-:W0:Y:S01]  /*00a0*/  S2R R0, SR_TID.X ;  /* 0x0000000000007919 */ /* 0x000e220000002100 */
[----:B------:R-:W1:Y:S01]  /*00b0*/  LDC.64 R6, c[0x0][0x390] ;  /* 0x0000e400ff067b82 */ /* 0x000e620000000a00 */
[----:B------:R-:W2:Y:S01]  /*00c0*/  LDCU.64 UR10, c[0x0][0x388] ;  /* 0x00007100ff0a77ac */ /* 0x000ea20008000a00 */
[----:B0-----:R-:W-:-:S05]  /*00d0*/  IADD3 R5, P0, PT, R0, UR4, RZ ;  /* 0x0000000400057c10 */ /* 0x001fca000ff1e0ff */
[----:B------:R-:W-:Y:S01]  /*00e0*/  IMAD.X R4, RZ, RZ, UR5, P0 ;  /* 0x00000005ff047e24 */ /* 0x000fe200080e06ff */
[C---:B--2---:R-:W-:Y:S01]  /*00f0*/  LEA R2, P0, R5.reuse, UR10, 0x2 ;  /* 0x0000000a05027c11 */ /* 0x044fe2000f8010ff */
[----:B------:R-:W-:-:S03]  /*0100*/  VIADD R0, R5, 0x100 ;  /* 0x0000010005007836 */ /* 0x000fc60000000000 */
[C---:B------:R-:W-:Y:S01]  /*0110*/  LEA.HI.X R3, R5.reuse, UR11, R4, 0x2, P0 ;  /* 0x0000000b05037c11 */ /* 0x040fe200080f1404 */
[-CC-:B-1----:R-:W-:Y:S02]  /*0120*/  IMAD R5, R5, R7.reuse, R6.reuse ;  /* 0x0000000705057224 */ /* 0x182fe400078e0206 */
[----:B------:R-:W-:-:S03]  /*0130*/  IMAD R7, R0, R7, R6 ;  /* 0x0000000700077224 */ /* 0x000fc600078e0206 */
[----:B------:R-:W-:Y:S04]  /*0140*/  STG.E desc[UR8][R2.64], R5 ;  /* 0x0000000502007986 */ /* 0x000fe8000c101908 */
[----:B------:R-:W-:Y:S01]  /*0150*/  STG.E desc[UR8][R2.64+0x400], R7 ;  /* 0x0004000702007986 */ /* 0x000fe2000c101908 */
[----:B------:R-:W-:Y:S05]  /*0160*/  EXIT ;  /* 0x000000000000794d */ /* 0x000fea0003800000 */
.L_x_411:
[----:B------:R-:W0:Y:S01]  /*0170*/  S2R R2, SR_TID.X ;  /* 0x0000000000027919 */ /* 0x000e220000002100 */
[----:B------:R-:W-:Y:S01]  /*0180*/  USHF.R.S32.HI UR7, URZ, 0x1f, UR6 ;  /* 0x0000001fff077899 */ /* 0x000fe20008011406 */
[----:B------:R-:W-:Y:S05]  /*0190*/  BSSY.RECONVERGENT B0, `(.L_x_412) ;  /* 0x0000011000007945 */ /* 0x000fea0003800200 */
[----:B------:R-:W-:Y:S02]  /*01a0*/  IMAD.U32 R3, RZ, RZ, UR7 ;  /* 0x00000007ff037e24 */ /* 0x000fe4000f8e00ff */
[----:B------:R-:W-:Y:S01]  /*01b0*/  IMAD.U32 R4, RZ, RZ, UR7 ;  /* 0x00000007ff047e24 */ /* 0x000fe2000f8e00ff */
[C---:B0-----:R-:W-:Y:S01]  /*01c0*/  ISETP.LT.U32.AND P0, PT, R2.reuse, UR6, PT ;  /* 0x0000000602007c0c */ /* 0x041fe2000bf01070 */
[----:B------:R-:W-:-:S03]  /*01d0*/  VIADD R0, R2, 0x100 ;  /* 0x0000010002007836 */ /* 0x000fc60000000000 */
[----:B------:R-:W-:Y:S02]  /*01e0*/  ISETP.GT.AND.EX P0, PT, R3, RZ, PT, P0 ;  /* 0x000000ff0300720c */ /* 0x000fe40003f04300 */
[----:B------:R-:W-:-:S04]  /*01f0*/  ISETP.LT.U32.AND P1, PT, R0, UR6, PT ;  /* 0x0000000600007c0c */ /* 0x000fc8000bf21070 */
[----:B------:R-:W-:-:S07]  /*0200*/  ISETP.GT.AND.EX P1, PT, R4, RZ, PT, P1 ;  /* 0x000000ff0400720c */ /* 0x000fce0003f24310 */
[----:B------:R-:W-:Y:S06]  /*0210*/  @!P0 BRA `(.L_x_413) ;  /* 0x0000000000208947 */ /* 0x000fec0003800000 */
[----:B------:R-:W0:Y:S01]  /*0220*/  LDC.64 R6, c[0x0][0x390] ;  /* 0x0000e400ff067b82 */ /* 0x000e220000000a00 */
[----:B------:R-:W1:Y:S01]  /*0230*/  LDCU.64 UR10, c[0x0][0x388] ;  /* 0x00007100ff0a77ac */ /* 0x000e620008000a00 */
[----:B------:R-:W-:-:S05]  /*0240*/  IADD3 R4, P0, PT, R2, UR4, RZ ;  /* 0x0000000402047c10 */ /* 0x000fca000ff1e0ff */
[----:B------:R-:W-:Y:S01]  /*0250*/  IMAD.X R3, RZ, RZ, UR5, P0 ;  /* 0x00000005ff037e24 */ /* 0x000fe200080e06ff */
[----:B-1----:R-:W-:-:S04]  /*0260*/  LEA R2, P0, R4, UR10, 0x2 ;  /* 0x0000000a04027c11 */ /* 0x002fc8000f8010ff */
[C---:B------:R-:W-:Y:S01]  /*0270*/  LEA.HI.X R3, R4.reuse, UR11, R3, 0x2, P0 ;  /* 0x0000000b04037c11 */ /* 0x040fe200080f1403 */
[----:B0-----:R-:W-:-:S05]  /*0280*/  IMAD R7, R4, R7, R6 ;  /* 0x0000000704077224 */ /* 0x001fca00078e0206 */
[----:B------:R0:W-:Y:S03]  /*0290*/  STG.E desc[UR8][R2.64], R7 ;  /* 0x0000000702007986 */ /* 0x0001e6000c101908 */
.L_x_413:
[----:B------:R-:W-:Y:S05]  /*02a0*/  BSYNC.RECONVERGENT B0 ;  /* 0x0000000000007941 */ /* 0x000fea0003800200 */
.L_x_412:
[----:B------:R-:W-:Y:S05]  /*02b0*/  @!P1 EXIT ;  /* 0x000000000000994d */ /* 0x000fea0003800000 */
[----:B------:R-:W1:Y:S01]  /*02c0*/  LDC.64 R4, c[0x0][0x390] ;  /* 0x0000e400ff047b82 */ /* 0x000e620000000a00 */
[----:B------:R-:W2:Y:S01]  /*02d0*/  LDCU.64 UR6, c[0x0][0x388] ;  /* 0x00007100ff0677ac */ /* 0x000ea20008000a00 */
[----:B------:R-:W-:-:S05]  /*02e0*/  IADD3 R0, P0, PT, R0, UR4, RZ ;  /* 0x0000000400007c10 */ /* 0x000fca000ff1e0ff */
[----:B0-----:R-:W-:Y:S01]  /*02f0*/  IMAD.X R3, RZ, RZ, UR5, P0 ;  /* 0x00000005ff037e24 */ /* 0x001fe200080e06ff */
[----:B--2---:R-:W-:-:S04]  /*0300*/  LEA R2, P0, R0, UR6, 0x2 ;  /* 0x0000000600027c11 */ /* 0x004fc8000f8010ff */
[C---:B------:R-:W-:Y:S01]  /*0310*/  LEA.HI.X R3, R0.reuse, UR7, R3, 0x2, P0 ;  /* 0x0000000700037c11 */ /* 0x040fe200080f1403 */
[----:B-1----:R-:W-:-:S05]  /*0320*/  IMAD R5, R0, R5, R4 ;  /* 0x0000000500057224 */ /* 0x002fca00078e0204 */
[----:B------:R-:W-:Y:S01]  /*0330*/  STG.E desc[UR8][R2.64], R5 ;  /* 0x0000000502007986 */ /* 0x000fe2000c101908 */
[----:B------:R-:W-:Y:S05]  /*0340*/  EXIT ;  /* 0x000000000000794d */ /* 0x000fea0003800000 */
.L_x_414:
        /* <DEDUP_REMOVED lines=11> */
.L_x_489:


//--------------------- .text._ZN3cub18CUB_300001_SM_10006detail8for_each13static_kernelINS2_12policy_hub_t12policy_500_tEmN6thrust24THRUST_300001_SM_1000_NS8cuda_cub20__uninitialized_fill7functorINS7_10device_ptrIiEEiEEEEvT0_T1_ --------------------------
	.section	.text._ZN3cub18CUB_300001_SM_10006detail8for_each13static_kernelINS2_12policy_hub_t12policy_500_tEmN6thrust24THRUST_300001_SM_1000_NS8cuda_cub20__uninitialized_fill7functorINS7_10device_ptrIiEEiEEEEvT0_T1_,"ax",@progbits
	.align	128
        .global         _ZN3cub18CUB_300001_SM_10006detail8for_each13static_kernelINS2_12policy_hub_t12policy_500_tEmN6thrust24THRUST_300001_SM_1000_NS8cuda_cub20__uninitialized_fill7functorINS7_10device_ptrIiEEiEEEEvT0_T1_
        .type           _ZN3cub18CUB_300001_SM_10006detail8for_each13static_kernelINS2_12policy_hub_t12policy_500_tEmN6thrust24THRUST_300001_SM_1000_NS8cuda_cub20__uninitialized_fill7functorINS7_10device_ptrIiEEiEEEEvT0_T1_,@function
        .size           _ZN3cub18CUB_300001_SM_10006detail8for_each13static_kernelINS2_12policy_hub_t12policy_500_tEmN6thrust24THRUST_300001_SM_1000_NS8cuda_cub20__uninitialized_fill7functorINS7_10device_ptrIiEEiEEEEvT0_T1_,(.L_x_490 - _ZN3cub18CUB_300001_SM_10006detail8for_each13static_kernelINS2_12policy_hub_t12policy_500_tEmN6thrust24THRUST_300001_SM_1000_NS8cuda_cub20__uninitialized_fill7functorINS7_10device_ptrIiEEiEEEEvT0_T1_)
        .other          _ZN3cub18CUB_300001_SM_10006detail8for_each13static_kernelINS2_12policy_hub_t12policy_500_tEmN6thrust24THRUST_300001_SM_1000_NS8cuda_cub20__uninitialized_fill7functorINS7_10device_ptrIiEEiEEEEvT0_T1_,@"STO_CUDA_ENTRY STV_DEFAULT"
_ZN3cub18CUB_300001_SM_10006detail8for_each13static_kernelINS2_12policy_hub_t12policy_500_tEmN6thrust24THRUST_300001_SM_1000_NS8cuda_cub20__uninitialized_fill7functorINS7_10device_ptrIiEEiEEEEvT0_T1_:
.text._ZN3cub18CUB_300001_SM_10006detail8for_each13static_kernelINS2_12policy_hub_t12policy_500_tEmN6thrust24THRUST_300001_SM_1000_NS8cuda_cub20__uninitialized_fill7functorINS7_10device_ptrIiEEiEEEEvT0_T1_:
        /* <DEDUP_REMOVED lines=8> */
[----:B------:R-:W-:-:S09]  /*0080*/  UISETP.GE.U32.AND.EX UP0, UPT, UR7, URZ, UPT, UP0 ;  /* 0x000000ff0700728c */ /* 0x000fd2000bf06100 */
[----:B--2---:R-:W-:Y:S05]  /*0090*/  BRA.U !UP0, `(.L_x_415) ;  /* 0x0000000108287547 */ /* 0x004fea000b800000 */
[----:B------:R-:W0:Y:S01]  /*00a0*/  S2R R0, SR_TID.X ;  /* 0x0000000000007919 */ /* 0x000e220000002100 */
[----:B------:R-:W1:Y:S01]  /*00b0*/  LDCU.64 UR6, c[0x0][0x388] ;  /* 0x00007100ff0677ac */ /* 0x000e620008000a00 */
[----:B------:R-:W2:Y:S01]  /*00c0*/  LDC R5, c[0x0][0x390] ;  /* 0x0000e400ff057b82 */ /* 0x000ea20000000800 */
[----:B0-----:R-:W-:-:S05]  /*00d0*/  IADD3 R0, P0, PT, R0, UR4, RZ ;  /* 0x0000000400007c10 */ /* 0x001fca000ff1e0ff */
[----:B------:R-:W-:Y:S01]  /*00e0*/  IMAD.X R3, RZ, RZ, UR5, P0 ;  /* 0x00000005ff037e24 */ /* 0x000fe200080e06ff */
[----:B-1----:R-:W-:-:S04]  /*00f0*/  LEA R2, P0, R0, UR6, 0x2 ;  /* 0x0000000600027c11 */ /* 0x002fc8000f8010ff */
[----:B------:R-:W-:-:S05]  /*0100*/  LEA.HI.X R3, R0, UR7, R3, 0x2, P0 ;  /* 0x0000000700037c11 */ /* 0x000fca00080f1403 */
[----:B--2---:R-:W-:Y:S04]  /*0110*/  STG.E desc[UR8][R2.64], R5 ;  /* 0x0000000502007986 */ /* 0x004fe8000c101908 */
[----:B------:R-:W-:Y:S01]  /*0120*/  STG.E desc[UR8][R2.64+0x400], R5 ;  /* 0x0004000502007986 */ /* 0x000fe2000c101908 */
[----:B------:R-:W-:Y:S05]  /*0130*/  EXIT ;  /* 0x000000000000794d */ /* 0x000fea0003800000 */
.L_x_415:
[----:B------:R-:W0:Y:S01]  /*0140*/  S2R R0, SR_TID.X ;  /* 0x0000000000007919 */ /* 0x000e220000002100 */
[----:B------:R-:W-:Y:S01]  /*0150*/  IMAD.U32 R2, RZ, RZ, UR7 ;  /* 0x00000007ff027e24 */ /* 0x000fe2000f8e00ff */
[----:B------:R-:W1:Y:S01]  /*0160*/  LDCU.64 UR10, c[0x0][0x388] ;  /* 0x00007100ff0a77ac */ /* 0x000e620008000a00 */
[----:B------:R-:W-:Y:S01]  /*0170*/  IMAD.U32 R4, RZ, RZ, UR7 ;  /* 0x00000007ff047e24 */ /* 0x000fe2000f8e00ff */
[----:B0-----:R-:W-:-:S04]  /*0180*/  ISETP.LT.U32.AND P0, PT, R0, UR6, PT ;  /* 0x0000000600007c0c */ /* 0x001fc8000bf01070 */
[----:B------:R-:W-:Y:S01]  /*0190*/  ISETP.GT.U32.AND.EX P0, PT, R2, RZ, PT, P0 ;  /* 0x000000ff0200720c */ /* 0x000fe20003f04100 */
[C---:B------:R-:W-:Y:S01]  /*01a0*/  VIADD R2, R0.reuse, 0x100 ;  /* 0x0000010000027836 */ /* 0x040fe20000000000 */
[----:B------:R-:W-:-:S04]  /*01b0*/  IADD3 R0, P2, PT, R0, UR4, RZ ;  /* 0x0000000400007c10 */ /* 0x000fc8000ff5e0ff */
[----:B------:R-:W-:Y:S01]  /*01c0*/  ISETP.LT.U32.AND P1, PT, R2, UR6, PT ;  /* 0x0000000602007c0c */ /* 0x000fe2000bf21070 */
[----:B------:R-:W-:Y:S01]  /*01d0*/  IMAD.X R3, RZ, RZ, UR5, P2 ;  /* 0x00000005ff037e24 */ /* 0x000fe200090e06ff */
[----:B-1----:R-:W-:Y:S02]  /*01e0*/  LEA R2, P2, R0, UR10, 0x2 ;  /* 0x0000000a00027c11 */ /* 0x002fe4000f8410ff */
[----:B------:R-:W-:Y:S02]  /*01f0*/  ISETP.GT.U32.AND.EX P1, PT, R4, RZ, PT, P1 ;  /* 0x000000ff0400720c */ /* 0x000fe40003f24110 */
[----:B------:R-:W-:Y:S01]  /*0200*/  LEA.HI.X R3, R0, UR11, R3, 0x2, P2 ;  /* 0x0000000b00037c11 */ /* 0x000fe200090f1403 */
[----:B------:R-:W0:Y:S04]  /*0210*/  @P0 LDC R5, c[0x0][0x390] ;  /* 0x0000e400ff050b82 */ /* 0x000e280000000800 */
[----:B0-----:R0:W-:Y:S06]  /*0220*/  @P0 STG.E desc[UR8][R2.64], R5 ;  /* 0x0000000502000986 */ /* 0x0011ec000c101908 */
[----:B------:R-:W-:Y:S05]  /*0230*/  @!P1 EXIT ;  /* 0x000000000000994d */ /* 0x000fea0003800000 */
[----:B0-----:R-:W0:Y:S02]  /*0240*/  LDC R5, c[0x0][0x390] ;  /* 0x0000e400ff057b82 */ /* 0x001e240000000800 */
[----:B0-----:R-:W-:Y:S01]  /*0250*/  STG.E desc[UR8][R2.64+0x400], R5 ;  /* 0x0004000502007986 */ /* 0x001fe2000c101908 */
[----:B------:R-:W-:Y:S05]  /*0260*/  EXIT ;  /* 0x000000000000794d */ /* 0x000fea0003800000 */
.L_x_416:
        /* <DEDUP_REMOVED lines=9> */
.L_x_490:


//--------------------- .text._ZN3cub18CUB_300001_SM_10006detail11EmptyKernelIvEEvv --------------------------
	.section	.text._ZN3cub18CUB_300001_SM_10006detail11EmptyKernelIvEEvv,"ax",@progbits
	.align	128
        .global         _ZN3cub18CUB_300001_SM_10006detail11EmptyKernelIvEEvv
        .type           _ZN3cub18CUB_300001_SM_10006detail11EmptyKernelIvEEvv,@function
        .size           _ZN3cub18CUB_300001_SM_10006detail11EmptyKernelIvEEvv,(.L_x_491 - _ZN3cub18CUB_300001_SM_10006detail11EmptyKernelIvEEvv)
        .other          _ZN3cub18CUB_300001_SM_10006detail11EmptyKernelIvEEvv,@"STO_CUDA_ENTRY STV_DEFAULT"
_ZN3cub18CUB_300001_SM_10006detail11EmptyKernelIvEEvv:
.text._ZN3cub18CUB_300001_SM_10006detail11EmptyKernelIvEEvv:
[----:B------:R-:W-:Y:S01]  /*0000*/  LDC R1, c[0x0][0x37c] ;  /* 0x0000df00ff017b82 */ /* 0x000fe20000000800 */
[----:B------:R-:W-:Y:S05]  /*0010*/  EXIT ;  /* 0x000000000000794d */ /* 0x000fea0003800000 */
.L_x_417:
        /* <DEDUP_REMOVED lines=14> */
.L_x_491:


//--------------------- .text._Z33expansionSortingContractionKernelPiS_S_S_S_PfiiiS_S_S0_iiiS_S_S0_ --------------------------
	.section	.text._Z33expansionSortingContractionKernelPiS_S_S_S_PfiiiS_S_S0_iiiS_S_S0_,"ax",@progbits
	.align	128
        .global         _Z33expansionSortingContractionKernelPiS_S_S_S_PfiiiS_S_S0_iiiS_S_S0_
        .type           _Z33expansionSortingContractionKernelPiS_S_S_S_PfiiiS_S_S0_iiiS_S_S0_,@function
        .size           _Z33expansionSortingContractionKernelPiS_S_S_S_PfiiiS_S_S0_iiiS_S_S0_,(.L_x_492 - _Z33expansionSortingContractionKernelPiS_S_S_S_PfiiiS_S_S0_iiiS_S_S0_)
        .other          _Z33expansionSortingContractionKernelPiS_S_S_S_PfiiiS_S_S0_iiiS_S_S0_,@"STO_CUDA_ENTRY STV_DEFAULT"
_Z33expansionSortingContractionKernelPiS_S_S_S_PfiiiS_S_S0_iiiS_S_S0_:
.text._Z33expansionSortingContractionKernelPiS_S_S_S_PfiiiS_S_S0_iiiS_S_S0_:
[----:B------:R-:W-:Y:S01]  /*0000*/  LDC R1, c[0x0][0x37c] ;  /* 0x0000df00ff017b82 */ /* 0x000fe20000000800 */
[----:B------:R-:W0:Y:S01]  /*0010*/  S2R R2, SR_CTAID.X ;  /* 0x0000000000027919 */ /* 0x000e220000002500 */
[----:B------:R-:W0:Y:S01]  /*0020*/  LDCU UR4, c[0x0][0x3b0] ;  /* 0x00007600ff0477ac */ /* 0x000e220008000800 */
[----:B------:R-:W1:Y:S01]  /*0030*/  LDCU UR16, c[0x0][0x360] ;  /* 0x00006c00ff1077ac */ /* 0x000e620008000800 */
[----:B0-----:R-:W-:-:S13]  /*0040*/  ISETP.GE.AND P0, PT, R2, UR4, PT ;  /* 0x0000000402007c0c */ /* 0x001fda000bf06270 */
[----:B-1----:R-:W-:Y:S05]  /*0050*/  @P0 BRA `(.L_x_418) ;  /* 0x0000004000b40947 */ /* 0x002fea0003800000 */
[----:B------:R-:W0:Y:S01]  /*0060*/  LDC.64 R4, c[0x0][0x380] ;  /* 0x0000e000ff047b82 */ /* 0x000e220000000a00 */
[----:B------:R-:W1:Y:S01]  /*0070*/  LDCU.64 UR12, c[0x0][0x358] ;  /* 0x00006b00ff0c77ac */ /* 0x000e620008000a00 */
[----:B------:R-:W2:Y:S06]  /*0080*/  LDCU.64 UR4, c[0x0][0x398] ;  /* 0x00007300ff0477ac */ /* 0x000eac0008000a00 */
[----:B------:R-:W3:Y:S01]  /*0090*/  LDC.64 R6, c[0x0][0x388] ;  /* 0x0000e200ff067b82 */ /* 0x000ee20000000a00 */
[----:B0-----:R-:W-:-:S06]  /*00a0*/  IMAD.WIDE.U32 R4, R2, 0x4, R4 ;  /* 0x0000000402047825 */ /* 0x001fcc00078e0004 */
[----:B-1----:R-:W4:Y:S01]  /*00b0*/  LDG.E R4, desc[UR12][R4.64] ;  /* 0x0000000c04047981 */ /* 0x002f22000c1e1900 */
[----:B---3--:R-:W-:-:S06]  /*00c0*/  IMAD.WIDE.U32 R6, R2, 0x4, R6 ;  /* 0x0000000402067825 */ /* 0x008fcc00078e0006 */
[----:B------:R-:W3:Y:S01]  /*00d0*/  LDG.E R6, desc[UR12][R6.64] ;  /* 0x0000000c06067981 */ /* 0x000ee2000c1e1900 */
[----:B------:R-:W0:Y:S01]  /*00e0*/  S2R R0, SR_TID.X ;  /* 0x0000000000007919 */ /* 0x000e220000002100 */
[----:B----4-:R-:W-:-:S13]  /*00f0*/  R2UR UR11, R4 ;  /* 0x00000000040b72ca */ /* 0x010fda00000e0000 */
[----:B--2---:R-:W-:-:S06]  /*0100*/  UIMAD.WIDE UR4, UR11, 0x4, UR4 ;  /* 0x000000040b0478a5 */ /* 0x004fcc000f8e0204 */
[----:B------:R-:W-:Y:S02]  /*0110*/  IMAD.U32 R8, RZ, RZ, UR4 ;  /* 0x00000004ff087e24 */ /* 0x000fe4000f8e00ff */
[----:B------:R-:W-:-:S05]  /*0120*/  IMAD.U32 R9, RZ, RZ, UR5 ;  /* 0x00000005ff097e24 */ /* 0x000fca000f8e00ff */
[----:B------:R-:W2:Y:S04]  /*0130*/  LDG.E R11, desc[UR12][R8.64] ;  /* 0x0000000c080b7981 */ /* 0x000ea8000c1e1900 */
[----:B------:R-:W4:Y:S01]  /*0140*/  LDG.E R3, desc[UR12][R8.64+0x4] ;  /* 0x0000040c08037981 */ /* 0x000f22000c1e1900 */
[----:B0-----:R-:W-:-:S13]  /*0150*/  ISETP.NE.AND P0, PT, R0, RZ, PT ;  /* 0x000000ff0000720c */ /* 0x001fda0003f05270 */
[----:B------:R-:W0:Y:S01]  /*0160*/  @!P0 S2R R5, SR_CgaCtaId ;  /* 0x0000000000058919 */ /* 0x000e220000008800 */
[----:B------:R-:W-:Y:S01]  /*0170*/  @!P0 MOV R4, 0x400 ;  /* 0x0000040000048802 */ /* 0x000fe20000000f00 */
[----:B------:R-:W-:Y:S01]  /*0180*/  BSSY.RECONVERGENT B0, `(.L_x_419) ;  /* 0x00000ba000007945 */ /* 0x000fe20003800200 */
[----:B---3--:R-:W-:Y:S02]  /*0190*/  R2UR UR14, R6 ;  /* 0x00000000060e72ca */ /* 0x008fe400000e0000 */
[----:B0-----:R-:W-:-:S05]  /*01a0*/  @!P0 LEA R4, R5, R4, 0x18 ;  /* 0x0000000405048211 */ /* 0x001fca00078ec0ff */
[----:B------:R0:W-:Y:S01]  /*01b0*/  @!P0 STS [R4+0x1800], RZ ;  /* 0x001800ff04008388 */ /* 0x0001e20000000800 */
[----:B------:R-:W-:Y:S01]  /*01c0*/  BAR.SYNC.DEFER_BLOCKING 0x0 ;  /* 0x0000000000007b1d */ /* 0x000fe20000010000 */
[----:B--2---:R-:W-:-:S05]  /*01d0*/  IMAD.IADD R10, R0, 0x1, R11 ;  /* 0x00000001000a7824 */ /* 0x004fca00078e020b */
[----:B----4-:R-:W-:-:S13]  /*01e0*/  ISETP.GE.AND P0, PT, R10, R3, PT ;  /* 0x000000030a00720c */ /* 0x010fda0003f06270 */
[----:B0-----:R-:W-:Y:S05]  /*01f0*/  @P0 BRA `(.L_x_420) ;  /* 0x0000000800c80947 */ /* 0x001fea0003800000 */
[----:B------:R-:W0:Y:S01]  /*0200*/  LDC.64 R6, c[0x0][0x3c8] ;  /* 0x0000f200ff067b82 */ /* 0x000e220000000a00 */
[----:B------:R-:W-:-:S07]  /*0210*/  IMAD.MOV.U32 R8, RZ, RZ, R10 ;  /* 0x000000ffff087224 */ /* 0x000fce00078e000a */
[----:B------:R-:W1:Y:S01]  /*0220*/  LDC.64 R4, c[0x0][0x3d0] ;  /* 0x0000f400ff047b82 */ /* 0x000e620000000a00 */
[----:B0-----:R-:W-:-:S05]  /*0230*/  IADD3 R6, P0, PT, R6, 0x8, RZ ;  /* 0x0000000806067810 */ /* 0x001fca0007f1e0ff */
[----:B------:R-:W-:Y:S01]  /*0240*/  IMAD.X R7, RZ, RZ, R7, P0 ;  /* 0x000000ffff077224 */ /* 0x000fe200000e0607 */
[----:B-1----:R-:W-:-:S05]  /*0250*/  IADD3 R4, P1, PT, R4, 0x8, RZ ;  /* 0x0000000804047810 */ /* 0x002fca0007f3e0ff */
[----:B------:R-:W-:-:S08]  /*0260*/  IMAD.X R5, RZ, RZ, R5, P1 ;  /* 0x000000ffff057224 */ /* 0x000fd000008e0605 */
.L_x_426:
[----:B0--3--:R-:W0:Y:S08]  /*0270*/  LDC.64 R12, c[0x0][0x3a0] ;  /* 0x0000e800ff0c7b82 */ /* 0x009e300000000a00 */
[----:B-1----:R-:W1:Y:S08]  /*0280*/  LDC.64 R18, c[0x0][0x3c0] ;  /* 0x0000f000ff127b82 */ /* 0x002e700000000a00 */
[----:B--2---:R-:W2:Y:S01]  /*0290*/  LDC.64 R14, c[0x0][0x3a8] ;  /* 0x0000ea00ff0e7b82 */ /* 0x004ea20000000a00 */
[----:B0-----:R-:W-:-:S06]  /*02a0*/  IMAD.WIDE R12, R8, 0x4, R12 ;  /* 0x00000004080c7825 */ /* 0x001fcc00078e020c */
[----:B------:R-:W1:Y:S02]  /*02b0*/  LDG.E R13, desc[UR12][R12.64] ;  /* 0x0000000c0c0d7981 */ /* 0x000e64000c1e1900 */
[----:B-1----:R-:W-:-:S05]  /*02c0*/  IMAD.WIDE R18, R13, 0x4, R18 ;  /* 0x000000040d127825 */ /* 0x002fca00078e0212 */
[----:B------:R-:W3:Y:S04]  /*02d0*/  LDG.E R17, desc[UR12][R18.64] ;  /* 0x0000000c12117981 */ /* 0x000ee8000c1e1900 */
[----:B------:R-:W3:Y:S01]  /*02e0*/  LDG.E R10, desc[UR12][R18.64+0x4] ;  /* 0x0000040c120a7981 */ /* 0x000ee2000c1e1900 */
[C---:B--2---:R-:W-:Y:S01]  /*02f0*/  IMAD.WIDE R14, R8.reuse, 0x4, R14 ;  /* 0x00000004080e7825 */ /* 0x044fe200078e020e */
[----:B------:R-:W-:Y:S03]  /*0300*/  BSSY.RECONVERGENT B1, `(.L_x_421) ;  /* 0x00000a0000017945 */ /* 0x000fe60003800200 */
[----:B------:R-:W-:-:S05]  /*0310*/  VIADD R8, R8, UR16 ;  /* 0x0000001008087c36 */ /* 0x000fca0008000000 */
[----:B------:R-:W-:Y:S02]  /*0320*/  ISETP.GE.AND P0, PT, R8, R3, PT ;  /* 0x000000030800720c */ /* 0x000fe40003f06270 */
[----:B---3--:R-:W-:-:S13]  /*0330*/  ISETP.GE.AND P1, PT, R17, R10, PT ;  /* 0x0000000a1100720c */ /* 0x008fda0003f26270 */
[----:B------:R-:W-:Y:S05]  /*0340*/  @P1 BRA `(.L_x_422) ;  /* 0x00000008006c1947 */ /* 0x000fea0003800000 */
[----:B------:R-:W2:Y:S01]  /*0350*/  LDG.E R9, desc[UR12][R14.64] ;  /* 0x0000000c0e097981 */ /* 0x000ea2000c1e1900 */
[--C-:B------:R-:W-:Y:S01]  /*0360*/  IMAD.IADD R16, R10, 0x1, -R17.reuse ;  /* 0x000000010a107824 */ /* 0x100fe200078e0a11 */
[----:B------:R-:W-:Y:S01]  /*0370*/  BSSY.RECONVERGENT B2, `(.L_x_423) ;  /* 0x000004f000027945 */ /* 0x000fe20003800200 */
[----:B------:R-:W-:-:S03]  /*0380*/  IMAD.MOV.U32 R11, RZ, RZ, R17 ;  /* 0x000000ffff0b7224 */ /* 0x000fc600078e0011 */
[----:B------:R-:W-:Y:S01]  /*0390*/  LOP3.LUT P1, R16, R16, 0x3, RZ, 0xc0, !PT ;  /* 0x0000000310107812 */ /* 0x000fe2000782c0ff */
[----:B--2---:R-:W0:-:S12]  /*03a0*/  F2I.TRUNC.NTZ R9, R9 ;  /* 0x0000000900097305 */ /* 0x004e18000020f100 */
[----:B------:R-:W-:Y:S05]  /*03b0*/  @!P1 BRA `(.L_x_424) ;  /* 0x0000000400289947 */ /* 0x000fea0003800000 */
[----:B------:R-:W1:Y:S08]  /*03c0*/  LDC.64 R12, c[0x0][0x3d0] ;  /* 0x0000f400ff0c7b82 */ /* 0x000e700000000a00 */
[----:B------:R-:W2:Y:S01]  /*03d0*/  LDC.64 R14, c[0x0][0x3c8] ;  /* 0x0000f200ff0e7b82 */ /* 0x000ea20000000a00 */
[----:B-1----:R-:W-:-:S05]  /*03e0*/  IMAD.WIDE R12, R17, 0x4, R12 ;  /* 0x00000004110c7825 */ /* 0x002fca00078e020c */
[----:B------:R-:W3:Y:S01]  /*03f0*/  LDG.E R11, desc[UR12][R12.64] ;  /* 0x0000000c0c0b7981 */ /* 0x000ee2000c1e1900 */
[----:B--2---:R-:W-:-:S05]  /*0400*/  IMAD.WIDE R14, R17, 0x4, R14 ;  /* 0x00000004110e7825 */ /* 0x004fca00078e020e */
[----:B------:R-:W2:Y:S01]  /*0410*/  LDG.E R23, desc[UR12][R14.64] ;  /* 0x0000000c0e177981 */ /* 0x000ea2000c1e1900 */
[----:B------:R-:W-:Y:S01]  /*0420*/  VOTEU.ANY UR4, UPT, PT ;  /* 0x0000000000047886 */ /* 0x000fe200038e0100 */
[----:B------:R-:W-:Y:S01]  /*0430*/  MOV R21, 0x400 ;  /* 0x0000040000157802 */ /* 0x000fe20000000f00 */
[----:B------:R-:W1:Y:S01]  /*0440*/  FLO.U32 R27, UR4 ;  /* 0x00000004001b7d00 */ /* 0x000e6200080e0000 */
[----:B------:R-:W1:Y:S03]  /*0450*/  S2R R18, SR_LANEID ;  /* 0x0000000000127919 */ /* 0x000e660000000000 */
[C---:B------:R-:W-:Y:S01]  /*0460*/  VIADD R19, R21.reuse, 0x1800 ;  /* 0x0000180015137836 */ /* 0x040fe20000000000 */
[----:B------:R-:W4:Y:S01]  /*0470*/  S2R R30, SR_CgaCtaId ;  /* 0x00000000001e7919 */ /* 0x000f220000008800 */
[----:B------:R-:W-:Y:S02]  /*0480*/  VIADD R26, R21, 0xc00 ;  /* 0x00000c00151a7836 */ /* 0x000fe40000000000 */
[----:B------:R-:W5:Y:S01]  /*0490*/  POPC R28, UR4 ;  /* 0x00000004001c7d09 */ /* 0x000f620008000000 */
[----:B------:R-:W0:Y:S01]  /*04a0*/  S2R R20, SR_LTMASK ;  /* 0x0000000000147919 */ /* 0x000e220000003900 */
[----:B-1----:R-:W-:-:S02]  /*04b0*/  ISETP.EQ.U32.AND P1, PT, R27, R18, PT ;  /* 0x000000121b00720c */ /* 0x002fc40003f22070 */
[C---:B----4-:R-:W-:Y:S02]  /*04c0*/  LEA R19, R30.reuse, R19, 0x18 ;  /* 0x000000131e137211 */ /* 0x050fe400078ec0ff */
[----:B------:R-:W-:Y:S02]  /*04d0*/  LEA R21, R30, R21, 0x18 ;  /* 0x000000151e157211 */ /* 0x000fe400078ec0ff */
[----:B0-----:R-:W-:-:S07]  /*04e0*/  LOP3.LUT R29, R20, UR4, RZ, 0xc0, !PT ;  /* 0x00000004141d7c12 */ /* 0x001fce000f8ec0ff */
[----:B-----5:R-:W0:Y:S01]  /*04f0*/  @P1 ATOMS.ADD R28, [R19], R28 ;  /* 0x0000001c131c138c */ /* 0x020e220000000000 */
[----:B------:R-:W1:Y:S01]  /*0500*/  POPC R29, R29 ;  /* 0x0000001d001d7309 */ /* 0x000e620000000000 */
[----:B------:R-:W-:Y:S02]  /*0510*/  ISETP.NE.AND P1, PT, R16, 0x1, PT ;  /* 0x000000011000780c */ /* 0x000fe40003f25270 */
[----:B0-----:R-:W1:Y:S02]  /*0520*/  SHFL.IDX PT, R24, R28, R27, 0x1f ;  /* 0x00001f1b1c187589 */ /* 0x001e6400000e0000 */
[----:B-1----:R-:W-:-:S03]  /*0530*/  IMAD.IADD R24, R24, 0x1, R29 ;  /* 0x0000000118187824 */ /* 0x002fc600078e021d */
[----:B---3--:R0:W1:Y:S02]  /*0540*/  F2I.TRUNC.NTZ R22, R11 ;  /* 0x0000000b00167305 */ /* 0x008064000020f100 */
[----:B0-----:R-:W-:Y:S02]  /*0550*/  VIADD R11, R17, 0x1 ;  /* 0x00000001110b7836 */ /* 0x001fe40000000000 */
[----:B-1----:R-:W-:Y:S01]  /*0560*/  IMAD R25, R9, R22, RZ ;  /* 0x0000001609197224 */ /* 0x002fe200078e02ff */
[----:B------:R-:W-:Y:S01]  /*0570*/  LEA R22, R30, R26, 0x18 ;  /* 0x0000001a1e167211 */ /* 0x000fe200078ec0ff */
[----:B------:R-:W-:-:S03]  /*0580*/  IMAD R26, R24, 0x4, R21 ;  /* 0x00000004181a7824 */ /* 0x000fc600078e0215 */
[----:B------:R-:W-:Y:S01]  /*0590*/  I2FP.F32.S32 R25, R25 ;  /* 0x0000001900197245 */ /* 0x000fe20000201400 */
[----:B------:R-:W-:-:S04]  /*05a0*/  IMAD R24, R24, 0x4, R22 ;  /* 0x0000000418187824 */ /* 0x000fc800078e0216 */
[----:B------:R1:W-:Y:S04]  /*05b0*/  STS [R26], R25 ;  /* 0x000000191a007388 */ /* 0x0003e80000000800 */
[----:B--2---:R1:W-:Y:S01]  /*05c0*/  STS [R24], R23 ;  /* 0x0000001718007388 */ /* 0x0043e20000000800 */
[----:B------:R-:W-:Y:S05]  /*05d0*/  @!P1 BRA `(.L_x_424) ;  /* 0x0000000000a09947 */ /* 0x000fea0003800000 */
[----:B------:R-:W2:Y:S04]  /*05e0*/  LDG.E R11, desc[UR12][R12.64+0x4] ;  /* 0x0000040c0c0b7981 */ /* 0x000ea8000c1e1900 */
[----:B-1----:R-:W3:Y:S01]  /*05f0*/  LDG.E R23, desc[UR12][R14.64+0x4] ;  /* 0x0000040c0e177981 */ /* 0x002ee2000c1e1900 */
[----:B------:R-:W-:Y:S02]  /*0600*/  VOTEU.ANY UR4, UPT, PT ;  /* 0x0000000000047886 */ /* 0x000fe400038e0100 */
[----:B------:R-:W0:Y:S01]  /*0610*/  FLO.U32 R27, UR4 ;  /* 0x00000004001b7d00 */ /* 0x000e2200080e0000 */
[----:B------:R-:W-:-:S07]  /*0620*/  LOP3.LUT R29, R20, UR4, RZ, 0xc0, !PT ;  /* 0x00000004141d7c12 */ /* 0x000fce000f8ec0ff */
[----:B------:R-:W1:Y:S01]  /*0630*/  POPC R28, UR4 ;  /* 0x00000004001c7d09 */ /* 0x000e620008000000 */
[----:B0-----:R-:W-:-:S07]  /*0640*/  ISETP.EQ.U32.AND P1, PT, R27, R18, PT ;  /* 0x000000121b00720c */ /* 0x001fce0003f22070 */
[----:B------:R-:W-:Y:S06]  /*0650*/  POPC R26, R29 ;  /* 0x0000001d001a7309 */ /* 0x000fec0000000000 */
[----:B-1----:R-:W0:Y:S01]  /*0660*/  @P1 ATOMS.ADD R28, [R19], R28 ;  /* 0x0000001c131c138c */ /* 0x002e220000000000 */
[----:B------:R-:W-:-:S03]  /*0670*/  ISETP.NE.AND P1, PT, R16, 0x2, PT ;  /* 0x000000021000780c */ /* 0x000fc60003f25270 */
[----:B0-----:R-:W0:Y:S01]  /*0680*/  SHFL.IDX PT, R27, R28, R27, 0x1f ;  /* 0x00001f1b1c1b7589 */ /* 0x001e2200000e0000 */
[----:B--2---:R1:W2:Y:S02]  /*0690*/  F2I.TRUNC.NTZ R24, R11 ;  /* 0x0000000b00187305 */ /* 0x0042a4000020f100 */
[----:B-1----:R-:W-:Y:S02]  /*06a0*/  VIADD R11, R17, 0x2 ;  /* 0x00000002110b7836 */ /* 0x002fe40000000000 */
[----:B--2---:R-:W-:Y:S02]  /*06b0*/  IMAD R25, R9, R24, RZ ;  /* 0x0000001809197224 */ /* 0x004fe400078e02ff */
[----:B0-----:R-:W-:-:S03]  /*06c0*/  IMAD.IADD R24, R27, 0x1, R26 ;  /* 0x000000011b187824 */ /* 0x001fc600078e021a */
[----:B------:R-:W-:Y:S01]  /*06d0*/  I2FP.F32.S32 R25, R25 ;  /* 0x0000001900197245 */ /* 0x000fe20000201400 */
[C---:B------:R-:W-:Y:S01]  /*06e0*/  IMAD R26, R24.reuse, 0x4, R21 ;  /* 0x00000004181a7824 */ /* 0x040fe200078e0215 */
[----:B------:R-:W-:-:S04]  /*06f0*/  LEA R24, R24, R22, 0x2 ;  /* 0x0000001618187211 */ /* 0x000fc800078e10ff */
[----:B------:R2:W-:Y:S04]  /*0700*/  STS [R26], R25 ;  /* 0x000000191a007388 */ /* 0x0005e80000000800 */
[----:B---3--:R2:W-:Y:S01]  /*0710*/  STS [R24], R23 ;  /* 0x0000001718007388 */ /* 0x0085e20000000800 */
[----:B------:R-:W-:Y:S05]  /*0720*/  @!P1 BRA `(.L_x_424) ;  /* 0x00000000004c9947 */ /* 0x000fea0003800000 */
[----:B------:R0:W3:Y:S04]  /*0730*/  LDG.E R12, desc[UR12][R12.64+0x8] ;  /* 0x0000080c0c0c7981 */ /* 0x0000e8000c1e1900 */
[----:B------:R-:W4:Y:S01]  /*0740*/  LDG.E R14, desc[UR12][R14.64+0x8] ;  /* 0x0000080c0e0e7981 */ /* 0x000f22000c1e1900 */
[----:B------:R-:W-:Y:S02]  /*0750*/  VOTEU.ANY UR4, UPT, PT ;  /* 0x0000000000047886 */ /* 0x000fe400038e0100 */
[----:B--2---:R-:W1:Y:S01]  /*0760*/  FLO.U32 R23, UR4 ;  /* 0x0000000400177d00 */ /* 0x004e6200080e0000 */
[----:B------:R-:W-:-:S07]  /*0770*/  LOP3.LUT R20, R20, UR4, RZ, 0xc0, !PT ;  /* 0x0000000414147c12 */ /* 0x000fce000f8ec0ff */
[----:B------:R-:W2:Y:S01]  /*0780*/  POPC R24, UR4 ;  /* 0x0000000400187d09 */ /* 0x000ea20008000000 */
[----:B-1----:R-:W-:-:S07]  /*0790*/  ISETP.EQ.U32.AND P1, PT, R23, R18, PT ;  /* 0x000000121700720c */ /* 0x002fce0003f22070 */
[----:B------:R-:W1:Y:S06]  /*07a0*/  POPC R20, R20 ;  /* 0x0000001400147309 */ /* 0x000e6c0000000000 */
[----:B--2---:R-:W2:Y:S04]  /*07b0*/  @P1 ATOMS.ADD R24, [R19], R24 ;  /* 0x000000181318138c */ /* 0x004ea80000000000 */
[----:B--2---:R-:W1:Y:S02]  /*07c0*/  SHFL.IDX PT, R11, R24, R23, 0x1f ;  /* 0x00001f17180b7589 */ /* 0x004e6400000e0000 */
[----:B-1----:R-:W-:-:S04]  /*07d0*/  IMAD.IADD R11, R11, 0x1, R20 ;  /* 0x000000010b0b7824 */ /* 0x002fc800078e0214 */
[C---:B------:R-:W-:Y:S02]  /*07e0*/  IMAD R21, R11.reuse, 0x4, R21 ;  /* 0x000000040b157824 */ /* 0x040fe400078e0215 */
[----:B0-----:R-:W-:Y:S02]  /*07f0*/  IMAD R13, R11, 0x4, R22 ;  /* 0x000000040b0d7824 */ /* 0x001fe400078e0216 */
[----:B------:R-:W-:Y:S01]  /*0800*/  VIADD R11, R17, 0x3 ;  /* 0x00000003110b7836 */ /* 0x000fe20000000000 */
[----:B---3--:R-:W0:Y:S02]  /*0810*/  F2I.TRUNC.NTZ R16, R12 ;  /* 0x0000000c00107305 */ /* 0x008e24000020f100 */
[----:B0-----:R-:W-:-:S05]  /*0820*/  IMAD R16, R9, R16, RZ ;  /* 0x0000001009107224 */ /* 0x001fca00078e02ff */
[----:B------:R-:W-:-:S05]  /*0830*/  I2FP.F32.S32 R16, R16 ;  /* 0x0000001000107245 */ /* 0x000fca0000201400 */
[----:B------:R3:W-:Y:S04]  /*0840*/  STS [R21], R16 ;  /* 0x0000001015007388 */ /* 0x0007e80000000800 */
[----:B----4-:R3:W-:Y:S02]  /*0850*/  STS [R13], R14 ;  /* 0x0000000e0d007388 */ /* 0x0107e40000000800 */
.L_x_424:
[----:B------:R-:W-:Y:S05]  /*0860*/  BSYNC.RECONVERGENT B2 ;  /* 0x0000000000027941 */ /* 0x000fea0003800200 */
.L_x_423:
[----:B------:R-:W-:-:S05]  /*0870*/  IMAD.IADD R12, R17, 0x1, -R10 ;  /* 0x00000001110c7824 */ /* 0x000fca00078e0a0a */
[----:B------:R-:W-:-:S13]  /*0880*/  ISETP.GT.U32.AND P1, PT, R12, -0x4, PT ;  /* 0xfffffffc0c00780c */ /* 0x000fda0003f24070 */
[----:B------:R-:W-:Y:S05]  /*0890*/  @P1 BRA `(.L_x_422) ;  /* 0x0000000400181947 */ /* 0x000fea0003800000 */
[----:B------:R-:W4:Y:S01]  /*08a0*/  S2R R18, SR_CgaCtaId ;  /* 0x0000000000127919 */ /* 0x000f220000008800 */
[----:B---3--:R-:W-:Y:S01]  /*08b0*/  MOV R16, 0x400 ;  /* 0x0000040000107802 */ /* 0x008fe20000000f00 */
[----:B------:R-:W-:-:S04]  /*08c0*/  IMAD.IADD R10, R11, 0x1, -R10 ;  /* 0x000000010b0a7824 */ /* 0x000fc800078e0a0a */
[C---:B------:R-:W-:Y:S02]  /*08d0*/  VIADD R17, R16.reuse, 0x1800 ;  /* 0x0000180010117836 */ /* 0x040fe40000000000 */
[----:B------:R-:W-:Y:S01]  /*08e0*/  VIADD R13, R16, 0xc00 ;  /* 0x00000c00100d7836 */ /* 0x000fe20000000000 */
[C---:B----4-:R-:W-:Y:S02]  /*08f0*/  LEA R16, R18.reuse, R16, 0x18 ;  /* 0x0000001012107211 */ /* 0x050fe400078ec0ff */
[C---:B------:R-:W-:Y:S02]  /*0900*/  LEA R17, R18.reuse, R17, 0x18 ;  /* 0x0000001112117211 */ /* 0x040fe400078ec0ff */
[----:B------:R-:W-:-:S07]  /*0910*/  LEA R18, R18, R13, 0x18 ;  /* 0x0000000d12127211 */ /* 0x000fce00078ec0ff */
.L_x_425:
[----:B------:R-:W-:-:S05]  /*0920*/  IMAD.WIDE R14, R11, 0x4, R4 ;  /* 0x000000040b0e7825 */ /* 0x000fca00078e0204 */
[----:B------:R-:W3:Y:S01]  /*0930*/  LDG.E R28, desc[UR12][R14.64+-0x8] ;  /* 0xfffff80c0e1c7981 */ /* 0x000ee2000c1e1900 */
[----:B------:R-:W-:-:S03]  /*0940*/  IMAD.WIDE R12, R11, 0x4, R6 ;  /* 0x000000040b0c7825 */ /* 0x000fc600078e0206 */
[----:B-12---:R-:W2:Y:S04]  /*0950*/  LDG.E R25, desc[UR12][R14.64+-0x4] ;  /* 0xfffffc0c0e197981 */ /* 0x006ea8000c1e1900 */
[----:B------:R-:W4:Y:S04]  /*0960*/  LDG.E R27, desc[UR12][R12.64+-0x8] ;  /* 0xfffff80c0c1b7981 */ /* 0x000f28000c1e1900 */
[----:B------:R-:W5:Y:S04]  /*0970*/  LDG.E R21, desc[UR12][R12.64+-0x4] ;  /* 0xfffffc0c0c157981 */ /* 0x000f68000c1e1900 */
[----:B------:R-:W5:Y:S04]  /*0980*/  LDG.E R20, desc[UR12][R14.64] ;  /* 0x0000000c0e147981 */ /* 0x000f68000c1e1900 */
[----:B------:R-:W5:Y:S04]  /*0990*/  LDG.E R19, desc[UR12][R12.64] ;  /* 0x0000000c0c137981 */ /* 0x000f68000c1e1900 */
[----:B------:R-:W5:Y:S04]  /*09a0*/  LDG.E R22, desc[UR12][R14.64+0x4] ;  /* 0x0000040c0e167981 */ /* 0x000f68000c1e1900 */
[----:B------:R1:W5:Y:S01]  /*09b0*/  LDG.E R23, desc[UR12][R12.64+0x4] ;  /* 0x0000040c0c177981 */ /* 0x000362000c1e1900 */
[----:B------:R-:W0:Y:S01]  /*09c0*/  S2R R29, SR_LANEID ;  /* 0x00000000001d7919 */ /* 0x000e220000000000 */
[----:B------:R-:W-:-:S02]  /*09d0*/  VOTEU.ANY UR4, UPT, PT ;  /* 0x0000000000047886 */ /* 0x000fc400038e0100 */
[----:B------:R-:W0:Y:S08]  /*09e0*/  FLO.U32 R24, UR4 ;  /* 0x0000000400187d00 */ /* 0x000e3000080e0000 */
[----:B------:R-:W1:Y:S01]  /*09f0*/  POPC R26, UR4 ;  /* 0x00000004001a7d09 */ /* 0x000e620008000000 */
[----:B------:R-:W1:Y:S01]  /*0a00*/  S2R R31, SR_LTMASK ;  /* 0x00000000001f7919 */ /* 0x000e620000003900 */
[----:B0-----:R-:W-:-:S13]  /*0a10*/  ISETP.EQ.U32.AND P1, PT, R24, R29, PT ;  /* 0x0000001d1800720c */ /* 0x001fda0003f22070 */
[----:B-1----:R-:W0:Y:S01]  /*0a20*/  @P1 ATOMS.ADD R29, [R17], R26 ;  /* 0x0000001a111d138c */ /* 0x002e220000000000 */
[----:B------:R-:W-:-:S04]  /*0a30*/  LOP3.LUT R31, R31, UR4, RZ, 0xc0, !PT ;  /* 0x000000041f1f7c12 */ /* 0x000fc8000f8ec0ff */
[----:B------:R-:W1:Y:S01]  /*0a40*/  POPC R12, R31 ;  /* 0x0000001f000c7309 */ /* 0x000e620000000000 */
[----:B0-----:R-:W1:Y:S02]  /*0a50*/  SHFL.IDX PT, R29, R29, R24, 0x1f ;  /* 0x00001f181d1d7589 */ /* 0x001e6400000e0000 */
[----:B-1----:R-:W-:-:S04]  /*0a60*/  IMAD.IADD R13, R29, 0x1, R12 ;  /* 0x000000011d0d7824 */ /* 0x002fc800078e020c */
[C---:B------:R-:W-:Y:S02]  /*0a70*/  IMAD R15, R13.reuse, 0x4, R16 ;  /* 0x000000040d0f7824 */ /* 0x040fe400078e0210 */
[----:B------:R-:W-:Y:S01]  /*0a80*/  IMAD R30, R13, 0x4, R18 ;  /* 0x000000040d1e7824 */ /* 0x000fe200078e0212 */
[----:B---3--:R-:W0:Y:S02]  /*0a90*/  F2I.TRUNC.NTZ R28, R28 ;  /* 0x0000001c001c7305 */ /* 0x008e24000020f100 */
[----:B0-----:R-:W-:-:S05]  /*0aa0*/  IMAD R14, R9, R28, RZ ;  /* 0x0000001c090e7224 */ /* 0x001fca00078e02ff */
[----:B------:R-:W-:-:S05]  /*0ab0*/  I2FP.F32.S32 R14, R14 ;  /* 0x0000000e000e7245 */ /* 0x000fca0000201400 */
[----:B------:R-:W-:Y:S04]  /*0ac0*/  STS [R15], R14 ;  /* 0x0000000e0f007388 */ /* 0x000fe80000000800 */
[----:B----4-:R-:W-:Y:S04]  /*0ad0*/  STS [R30], R27 ;  /* 0x0000001b1e007388 */ /* 0x010fe80000000800 */
[----:B------:R-:W0:Y:S01]  /*0ae0*/  @P1 ATOMS.ADD R33, [R17], R26 ;  /* 0x0000001a1121138c */ /* 0x000e220000000000 */
[----:B--2---:R-:W1:Y:S03]  /*0af0*/  F2I.TRUNC.NTZ R28, R25 ;  /* 0x00000019001c7305 */ /* 0x004e66000020f100 */
[----:B0-----:R-:W0:Y:S01]  /*0b00*/  SHFL.IDX PT, R13, R33, R24, 0x1f ;  /* 0x00001f18210d7589 */ /* 0x001e2200000e0000 */
[----:B-1----:R-:W-:-:S05]  /*0b10*/  IMAD R28, R9, R28, RZ ;  /* 0x0000001c091c7224 */ /* 0x002fca00078e02ff */
[----:B------:R-:W-:Y:S01]  /*0b20*/  I2FP.F32.S32 R28, R28 ;  /* 0x0000001c001c7245 */ /* 0x000fe20000201400 */
[----:B0-----:R-:W-:-:S04]  /*0b30*/  IMAD.IADD R13, R12, 0x1, R13 ;  /* 0x000000010c0d7824 */ /* 0x001fc800078e020d */
[C---:B------:R-:W-:Y:S02]  /*0b40*/  IMAD R29, R13.reuse, 0x4, R16 ;  /* 0x000000040d1d7824 */ /* 0x040fe400078e0210 */
[----:B------:R-:W-:-:S03]  /*0b50*/  IMAD R32, R13, 0x4, R18 ;  /* 0x000000040d207824 */ /* 0x000fc600078e0212 */
[----:B------:R-:W-:Y:S04]  /*0b60*/  STS [R29], R28 ;  /* 0x0000001c1d007388 */ /* 0x000fe80000000800 */
[----:B-----5:R-:W-:Y:S04]  /*0b70*/  STS [R32], R21 ;  /* 0x0000001520007388 */ /* 0x020fe80000000800 */
[----:B------:R-:W0:Y:S01]  /*0b80*/  @P1 ATOMS.ADD R27, [R17], R26 ;  /* 0x0000001a111b138c */ /* 0x000e220000000000 */
[----:B------:R-:W1:Y:S03]  /*0b90*/  F2I.TRUNC.NTZ R20, R20 ;  /* 0x0000001400147305 */ /* 0x000e66000020f100 */
[----:B0-----:R-:W0:Y:S01]  /*0ba0*/  SHFL.IDX PT, R13, R27, R24, 0x1f ;  /* 0x00001f181b0d7589 */ /* 0x001e2200000e0000 */
[----:B-1----:R-:W-:-:S05]  /*0bb0*/  IMAD R14, R9, R20, RZ ;  /* 0x00000014090e7224 */ /* 0x002fca00078e02ff */
[----:B------:R-:W-:Y:S02]  /*0bc0*/  I2FP.F32.S32 R14, R14 ;  /* 0x0000000e000e7245 */ /* 0x000fe40000201400 */
[----:B0-----:R-:W-:-:S05]  /*0bd0*/  IADD3 R13, PT, PT, R12, R13, RZ ;  /* 0x0000000d0c0d7210 */ /* 0x001fca0007ffe0ff */
[C---:B------:R-:W-:Y:S02]  /*0be0*/  IMAD R15, R13.reuse, 0x4, R16 ;  /* 0x000000040d0f7824 */ /* 0x040fe400078e0210 */
[----:B------:R-:W-:-:S03]  /*0bf0*/  IMAD R30, R13, 0x4, R18 ;  /* 0x000000040d1e7824 */ /* 0x000fc600078e0212 */
[----:B------:R-:W-:Y:S04]  /*0c00*/  STS [R15], R14 ;  /* 0x0000000e0f007388 */ /* 0x000fe80000000800 */
[----:B------:R-:W-:Y:S04]  /*0c10*/  STS [R30], R19 ;  /* 0x000000131e007388 */ /* 0x000fe80000000800 */
[----:B------:R-:W0:Y:S01]  /*0c20*/  @P1 ATOMS.ADD R25, [R17], R26 ;  /* 0x0000001a1119138c */ /* 0x000e220000000000 */
[----:B------:R-:W1:Y:S03]  /*0c30*/  F2I.TRUNC.NTZ R22, R22 ;  /* 0x0000001600167305 */ /* 0x000e66000020f100 */
[----:B0-----:R-:W0:Y:S01]  /*0c40*/  SHFL.IDX PT, R13, R25, R24, 0x1f ;  /* 0x00001f18190d7589 */ /* 0x001e2200000e0000 */
[----:B-1----:R-:W-:-:S05]  /*0c50*/  IMAD R20, R9, R22, RZ ;  /* 0x0000001609147224 */ /* 0x002fca00078e02ff */
[----:B------:R-:W-:Y:S01]  /*0c60*/  I2FP.F32.S32 R20, R20 ;  /* 0x0000001400147245 */ /* 0x000fe20000201400 */
[----:B------:R-:W-:Y:S02]  /*0c70*/  VIADD R10, R10, 0x4 ;  /* 0x000000040a0a7836 */ /* 0x000fe40000000000 */
[----:B0-----:R-:W-:-:S04]  /*0c80*/  IMAD.IADD R13, R12, 0x1, R13 ;  /* 0x000000010c0d7824 */ /* 0x001fc800078e020d */
[C---:B------:R-:W-:Y:S02]  /*0c90*/  IMAD R21, R13.reuse, 0x4, R16 ;  /* 0x000000040d157824 */ /* 0x040fe400078e0210 */
[----:B------:R-:W-:-:S03]  /*0ca0*/  IMAD R12, R13, 0x4, R18 ;  /* 0x000000040d0c7824 */ /* 0x000fc600078e0212 */
[----:B------:R4:W-:Y:S04]  /*0cb0*/  STS [R21], R20 ;  /* 0x0000001415007388 */ /* 0x0009e80000000800 */
[----:B------:R4:W-:Y:S01]  /*0cc0*/  STS [R12], R23 ;  /* 0x000000170c007388 */ /* 0x0009e20000000800 */
[----:B------:R-:W-:Y:S01]  /*0cd0*/  ISETP.NE.AND P1, PT, R10, RZ, PT ;  /* 0x000000ff0a00720c */ /* 0x000fe20003f25270 */
[----:B------:R-:W-:-:S12]  /*0ce0*/  VIADD R11, R11, 0x4 ;  /* 0x000000040b0b7836 */ /* 0x000fd80000000000 */
[----:B----4-:R-:W-:Y:S05]  /*0cf0*/  @P1 BRA `(.L_x_425) ;  /* 0xfffffffc00081947 */ /* 0x010fea000383ffff */
.L_x_422:
[----:B------:R-:W-:Y:S05]  /*0d00*/  BSYNC.RECONVERGENT B1 ;  /* 0x0000000000017941 */ /* 0x000fea0003800200 */
.L_x_421:
[----:B------:R-:W-:Y:S05]  /*0d10*/  @!P0 BRA `(.L_x_426) ;  /* 0xfffffff400548947 */ /* 0x000fea000383ffff */
.L_x_420:
[----:B------:R-:W-:Y:S05]  /*0d20*/  BSYNC.RECONVERGENT B0 ;  /* 0x0000000000007941 */ /* 0x000fea0003800200 */
.L_x_419:
[----:B------:R-:W-:Y:S01]  /*0d30*/  BAR.SYNC.DEFER_BLOCKING 0x0 ;  /* 0x0000000000007b1d */ /* 0x000fe20000010000 */
[----:B------:R-:W-:-:S05]  /*0d40*/  UISETP.GT.AND UP0, UPT, UR14, 0x20, UPT ;  /* 0x000000200e00788c */ /* 0x000fca000bf04270 */
[----:B------:R-:W-:Y:S04]  /*0d50*/  BSSY.RECONVERGENT B0, `(.L_x_427) ;  /* 0x00002ad000007945 */ /* 0x000fe80003800200 */
[----:B------:R-:W-:Y:S04]  /*0d60*/  BSSY.RELIABLE B1, `(.L_x_428) ;  /* 0x0000290000017945 */ /* 0x000fe80003800100 */
[----:B------:R-:W-:Y:S05]  /*0d70*/  BRA.U UP0, `(.L_x_429) ;  /* 0x0000001500d47547 */ /* 0x000fea000b800000 */
[----:B------:R-:W-:-:S13]  /*0d80*/  ISETP.NE.AND P0, PT, R0, RZ, PT ;  /* 0x000000ff0000720c */ /* 0x000fda0003f05270 */
[----:B------:R-:W-:Y:S05]  /*0d90*/  @!P0 BRA `(.L_x_430) ;  /* 0x0000000000108947 */ /* 0x000fea0003800000 */
[----:B------:R-:W-:-:S13]  /*0da0*/  ISETP.GE.AND P0, PT, R0, UR14, PT ;  /* 0x0000000e00007c0c */ /* 0x000fda000bf06270 */
[----:B------:R-:W-:Y:S05]  /*0db0*/  @P0 BREAK.RELIABLE B1 ;  /* 0x0000000000010942 */ /* 0x000fea0003800100 */
[----:B------:R-:W-:Y:S05]  /*0dc0*/  @!P0 BRA `(.L_x_431) ;  /* 0x0000002400fc8947 */ /* 0x000fea0003800000 */
[----:B------:R-:W-:Y:S05]  /*0dd0*/  BRA `(.L_x_432) ;  /* 0x0000002800907947 */ /* 0x000fea0003800000 */
.L_x_430:
[----:B------:R-:W-:-:S09]  /*0de0*/  UISETP.GE.AND UP0, UPT, UR14, 0x1, UPT ;  /* 0x000000010e00788c */ /* 0x000fd2000bf06270 */
[----:B------:R-:W-:Y:S05]  /*0df0*/  BRA.U !UP0, `(.L_x_433) ;  /* 0x0000002508dc7547 */ /* 0x000fea000b800000 */
[----:B------:R-:W-:Y:S01]  /*0e00*/  UIADD3 UR15, UPT, UPT, UR14, -0x2, URZ ;  /* 0xfffffffe0e0f7890 */ /* 0x000fe2000fffe0ff */
[----:B------:R-:W-:-:S11]  /*0e10*/  UMOV UR4, URZ ;  /* 0x000000ff00047c82 */ /* 0x000fd60008000000 */
.L_x_461:
[----:B------:R-:W-:Y:S01]  /*0e20*/  UMOV UR6, UR4 ;  /* 0x0000000400067c82 */ /* 0x000fe20008000000 */
[----:B------:R-:W-:-:S04]  /*0e30*/  UIADD3 UR4, UPT, UPT, UR4, 0x1, URZ ;  /* 0x0000000104047890 */ /* 0x000fc8000fffe0ff */
[----:B------:R-:W-:-:S09]  /*0e40*/  UISETP.GE.AND UP0, UPT, UR4, UR14, UPT ;  /* 0x0000000e0400728c */ /* 0x000fd2000bf06270 */
[----:B0---4-:R-:W-:Y:S05]  /*0e50*/  BRA.U UP0, `(.L_x_434) ;  /* 0x0000001500907547 */ /* 0x011fea000b800000 */
[----:B------:R-:W4:Y:S01]  /*0e60*/  S2UR UR9, SR_CgaCtaId ;  /* 0x00000000000979c3 */ /* 0x000f220000008800 */
[----:B------:R-:W-:Y:S01]  /*0e70*/  ULOP3.LUT UR5, URZ, UR6, URZ, 0x33, !UPT ;  /* 0x00000006ff057292 */ /* 0x000fe2000f8e33ff */
[----:B------:R-:W-:-:S03]  /*0e80*/  UMOV UR7, 0x400 ;  /* 0x0000040000077882 */ /* 0x000fc60000000000 */
[----:B------:R-:W-:Y:S02]  /*0e90*/  UIADD3 UR5, UPT, UPT, UR14, UR5, URZ ;  /* 0x000000050e057290 */ /* 0x000fe4000fffe0ff */
[----:B------:R-:W-:Y:S02]  /*0ea0*/  UIADD3 UR8, UPT, UPT, UR7, 0xc00, URZ ;  /* 0x00000c0007087890 */ /* 0x000fe4000fffe0ff */
[----:B----4-:R-:W-:Y:S02]  /*0eb0*/  ULEA UR10, UR9, UR7, 0x18 ;  /* 0x00000007090a7291 */ /* 0x010fe4000f8ec0ff */
[----:B------:R-:W-:Y:S02]  /*0ec0*/  ULOP3.LUT UP0, UR7, UR5, 0x3, URZ, 0xc0, !UPT ;  /* 0x0000000305077892 */ /* 0x000fe4000f80c0ff */
[----:B------:R-:W-:Y:S02]  /*0ed0*/  ULEA UR8, UR9, UR8, 0x18 ;  /* 0x0000000809087291 */ /* 0x000fe4000f8ec0ff */
[----:B------:R-:W-:-:S02]  /*0ee0*/  ULEA UR17, UR6, UR10, 0x2 ;  /* 0x0000000a06117291 */ /* 0x000fc4000f8e10ff */
[----:B------:R-:W-:Y:S01]  /*0ef0*/  ULEA UR9, UR6, UR8, 0x2 ;  /* 0x0000000806097291 */ /* 0x000fe2000f8e10ff */
[----:B------:R-:W-:Y:S02]  /*0f00*/  UMOV UR5, UR4 ;  /* 0x0000000400057c82 */ /* 0x000fe40008000000 */
[----:B------:R-:W-:Y:S09]  /*0f10*/  BRA.U !UP0, `(.L_x_435) ;  /* 0x0000000108887547 */ /* 0x000ff2000b800000 */
[----:B------:R-:W-:Y:S01]  /*0f20*/  LDS R3, [UR9] ;  /* 0x00000009ff037984 */ /* 0x000fe20008000800 */
[----:B------:R-:W-:Y:S02]  /*0f30*/  UISETP.NE.AND UP0, UPT, UR7, 0x1, UPT ;  /* 0x000000010700788c */ /* 0x000fe4000bf05270 */
[----:B------:R-:W-:Y:S01]  /*0f40*/  UIADD3 UR5, UPT, UPT, UR6, 0x2, URZ ;  /* 0x0000000206057890 */ /* 0x000fe2000fffe0ff */
[----:B------:R-:W4:Y:S02]  /*0f50*/  LDS R6, [UR9+0x4] ;  /* 0x00000409ff067984 */ /* 0x000f240008000800 */
[----:B----4-:R-:W-:-:S13]  /*0f60*/  ISETP.GT.AND P0, PT, R3, R6, PT ;  /* 0x000000060300720c */ /* 0x010fda0003f04270 */
[----:B------:R-:W-:Y:S04]  /*0f70*/  @P0 STS [UR9], R6 ;  /* 0x00000006ff000988 */ /* 0x000fe80008000809 */
[----:B------:R4:W-:Y:S04]  /*0f80*/  @P0 STS [UR9+0x4], R3 ;  /* 0x00000403ff000988 */ /* 0x0009e80008000809 */
[----:B------:R-:W5:Y:S04]  /*0f90*/  @P0 LDS R5, [UR17+0x4] ;  /* 0x00000411ff050984 */ /* 0x000f680008000800 */
[----:B------:R-:W0:Y:S01]  /*0fa0*/  @P0 LDS R4, [UR17] ;  /* 0x00000011ff040984 */ /* 0x000e220008000800 */
[----:B----4-:R-:W-:-:S03]  /*0fb0*/  @P0 IMAD.MOV.U32 R3, RZ, RZ, R6 ;  /* 0x000000ffff030224 */ /* 0x010fc600078e0006 */
[----:B-----5:R4:W-:Y:S04]  /*0fc0*/  @P0 STS [UR17], R5 ;  /* 0x00000005ff000988 */ /* 0x0209e80008000811 */
[----:B0-----:R4:W-:Y:S01]  /*0fd0*/  @P0 STS [UR17+0x4], R4 ;  /* 0x00000404ff000988 */ /* 0x0019e20008000811 */
[----:B------:R-:W-:Y:S05]  /*0fe0*/  BRA.U !UP0, `(.L_x_435) ;  /* 0x0000000108547547 */ /* 0x000fea000b800000 */
[----:B------:R-:W0:Y:S01]  /*0ff0*/  LDS R6, [UR9+0x8] ;  /* 0x00000809ff067984 */ /* 0x000e220008000800 */
[----:B------:R-:W-:Y:S02]  /*1000*/  UISETP.NE.AND UP0, UPT, UR7, 0x2, UPT ;  /* 0x000000020700788c */ /* 0x000fe4000bf05270 */
[----:B------:R-:W-:Y:S01]  /*1010*/  UIADD3 UR5, UPT, UPT, UR6, 0x3, URZ ;  /* 0x0000000306057890 */ /* 0x000fe2000fffe0ff */
[----:B0-----:R-:W-:-:S13]  /*1020*/  ISETP.GT.AND P0, PT, R3, R6, PT ;  /* 0x000000060300720c */ /* 0x001fda0003f04270 */
[----:B------:R-:W-:Y:S04]  /*1030*/  @P0 STS [UR9], R6 ;  /* 0x00000006ff000988 */ /* 0x000fe80008000809 */
[----:B------:R0:W-:Y:S04]  /*1040*/  @P0 STS [UR9+0x8], R3 ;  /* 0x00000803ff000988 */ /* 0x0001e80008000809 */
[----:B----4-:R-:W4:Y:S04]  /*1050*/  @P0 LDS R5, [UR17+0x8] ;  /* 0x00000811ff050984 */ /* 0x010f280008000800 */
[----:B------:R-:W5:Y:S01]  /*1060*/  @P0 LDS R4, [UR17] ;  /* 0x00000011ff040984 */ /* 0x000f620008000800 */
[----:B0-----:R-:W-:-:S03]  /*1070*/  @P0 IMAD.MOV.U32 R3, RZ, RZ, R6 ;  /* 0x000000ffff030224 */ /* 0x001fc600078e0006 */
[----:B----4-:R0:W-:Y:S04]  /*1080*/  @P0 STS [UR17], R5 ;  /* 0x00000005ff000988 */ /* 0x0101e80008000811 */
[----:B-----5:R0:W-:Y:S01]  /*1090*/  @P0 STS [UR17+0x8], R4 ;  /* 0x00000804ff000988 */ /* 0x0201e20008000811 */
[----:B------:R-:W-:Y:S05]  /*10a0*/  BRA.U !UP0, `(.L_x_435) ;  /* 0x0000000108247547 */ /* 0x000fea000b800000 */
[----:B------:R-:W4:Y:S01]  /*10b0*/  LDS R6, [UR9+0xc] ;  /* 0x00000c09ff067984 */ /* 0x000f220008000800 */
[----:B------:R-:W-:Y:S01]  /*10c0*/  UIADD3 UR5, UPT, UPT, UR6, 0x4, URZ ;  /* 0x0000000406057890 */ /* 0x000fe2000fffe0ff */
[----:B----4-:R-:W-:-:S13]  /*10d0*/  ISETP.GT.AND P0, PT, R3, R6, PT ;  /* 0x000000060300720c */ /* 0x010fda0003f04270 */
[----:B------:R-:W-:Y:S04]  /*10e0*/  @P0 STS [UR9], R6 ;  /* 0x00000006ff000988 */ /* 0x000fe80008000809 */
[----:B------:R-:W-:Y:S04]  /*10f0*/  @P0 STS [UR9+0xc], R3 ;  /* 0x00000c03ff000988 */ /* 0x000fe80008000809 */
[----:B0-----:R-:W0:Y:S04]  /*1100*/  @P0 LDS R5, [UR17+0xc] ;  /* 0x00000c11ff050984 */ /* 0x001e280008000800 */
[----:B------:R-:W4:Y:S04]  /*1110*/  @P0 LDS R4, [UR17] ;  /* 0x00000011ff040984 */ /* 0x000f280008000800 */
[----:B0-----:R0:W-:Y:S04]  /*1120*/  @P0 STS [UR17], R5 ;  /* 0x00000005ff000988 */ /* 0x0011e80008000811 */
[----:B----4-:R0:W-:Y:S02]  /*1130*/  @P0 STS [UR17+0xc], R4 ;  /* 0x00000c04ff000988 */ /* 0x0101e40008000811 */
.L_x_435:
[----:B------:R-:W-:-:S04]  /*1140*/  UIADD3 UR6, UPT, UPT, UR15, -UR6, URZ ;  /* 0x800000060f067290 */ /* 0x000fc8000fffe0ff */
[----:B------:R-:W-:-:S09]  /*1150*/  UISETP.GE.U32.AND UP0, UPT, UR6, 0x3, UPT ;  /* 0x000000030600788c */ /* 0x000fd2000bf06070 */
[----:B------:R-:W-:Y:S05]  /*1160*/  BRA.U !UP0, `(.L_x_434) ;  /* 0x0000001108cc7547 */ /* 0x000fea000b800000 */
[----:B------:R-:W-:Y:S02]  /*1170*/  ULEA UR6, UR5, UR8, 0x2 ;  /* 0x0000000805067291 */ /* 0x000fe4000f8e10ff */
[----:B------:R-:W-:Y:S02]  /*1180*/  ULEA UR7, UR5, UR10, 0x2 ;  /* 0x0000000a05077291 */ /* 0x000fe4000f8e10ff */
[----:B------:R-:W-:Y:S02]  /*1190*/  UIADD3 UR5, UPT, UPT, -UR14, UR5, URZ ;  /* 0x000000050e057290 */ /* 0x000fe4000fffe1ff */
[----:B------:R-:W-:Y:S02]  /*11a0*/  UIADD3 UR6, UPT, UPT, UR6, 0x8, URZ ;  /* 0x0000000806067890 */ /* 0x000fe4000fffe0ff */
[----:B------:R-:W-:Y:S02]  /*11b0*/  UISETP.GE.AND UP0, UPT, UR5, URZ, UPT ;  /* 0x000000ff0500728c */ /* 0x000fe4000bf06270 */
[----:B------:R-:W-:-:S07]  /*11c0*/  UIADD3 UR7, UPT, UPT, UR7, 0x8, URZ ;  /* 0x0000000807077890 */ /* 0x000fce000fffe0ff */
[----:B------:R-:W-:Y:S05]  /*11d0*/  BRA.U UP0, `(.L_x_436) ;  /* 0x0000001100007547 */ /* 0x000fea000b800000 */
[----:B------:R-:W-:Y:S02]  /*11e0*/  UIADD3 UR8, UPT, UPT, -UR5, URZ, URZ ;  /* 0x000000ff05087290 */ /* 0x000fe4000fffe1ff */
[----:B------:R-:W-:Y:S02]  /*11f0*/  UPLOP3.LUT UP0, UPT, UPT, UPT, UPT, 0x80, 0x8 ;  /* 0x000000000008789c */ /* 0x000fe40003f0f070 */
[----:B------:R-:W-:-:S09]  /*1200*/  UISETP.GT.AND UP1, UPT, UR8, 0xc, UPT ;  /* 0x0000000c0800788c */ /* 0x000fd2000bf24270 */
[----:B------:R-:W-:Y:S05]  /*1210*/  BRA.U !UP1, `(.L_x_437) ;  /* 0x0000000909887547 */ /* 0x000fea000b800000 */
[----:B------:R-:W-:-:S11]  /*1220*/  UPLOP3.LUT UP0, UPT, UPT, UPT, UPT, 0x40, 0x4 ;  /* 0x000000000004789c */ /* 0x000fd60003f0e870 */
.L_x_450:
[----:B0-----:R-:W-:Y:S04]  /*1230*/  LDS R3, [UR9] ;  /* 0x00000009ff037984 */ /* 0x001fe80008000800 */
[----:B------:R-:W5:Y:S02]  /*1240*/  LDS R6, [UR6+-0x8] ;  /* 0xfffff806ff067984 */ /* 0x000f640008000800 */
[----:B-----5:R-:W-:-:S13]  /*1250*/  ISETP.GT.AND P0, PT, R3, R6, PT ;  /* 0x000000060300720c */ /* 0x020fda0003f04270 */
[----:B------:R-:W-:Y:S05]  /*1260*/  @!P0 BRA `(.L_x_438) ;  /* 0x00000000001c8947 */ /* 0x000fea0003800000 */
[----:B------:R-:W-:Y:S04]  /*1270*/  STS [UR9], R6 ;  /* 0x00000006ff007988 */ /* 0x000fe80008000809 */
[----:B------:R-:W-:Y:S04]  /*1280*/  STS [UR6+-0x8], R3 ;  /* 0xfffff803ff007988 */ /* 0x000fe80008000806 */
[----:B0---4-:R-:W0:Y:S04]  /*1290*/  LDS R5, [UR7+-0x8] ;  /* 0xfffff807ff057984 */ /* 0x011e280008000800 */
[----:B------:R-:W4:Y:S04]  /*12a0*/  LDS R4, [UR17] ;  /* 0x00000011ff047984 */ /* 0x000f280008000800 */
[----:B0-----:R0:W-:Y:S04]  /*12b0*/  STS [UR17], R5 ;  /* 0x00000005ff007988 */ /* 0x0011e80008000811 */
[----:B----4-:R0:W-:Y:S04]  /*12c0*/  STS [UR7+-0x8], R4 ;  /* 0xfffff804ff007988 */ /* 0x0101e80008000807 */
[----:B------:R-:W4:Y:S02]  /*12d0*/  LDS R3, [UR9] ;  /* 0x00000009ff037984 */ /* 0x000f240008000800 */
.L_x_438:
[----:B------:R-:W4:Y:S02]  /*12e0*/  LDS R6, [UR6+-0x4] ;  /* 0xfffffc06ff067984 */ /* 0x000f240008000800 */
[----:B----4-:R-:W-:-:S13]  /*12f0*/  ISETP.GT.AND P0, PT, R3, R6, PT ;  /* 0x000000060300720c */ /* 0x010fda0003f04270 */
[----:B------:R-:W-:Y:S05]  /*1300*/  @!P0 BRA `(.L_x_439) ;  /* 0x00000000001c8947 */ /* 0x000fea0003800000 */
[----:B------:R-:W-:Y:S04]  /*1310*/  STS [UR9], R6 ;  /* 0x00000006ff007988 */ /* 0x000fe80008000809 */
[----:B------:R-:W-:Y:S04]  /*1320*/  STS [UR6+-0x4], R3 ;  /* 0xfffffc03ff007988 */ /* 0x000fe80008000806 */
[----:B0-----:R-:W0:Y:S04]  /*1330*/  LDS R5, [UR7+-0x4] ;  /* 0xfffffc07ff057984 */ /* 0x001e280008000800 */
[----:B------:R-:W4:Y:S04]  /*1340*/  LDS R4, [UR17] ;  /* 0x00000011ff047984 */ /* 0x000f280008000800 */
[----:B0-----:R0:W-:Y:S04]  /*1350*/  STS [UR17], R5 ;  /* 0x00000005ff007988 */ /* 0x0011e80008000811 */
[----:B----4-:R0:W-:Y:S04]  /*1360*/  STS [UR7+-0x4], R4 ;  /* 0xfffffc04ff007988 */ /* 0x0101e80008000807 */
[----:B------:R-:W4:Y:S02]  /*1370*/  LDS R3, [UR9] ;  /* 0x00000009ff037984 */ /* 0x000f240008000800 */
.L_x_439:
[----:B------:R-:W4:Y:S02]  /*1380*/  LDS R6, [UR6] ;  /* 0x00000006ff067984 */ /* 0x000f240008000800 */
[----:B----4-:R-:W-:-:S13]  /*1390*/  ISETP.GT.AND P0, PT, R3, R6, PT ;  /* 0x000000060300720c */ /* 0x010fda0003f04270 */
[----:B------:R-:W-:Y:S05]  /*13a0*/  @!P0 BRA `(.L_x_440) ;  /* 0x00000000001c8947 */ /* 0x000fea0003800000 */
[----:B------:R-:W-:Y:S04]  /*13b0*/  STS [UR9], R6 ;  /* 0x00000006ff007988 */ /* 0x000fe80008000809 */
[----:B------:R-:W-:Y:S04]  /*13c0*/  STS [UR6], R3 ;  /* 0x00000003ff007988 */ /* 0x000fe80008000806 */
[----:B0-----:R-:W0:Y:S04]  /*13d0*/  LDS R5, [UR7] ;  /* 0x00000007ff057984 */ /* 0x001e280008000800 */
[----:B------:R-:W4:Y:S04]  /*13e0*/  LDS R4, [UR17] ;  /* 0x00000011ff047984 */ /* 0x000f280008000800 */
[----:B0-----:R0:W-:Y:S04]  /*13f0*/  STS [UR17], R5 ;  /* 0x00000005ff007988 */ /* 0x0011e80008000811 */
[----:B----4-:R0:W-:Y:S04]  /*1400*/  STS [UR7], R4 ;  /* 0x00000004ff007988 */ /* 0x0101e80008000807 */
[----:B------:R-:W4:Y:S02]  /*1410*/  LDS R3, [UR9] ;  /* 0x00000009ff037984 */ /* 0x000f240008000800 */
.L_x_440:
[----:B------:R-:W4:Y:S02]  /*1420*/  LDS R8, [UR6+0x4] ;  /* 0x00000406ff087984 */ /* 0x000f240008000800 */
[----:B----4-:R-:W-:-:S13]  /*1430*/  ISETP.GT.AND P0, PT, R3, R8, PT ;  /* 0x000000080300720c */ /* 0x010fda0003f04270 */
[----:B------:R-:W-:Y:S04]  /*1440*/  @P0 STS [UR9], R8 ;  /* 0x00000008ff000988 */ /* 0x000fe80008000809 */
[----:B------:R-:W-:Y:S04]  /*1450*/  @P0 STS [UR6+0x4], R3 ;  /* 0x00000403ff000988 */ /* 0x000fe80008000806 */
[----:B0-----:R-:W0:Y:S04]  /*1460*/  @P0 LDS R5, [UR7+0x4] ;  /* 0x00000407ff050984 */ /* 0x001e280008000800 */
[----:B------:R-:W4:Y:S04]  /*1470*/  @P0 LDS R4, [UR17] ;  /* 0x00000011ff040984 */ /* 0x000f280008000800 */
[----:B0-----:R-:W-:Y:S04]  /*1480*/  @P0 STS [UR17], R5 ;  /* 0x00000005ff000988 */ /* 0x001fe80008000811 */
[----:B----4-:R-:W-:Y:S04]  /*1490*/  @P0 STS [UR7+0x4], R4 ;  /* 0x00000404ff000988 */ /* 0x010fe80008000807 */
[----:B------:R-:W-:Y:S04]  /*14a0*/  LDS R6, [UR9] ;  /* 0x00000009ff067984 */ /* 0x000fe80008000800 */
[----:B------:R-:W0:Y:S02]  /*14b0*/  LDS R7, [UR6+0x8] ;  /* 0x00000806ff077984 */ /* 0x000e240008000800 */
[----:B0-----:R-:W-:-:S13]  /*14c0*/  ISETP.GT.AND P0, PT, R6, R7, PT ;  /* 0x000000070600720c */ /* 0x001fda0003f04270 */
[----:B------:R-:W-:Y:S05]  /*14d0*/  @!P0 BRA `(.L_x_441) ;  /* 0x00000000001c8947 */ /* 0x000fea0003800000 */
[----:B------:R-:W-:Y:S04]  /*14e0*/  STS [UR9], R7 ;  /* 0x00000007ff007988 */ /* 0x000fe80008000809 */
[----:B------:R-:W-:Y:S04]  /*14f0*/  STS [UR6+0x8], R6 ;  /* 0x00000806ff007988 */ /* 0x000fe80008000806 */
[----:B------:R-:W0:Y:S04]  /*1500*/  LDS R4, [UR7+0x8] ;  /* 0x00000807ff047984 */ /* 0x000e280008000800 */
[----:B------:R-:W4:Y:S04]  /*1510*/  LDS R3, [UR17] ;  /* 0x00000011ff037984 */ /* 0x000f280008000800 */
[----:B0-----:R0:W-:Y:S04]  /*1520*/  STS [UR17], R4 ;  /* 0x00000004ff007988 */ /* 0x0011e80008000811 */
[----:B----4-:R0:W-:Y:S04]  /*1530*/  STS [UR7+0x8], R3 ;  /* 0x00000803ff007988 */ /* 0x0101e80008000807 */
[----:B------:R-:W4:Y:S02]  /*1540*/  LDS R6, [UR9] ;  /* 0x00000009ff067984 */ /* 0x000f240008000800 */
.L_x_441:
[----:B------:R-:W4:Y:S02]  /*1550*/  LDS R5, [UR6+0xc] ;  /* 0x00000c06ff057984 */ /* 0x000f240008000800 */
[----:B----4-:R-:W-:-:S13]  /*1560*/  ISETP.GT.AND P0, PT, R6, R5, PT ;  /* 0x000000050600720c */ /* 0x010fda0003f04270 */
[----:B------:R-:W-:Y:S05]  /*1570*/  @!P0 BRA `(.L_x_442) ;  /* 0x00000000001c8947 */ /* 0x000fea0003800000 */
[----:B------:R-:W-:Y:S04]  /*1580*/  STS [UR9], R5 ;  /* 0x00000005ff007988 */ /* 0x000fe80008000809 */
[----:B------:R-:W-:Y:S04]  /*1590*/  STS [UR6+0xc], R6 ;  /* 0x00000c06ff007988 */ /* 0x000fe80008000806 */
[----:B0-----:R-:W0:Y:S04]  /*15a0*/  LDS R4, [UR7+0xc] ;  /* 0x00000c07ff047984 */ /* 0x001e280008000800 */
[----:B------:R-:W4:Y:S04]  /*15b0*/  LDS R3, [UR17] ;  /* 0x00000011ff037984 */ /* 0x000f280008000800 */
[----:B0-----:R0:W-:Y:S04]  /*15c0*/  STS [UR17], R4 ;  /* 0x00000004ff007988 */ /* 0x0011e80008000811 */
[----:B----4-:R0:W-:Y:S04]  /*15d0*/  STS [UR7+0xc], R3 ;  /* 0x00000c03ff007988 */ /* 0x0101e80008000807 */
[----:B------:R-:W4:Y:S02]  /*15e0*/  LDS R6, [UR9] ;  /* 0x00000009ff067984 */ /* 0x000f240008000800 */
.L_x_442:
        /* <DEDUP_REMOVED lines=10> */
.L_x_443:
        /* <DEDUP_REMOVED lines=19> */
.L_x_444:
        /* <DEDUP_REMOVED lines=10> */
.L_x_445:
        /* <DEDUP_REMOVED lines=10> */
.L_x_446:
        /* <DEDUP_REMOVED lines=19> */
.L_x_447:
        /* <DEDUP_REMOVED lines=10> */
.L_x_448:
        /* <DEDUP_REMOVED lines=10> */
.L_x_449:
[----:B------:R-:W4:Y:S01]  /*1b70*/  LDS R5, [UR6+0x34] ;  /* 0x00003406ff057984 */ /* 0x000f220008000800 */
[----:B------:R-:W-:-:S04]  /*1b80*/  UIADD3 UR5, UPT, UPT, UR5, 0x10, URZ ;  /* 0x0000001005057890 */ /* 0x000fc8000fffe0ff */
[----:B------:R-:W-:Y:S01]  /*1b90*/  UISETP.GE.AND UP1, UPT, UR5, -0xc, UPT ;  /* 0xfffffff40500788c */ /* 0x000fe2000bf26270 */
[----:B----4-:R-:W-:-:S13]  /*1ba0*/  ISETP.GT.AND P0, PT, R6, R5, PT ;  /* 0x000000050600720c */ /* 0x010fda0003f04270 */
[----:B------:R-:W-:Y:S04]  /*1bb0*/  @P0 STS [UR9], R5 ;  /* 0x00000005ff000988 */ /* 0x000fe80008000809 */
[----:B------:R-:W-:Y:S01]  /*1bc0*/  @P0 STS [UR6+0x34], R6 ;  /* 0x00003406ff000988 */ /* 0x000fe20008000806 */
[----:B------:R-:W-:-:S03]  /*1bd0*/  UIADD3 UR6, UPT, UPT, UR6, 0x40, URZ ;  /* 0x0000004006067890 */ /* 0x000fc6000fffe0ff */
[----:B0-----:R-:W0:Y:S04]  /*1be0*/  @P0 LDS R4, [UR7+0x34] ;  /* 0x00003407ff040984 */ /* 0x001e280008000800 */
[----:B------:R-:W4:Y:S04]  /*1bf0*/  @P0 LDS R3, [UR17] ;  /* 0x00000011ff030984 */ /* 0x000f280008000800 */
[----:B0-----:R0:W-:Y:S04]  /*1c00*/  @P0 STS [UR17], R4 ;  /* 0x00000004ff000988 */ /* 0x0011e80008000811 */
[----:B----4-:R0:W-:Y:S01]  /*1c10*/  @P0 STS [UR7+0x34], R3 ;  /* 0x00003403ff000988 */ /* 0x0101e20008000807 */
[----:B------:R-:W-:Y:S01]  /*1c20*/  UIADD3 UR7, UPT, UPT, UR7, 0x40, URZ ;  /* 0x0000004007077890 */ /* 0x000fe2000fffe0ff */
[----:B------:R-:W-:Y:S11]  /*1c30*/  BRA.U !UP1, `(.L_x_450) ;  /* 0xfffffff5097c7547 */ /* 0x000ff6000b83ffff */
.L_x_437:
[----:B------:R-:W-:-:S04]  /*1c40*/  UIADD3 UR8, UPT, UPT, -UR5, URZ, URZ ;  /* 0x000000ff05087290 */ /* 0x000fc8000fffe1ff */
[----:B------:R-:W-:-:S09]  /*1c50*/  UISETP.GT.AND UP1, UPT, UR8, 0x4, UPT ;  /* 0x000000040800788c */ /* 0x000fd2000bf24270 */
[----:B------:R-:W-:Y:S05]  /*1c60*/  BRA.U !UP1, `(.L_x_451) ;  /* 0x0000000509547547 */ /* 0x000fea000b800000 */
[----:B0---4-:R-:W-:Y:S04]  /*1c70*/  LDS R5, [UR9] ;  /* 0x00000009ff057984 */ /* 0x011fe80008000800 */
[----:B------:R-:W0:Y:S02]  /*1c80*/  LDS R6, [UR6+-0x8] ;  /* 0xfffff806ff067984 */ /* 0x000e240008000800 */
[----:B0-----:R-:W-:-:S13]  /*1c90*/  ISETP.GT.AND P0, PT, R5, R6, PT ;  /* 0x000000060500720c */ /* 0x001fda0003f04270 */
[----:B------:R-:W-:Y:S05]  /*1ca0*/  @!P0 BRA `(.L_x_452) ;  /* 0x00000000001c8947 */ /* 0x000fea0003800000 */
[----:B------:R-:W-:Y:S04]  /*1cb0*/  STS [UR9], R6 ;  /* 0x00000006ff007988 */ /* 0x000fe80008000809 */
[----:B------:R-:W-:Y:S04]  /*1cc0*/  STS [UR6+-0x8], R5 ;  /* 0xfffff805ff007988 */ /* 0x000fe80008000806 */
[----:B------:R-:W0:Y:S04]  /*1cd0*/  LDS R4, [UR7+-0x8] ;  /* 0xfffff807ff047984 */ /* 0x000e280008000800 */
[----:B------:R-:W4:Y:S04]  /*1ce0*/  LDS R3, [UR17] ;  /* 0x00000011ff037984 */ /* 0x000f280008000800 */
[----:B0-----:R0:W-:Y:S04]  /*1cf0*/  STS [UR17], R4 ;  /* 0x00000004ff007988 */ /* 0x0011e80008000811 */
[----:B----4-:R0:W-:Y:S04]  /*1d00*/  STS [UR7+-0x8], R3 ;  /* 0xfffff803ff007988 */ /* 0x0101e80008000807 */
[----:B------:R-:W4:Y:S02]  /*1d10*/  LDS R5, [UR9] ;  /* 0x00000009ff057984 */ /* 0x000f240008000800 */
.L_x_452:
        /* <DEDUP_REMOVED lines=10> */
.L_x_453:
        /* <DEDUP_REMOVED lines=10> */
.L_x_454:
[----:B------:R-:W4:Y:S01]  /*1e60*/  LDS R8, [UR6+0x4] ;  /* 0x00000406ff087984 */ /* 0x000f220008000800 */
[----:B------:R-:W-:Y:S01]  /*1e70*/  UIADD3 UR8, UPT, UPT, UR6, 0x10, URZ ;  /* 0x0000001006087890 */ /* 0x000fe2000fffe0ff */
        /* <DEDUP_REMOVED lines=18> */
.L_x_455:
[----:B------:R-:W4:Y:S01]  /*1fa0*/  LDS R5, [UR8+-0x4] ;  /* 0xfffffc08ff057984 */ /* 0x000f220008000800 */
[----:B------:R-:W-:Y:S01]  /*1fb0*/  UIADD3 UR7, UPT, UPT, UR7, 0x10, URZ ;  /* 0x0000001007077890 */ /* 0x000fe2000fffe0ff */
        /* <DEDUP_REMOVED lines=9> */
.L_x_456:
        /* <DEDUP_REMOVED lines=10> */
.L_x_457:
[----:B------:R-:W4:Y:S01]  /*20f0*/  LDS R5, [UR8+0x4] ;  /* 0x00000408ff057984 */ /* 0x000f220008000800 */
[----:B------:R-:W-:Y:S02]  /*2100*/  UIADD3 UR5, UPT, UPT, UR5, 0x4, URZ ;  /* 0x0000000405057890 */ /* 0x000fe4000fffe0ff */
[----:B------:R-:W-:Y:S02]  /*2110*/  UIADD3 UR6, UPT, UPT, UR8, 0x10, URZ ;  /* 0x0000001008067890 */ /* 0x000fe4000fffe0ff */
[----:B------:R-:W-:Y:S02]  /*2120*/  UIADD3 UR5, UPT, UPT, UR5, 0x4, URZ ;  /* 0x0000000405057890 */ /* 0x000fe4000fffe0ff */
[----:B------:R-:W-:Y:S01]  /*2130*/  UPLOP3.LUT UP0, UPT, UPT, UPT, UPT, 0x40, 0x4 ;  /* 0x000000000004789c */ /* 0x000fe20003f0e870 */
[----:B----4-:R-:W-:-:S13]  /*2140*/  ISETP.GT.AND P0, PT, R6, R5, PT ;  /* 0x000000050600720c */ /* 0x010fda0003f04270 */
[----:B------:R-:W-:Y:S04]  /*2150*/  @P0 STS [UR9], R5 ;  /* 0x00000005ff000988 */ /* 0x000fe80008000809 */
[----:B------:R-:W-:Y:S04]  /*2160*/  @P0 STS [UR8+0x4], R6 ;  /* 0x00000406ff000988 */ /* 0x000fe80008000808 */
[----:B0-----:R-:W0:Y:S04]  /*2170*/  @P0 LDS R4, [UR7+0x4] ;  /* 0x00000407ff040984 */ /* 0x001e280008000800 */
[----:B------:R-:W4:Y:S04]  /*2180*/  @P0 LDS R3, [UR17] ;  /* 0x00000011ff030984 */ /* 0x000f280008000800 */
[----:B0-----:R0:W-:Y:S04]  /*2190*/  @P0 STS [UR17], R4 ;  /* 0x00000004ff000988 */ /* 0x0011e80008000811 */
[----:B----4-:R0:W-:Y:S01]  /*21a0*/  @P0 STS [UR7+0x4], R3 ;  /* 0x00000403ff000988 */ /* 0x0101e20008000807 */
[----:B------:R-:W-:-:S12]  /*21b0*/  UIADD3 UR7, UPT, UPT, UR7, 0x10, URZ ;  /* 0x0000001007077890 */ /* 0x000fd8000fffe0ff */
.L_x_451:
[----:B------:R-:W-:-:S09]  /*21c0*/  UISETP.NE.OR UP0, UPT, UR5, URZ, UP0 ;  /* 0x000000ff0500728c */ /* 0x000fd20008705670 */
[----:B------:R-:W-:Y:S05]  /*21d0*/  BRA.U !UP0, `(.L_x_434) ;  /* 0x0000000108b07547 */ /* 0x000fea000b800000 */
.L_x_436:
        /* <DEDUP_REMOVED lines=11> */
.L_x_458:
        /* <DEDUP_REMOVED lines=10> */
.L_x_459:
        /* <DEDUP_REMOVED lines=10> */
.L_x_460:
[----:B------:R-:W4:Y:S01]  /*23d0*/  LDS R6, [UR6+0x4] ;  /* 0x00000406ff067984 */ /* 0x000f220008000800 */
[----:B------:R-:W-:-:S04]  /*23e0*/  UIADD3 UR5, UPT, UPT, UR5, 0x4, URZ ;  /* 0x0000000405057890 */ /* 0x000fc8000fffe0ff */
[----:B------:R-:W-:Y:S01]  /*23f0*/  UISETP.NE.AND UP0, UPT, UR5, URZ, UPT ;  /* 0x000000ff0500728c */ /* 0x000fe2000bf05270 */
        /* <DEDUP_REMOVED lines=9> */
[----:B------:R-:W-:Y:S11]  /*2490*/  BRA.U UP0, `(.L_x_436) ;  /* 0xfffffffd00507547 */ /* 0x000ff6000b83ffff */
.L_x_434:
[----:B------:R-:W-:-:S09]  /*24a0*/  UISETP.NE.AND UP0, UPT, UR4, UR14, UPT ;  /* 0x0000000e0400728c */ /* 0x000fd2000bf05270 */
[----:B------:R-:W-:Y:S05]  /*24b0*/  BRA.U !UP0, `(.L_x_433) ;  /* 0x00000011082c7547 */ /* 0x000fea000b800000 */
[----:B------:R-:W-:Y:S05]  /*24c0*/  BRA `(.L_x_461) ;  /* 0xffffffe800547947 */ /* 0x000fea000383ffff */
.L_x_429:
[----:B------:R-:W4:Y:S01]  /*24d0*/  S2R R10, SR_CgaCtaId ;  /* 0x00000000000a7919 */ /* 0x000f220000008800 */
[----:B------:R-:W-:Y:S01]  /*24e0*/  MOV R3, 0x400 ;  /* 0x0000040000037802 */ /* 0x000fe20000000f00 */
[----:B------:R-:W-:Y:S01]  /*24f0*/  UBMSK UR8, URZ, 0x4 ;  /* 0x00000004ff08789b */ /* 0x000fe20008000000 */
[----:B0-----:R-:W0:Y:S01]  /*2500*/  S2R R9, SR_LANEID ;  /* 0x0000000000097919 */ /* 0x001e220000000000 */
[----:B------:R-:W-:Y:S02]  /*2510*/  UMOV UR4, URZ ;  /* 0x000000ff00047c82 */ /* 0x000fe40008000000 */
[C---:B------:R-:W-:Y:S02]  /*2520*/  VIADD R4, R3.reuse, 0xc00 ;  /* 0x00000c0003047836 */ /* 0x040fe40000000000 */
[----:B------:R-:W-:-:S03]  /*2530*/  VIADD R3, R3, 0x1810 ;  /* 0x0000181003037836 */ /* 0x000fc60000000000 */
[C---:B----4-:R-:W-:Y:S02]  /*2540*/  LEA R5, R10.reuse, R4, 0x18 ;  /* 0x000000040a057211 */ /* 0x050fe400078ec0ff */
[----:B------:R-:W-:Y:S02]  /*2550*/  LEA R3, R10, R3, 0x18 ;  /* 0x000000030a037211 */ /* 0x000fe400078ec0ff */
[----:B------:R-:W-:Y:S01]  /*2560*/  SHF.R.U32.HI R10, RZ, 0x5, R0 ;  /* 0x00000005ff0a7819 */ /* 0x000fe20000011600 */
[C---:B------:R-:W-:Y:S02]  /*2570*/  IMAD R8, R0.reuse, 0x18, R5 ;  /* 0x0000001800087824 */ /* 0x040fe400078e0205 */
[----:B------:R-:W-:-:S03]  /*2580*/  IMAD R11, R0, 0x18, R3 ;  /* 0x00000018000b7824 */ /* 0x000fc600078e0203 */
[----:B---3--:R-:W3:Y:S01]  /*2590*/  LDS R16, [R8] ;  /* 0x0000000008107984 */ /* 0x008ee20000000800 */
[----:B------:R-:W-:-:S03]  /*25a0*/  IMAD R15, R0, -0x14, R11 ;  /* 0xffffffec000f7824 */ /* 0x000fc600078e020b */
[----:B------:R-:W4:Y:S01]  /*25b0*/  LDS R17, [R8+0x4] ;  /* 0x0000040008117984 */ /* 0x000f220000000800 */
[----:B------:R-:W-:-:S03]  /*25c0*/  IMAD R13, R0, 0x20, R15 ;  /* 0x00000020000d7824 */ /* 0x000fc600078e020f */
[----:B------:R-:W5:Y:S04]  /*25d0*/  LDS R6, [R8+0x8] ;  /* 0x0000080008067984 */ /* 0x000f680000000800 */
[----:B------:R-:W1:Y:S04]  /*25e0*/  LDS R7, [R8+0xc] ;  /* 0x00000c0008077984 */ /* 0x000e680000000800 */
[----:B------:R-:W2:Y:S04]  /*25f0*/  LDS R4, [R8+0x10] ;  /* 0x0000100008047984 */ /* 0x000ea80000000800 */
[----:B------:R-:W0:Y:S01]  /*2600*/  LDS R5, [R8+0x14] ;  /* 0x0000140008057984 */ /* 0x000e220000000800 */
[----:B---3--:R-:W-:-:S02]  /*2610*/  LOP3.LUT R16, R16, 0x80000000, RZ, 0x3c, !PT ;  /* 0x8000000010107812 */ /* 0x008fc400078e3cff */
[----:B----4-:R-:W-:-:S03]  /*2620*/  LOP3.LUT R17, R17, 0x80000000, RZ, 0x3c, !PT ;  /* 0x8000000011117812 */ /* 0x010fc600078e3cff */
[----:B------:R3:W-:Y:S01]  /*2630*/  STS [R8], R16 ;  /* 0x0000001008007388 */ /* 0x0007e20000000800 */
[----:B-----5:R-:W-:-:S03]  /*2640*/  LOP3.LUT R6, R6, 0x80000000, RZ, 0x3c, !PT ;  /* 0x8000000006067812 */ /* 0x020fc600078e3cff */
[----:B------:R3:W-:Y:S01]  /*2650*/  STS [R8+0x4], R17 ;  /* 0x0000041108007388 */ /* 0x0007e20000000800 */
[----:B-1----:R-:W-:-:S03]  /*2660*/  LOP3.LUT R7, R7, 0x80000000, RZ, 0x3c, !PT ;  /* 0x8000000007077812 */ /* 0x002fc600078e3cff */
[----:B------:R3:W-:Y:S01]  /*2670*/  STS [R8+0x8], R6 ;  /* 0x0000080608007388 */ /* 0x0007e20000000800 */
[----:B--2---:R-:W-:-:S03]  /*2680*/  LOP3.LUT R4, R4, 0x80000000, RZ, 0x3c, !PT ;  /* 0x8000000004047812 */ /* 0x004fc600078e3cff */
[----:B------:R3:W-:Y:S01]  /*2690*/  STS [R8+0xc], R7 ;  /* 0x00000c0708007388 */ /* 0x0007e20000000800 */
[----:B0-----:R-:W-:-:S03]  /*26a0*/  LOP3.LUT R5, R5, 0x80000000, RZ, 0x3c, !PT ;  /* 0x8000000005057812 */ /* 0x001fc600078e3cff */
[----:B------:R3:W-:Y:S04]  /*26b0*/  STS [R8+0x10], R4 ;  /* 0x0000100408007388 */ /* 0x0007e80000000800 */
[----:B------:R3:W-:Y:S02]  /*26c0*/  STS [R8+0x14], R5 ;  /* 0x0000140508007388 */ /* 0x0007e40000000800 */
.L_x_462:
[----:B-1-3--:R-:W-:Y:S01]  /*26d0*/  SHF.R.U32.HI R16, RZ, UR4, R16 ;  /* 0x00000004ff107c19 */ /* 0x00afe20008011610 */
[----:B------:R-:W-:Y:S01]  /*26e0*/  STS [R15], RZ ;  /* 0x000000ff0f007388 */ /* 0x000fe20000000800 */
[----:B------:R-:W-:Y:S01]  /*26f0*/  SHF.R.U32.HI R17, RZ, UR4, R17 ;  /* 0x00000004ff117c19 */ /* 0x000fe20008011611 */
[----:B0-----:R-:W0:Y:S01]  /*2700*/  S2UR UR7, SR_CgaCtaId ;  /* 0x00000000000779c3 */ /* 0x001e220000008800 */
[----:B------:R-:W-:Y:S01]  /*2710*/  LOP3.LUT R16, R16, UR8, RZ, 0xc0, !PT ;  /* 0x0000000810107c12 */ /* 0x000fe2000f8ec0ff */
[----:B------:R-:W-:Y:S01]  /*2720*/  STS [R15+0x200], RZ ;  /* 0x000200ff0f007388 */ /* 0x000fe20000000800 */
[----:B------:R-:W-:Y:S01]  /*2730*/  LOP3.LUT R17, R17, UR8, RZ, 0xc0, !PT ;  /* 0x0000000811117c12 */ /* 0x000fe2000f8ec0ff */
[----:B------:R-:W-:Y:S01]  /*2740*/  UMOV UR5, 0x400 ;  /* 0x0000040000057882 */ /* 0x000fe20000000000 */
[----:B--2---:R-:W-:Y:S01]  /*2750*/  SHF.R.U32.HI R6, RZ, UR4, R6 ;  /* 0x00000004ff067c19 */ /* 0x004fe20008011606 */
[----:B------:R-:W-:Y:S01]  /*2760*/  IMAD.SHL.U32 R12, R16, 0x200, RZ ;  /* 0x00000200100c7824 */ /* 0x000fe200078e00ff */
[----:B------:R-:W-:Y:S01]  /*2770*/  SHF.R.U32.HI R16, RZ, 0x2, R16 ;  /* 0x00000002ff107819 */ /* 0x000fe20000011610 */
[----:B------:R-:W-:Y:S01]  /*2780*/  STS [R15+0x400], RZ ;  /* 0x000400ff0f007388 */ /* 0x000fe20000000800 */
[----:B------:R-:W-:Y:S01]  /*2790*/  LOP3.LUT R6, R6, UR8, RZ, 0xc0, !PT ;  /* 0x0000000806067c12 */ /* 0x000fe2000f8ec0ff */
[----:B------:R-:W-:Y:S01]  /*27a0*/  UIADD3 UR6, UPT, UPT, UR5, 0x1810, URZ ;  /* 0x0000181005067890 */ /* 0x000fe2000fffe0ff */
[----:B------:R-:W-:Y:S01]  /*27b0*/  LOP3.LUT R12, R12, 0xe00, RZ, 0xc0, !PT ;  /* 0x00000e000c0c7812 */ /* 0x000fe200078ec0ff */
[----:B------:R-:W-:Y:S01]  /*27c0*/  STS [R15+0x600], RZ ;  /* 0x000600ff0f007388 */ /* 0x000fe20000000800 */
[----:B------:R-:W-:Y:S01]  /*27d0*/  LOP3.LUT R14, R16, 0x3ffffffe, RZ, 0xc0, !PT ;  /* 0x3ffffffe100e7812 */ /* 0x000fe200078ec0ff */
[----:B------:R-:W-:Y:S01]  /*27e0*/  IMAD.SHL.U32 R16, R17, 0x200, RZ ;  /* 0x0000020011107824 */ /* 0x000fe200078e00ff */
[----:B------:R-:W-:Y:S01]  /*27f0*/  SHF.R.U32.HI R17, RZ, 0x2, R17 ;  /* 0x00000002ff117819 */ /* 0x000fe20000011611 */
[----:B------:R-:W-:Y:S01]  /*2800*/  STS [R15+0x800], RZ ;  /* 0x000800ff0f007388 */ /* 0x000fe20000000800 */
[----:B------:R-:W-:Y:S01]  /*2810*/  IADD3 R14, PT, PT, R14, R15, R12 ;  /* 0x0000000f0e0e7210 */ /* 0x000fe20007ffe00c */
[----:B------:R-:W-:Y:S01]  /*2820*/  UISETP.GT.U32.AND UP0, UPT, UR4, 0x1b, UPT ;  /* 0x0000001b0400788c */ /* 0x000fe2000bf04070 */
[----:B------:R-:W-:Y:S01]  /*2830*/  LOP3.LUT R16, R16, 0xe00, RZ, 0xc0, !PT ;  /* 0x00000e0010107812 */ /* 0x000fe200078ec0ff */
[----:B------:R-:W-:Y:S01]  /*2840*/  STS [R15+0xa00], RZ ;  /* 0x000a00ff0f007388 */ /* 0x000fe20000000800 */
[----:B------:R-:W-:-:S02]  /*2850*/  LOP3.LUT R17, R17, 0x3ffffffe, RZ, 0xc0, !PT ;  /* 0x3ffffffe11117812 */ /* 0x000fc400078ec0ff */
[----:B------:R-:W-:Y:S01]  /*2860*/  SHF.L.U32 R18, R6, 0x9, RZ ;  /* 0x0000000906127819 */ /* 0x000fe200000006ff */
[----:B------:R-:W-:Y:S01]  /*2870*/  STS [R15+0xc00], RZ ;  /* 0x000c00ff0f007388 */ /* 0x000fe20000000800 */
[----:B------:R-:W-:Y:S01]  /*2880*/  IADD3 R16, PT, PT, R17, R15, R16 ;  /* 0x0000000f11107210 */ /* 0x000fe20007ffe010 */
[----:B0-----:R-:W-:Y:S01]  /*2890*/  ULEA UR6, UR7, UR6, 0x18 ;  /* 0x0000000607067291 */ /* 0x001fe2000f8ec0ff */
[----:B------:R-:W-:Y:S01]  /*28a0*/  SHF.R.U32.HI R6, RZ, 0x2, R6 ;  /* 0x00000002ff067819 */ /* 0x000fe20000011606 */
[----:B------:R-:W-:Y:S01]  /*28b0*/  STS [R15+0xe00], RZ ;  /* 0x000e00ff0f007388 */ /* 0x000fe20000000800 */
[----:B------:R-:W-:Y:S01]  /*28c0*/  LOP3.LUT R18, R18, 0xe00, RZ, 0xc0, !PT ;  /* 0x00000e0012127812 */ /* 0x000fe200078ec0ff */
[----:B------:R-:W-:Y:S01]  /*28d0*/  ULEA UR5, UR7, UR5, 0x18 ;  /* 0x0000000507057291 */ /* 0x000fe2000f8ec0ff */
[----:B------:R-:W-:Y:S01]  /*28e0*/  LOP3.LUT R6, R6, 0x3ffffffe, RZ, 0xc0, !PT ;  /* 0x3ffffffe06067812 */ /* 0x000fe200078ec0ff */
[----:B------:R-:W-:Y:S01]  /*28f0*/  STS [R15+0x1000], RZ ;  /* 0x001000ff0f007388 */ /* 0x000fe20000000800 */
[----:B------:R-:W-:-:S02]  /*2900*/  SHF.R.U32.HI R7, RZ, UR4, R7 ;  /* 0x00000004ff077c19 */ /* 0x000fc40008011607 */
[----:B------:R-:W-:Y:S01]  /*2910*/  IADD3 R18, PT, PT, R6, R15, R18 ;  /* 0x0000000f06127210 */ /* 0x000fe20007ffe012 */
[----:B------:R-:W0:Y:S01]  /*2920*/  LDS.U16 R12, [R14] ;  /* 0x000000000e0c7984 */ /* 0x000e220000000400 */
[----:B------:R-:W-:Y:S02]  /*2930*/  LOP3.LUT R7, R7, UR8, RZ, 0xc0, !PT ;  /* 0x0000000807077c12 */ /* 0x000fe4000f8ec0ff */
[----:B----4-:R-:W-:Y:S02]  /*2940*/  SHF.R.U32.HI R4, RZ, UR4, R4 ;  /* 0x00000004ff047c19 */ /* 0x010fe40008011604 */
[----:B------:R-:W-:Y:S01]  /*2950*/  SHF.R.U32.HI R5, RZ, UR4, R5 ;  /* 0x00000004ff057c19 */ /* 0x000fe20008011605 */
[----:B------:R-:W-:Y:S01]  /*2960*/  IMAD.SHL.U32 R6, R7, 0x200, RZ ;  /* 0x0000020007067824 */ /* 0x000fe200078e00ff */
[----:B------:R-:W-:Y:S01]  /*2970*/  SHF.R.U32.HI R7, RZ, 0x2, R7 ;  /* 0x00000002ff077819 */ /* 0x000fe20000011607 */
[----:B------:R-:W-:Y:S01]  /*2980*/  @!UP0 UIADD3 UR4, UPT, UPT, UR4, 0x4, URZ ;  /* 0x0000000404048890 */ /* 0x000fe2000fffe0ff */
[----:B------:R-:W-:-:S02]  /*2990*/  LOP3.LUT R4, R4, UR8, RZ, 0xc0, !PT ;  /* 0x0000000804047c12 */ /* 0x000fc4000f8ec0ff */
[----:B------:R-:W-:Y:S02]  /*29a0*/  LOP3.LUT R6, R6, 0xe00, RZ, 0xc0, !PT ;  /* 0x00000e0006067812 */ /* 0x000fe400078ec0ff */
[----:B------:R-:W-:Y:S02]  /*29b0*/  LOP3.LUT R23, R7, 0x3ffffffe, RZ, 0xc0, !PT ;  /* 0x3ffffffe07177812 */ /* 0x000fe400078ec0ff */
[----:B------:R-:W-:Y:S02]  /*29c0*/  LOP3.LUT R5, R5, UR8, RZ, 0xc0, !PT ;  /* 0x0000000805057c12 */ /* 0x000fe4000f8ec0ff */
[----:B------:R-:W-:Y:S01]  /*29d0*/  IADD3 R23, PT, PT, R23, R15, R6 ;  /* 0x0000000f17177210 */ /* 0x000fe20007ffe006 */
[----:B------:R-:W-:Y:S01]  /*29e0*/  IMAD.SHL.U32 R6, R4, 0x200, RZ ;  /* 0x0000020004067824 */ /* 0x000fe200078e00ff */
[----:B------:R-:W-:Y:S02]  /*29f0*/  SHF.R.U32.HI R4, RZ, 0x2, R4 ;  /* 0x00000002ff047819 */ /* 0x000fe40000011604 */
[----:B------:R-:W-:-:S02]  /*2a00*/  ISETP.NE.AND P1, PT, R9, 0x1f, PT ;  /* 0x0000001f0900780c */ /* 0x000fc40003f25270 */
[----:B------:R-:W-:Y:S02]  /*2a10*/  LOP3.LUT R6, R6, 0xe00, RZ, 0xc0, !PT ;  /* 0x00000e0006067812 */ /* 0x000fe400078ec0ff */
[----:B------:R-:W-:Y:S02]  /*2a20*/  LOP3.LUT R24, R4, 0x3ffffffe, RZ, 0xc0, !PT ;  /* 0x3ffffffe04187812 */ /* 0x000fe400078ec0ff */
[----:B------:R-:W-:Y:S02]  /*2a30*/  ISETP.NE.AND P3, PT, R10, 0x3, PT ;  /* 0x000000030a00780c */ /* 0x000fe40003f65270 */
[----:B------:R-:W-:Y:S01]  /*2a40*/  IADD3 R24, PT, PT, R24, R15, R6 ;  /* 0x0000000f18187210 */ /* 0x000fe20007ffe006 */
[----:B------:R-:W-:Y:S01]  /*2a50*/  IMAD.SHL.U32 R6, R5, 0x200, RZ ;  /* 0x0000020005067824 */ /* 0x000fe200078e00ff */
[----:B------:R-:W-:-:S03]  /*2a60*/  SHF.R.U32.HI R5, RZ, 0x2, R5 ;  /* 0x00000002ff057819 */ /* 0x000fc60000011605 */
[----:B------:R-:W-:Y:S02]  /*2a70*/  @!P1 LEA R35, R10, UR6, 0x2 ;  /* 0x000000060a239c11 */ /* 0x000fe4000f8e10ff */
[----:B------:R-:W-:Y:S02]  /*2a80*/  LOP3.LUT R6, R6, 0xe00, RZ, 0xc0, !PT ;  /* 0x00000e0006067812 */ /* 0x000fe400078ec0ff */
[----:B------:R-:W-:Y:S01]  /*2a90*/  LOP3.LUT R25, R5, 0x3ffffffe, RZ, 0xc0, !PT ;  /* 0x3ffffffe05197812 */ /* 0x000fe200078ec0ff */
[----:B0-----:R-:W-:-:S03]  /*2aa0*/  VIADD R19, R12, 0x1 ;  /* 0x000000010c137836 */ /* 0x001fc60000000000 */
[----:B------:R-:W-:Y:S02]  /*2ab0*/  IADD3 R25, PT, PT, R25, R15, R6 ;  /* 0x0000000f19197210 */ /* 0x000fe40007ffe006 */
[----:B------:R-:W-:Y:S04]  /*2ac0*/  STS.U16 [R14], R19 ;  /* 0x000000130e007388 */ /* 0x000fe80000000400 */
[----:B------:R-:W0:Y:S02]  /*2ad0*/  LDS.U16 R17, [R16] ;  /* 0x0000000010117984 */ /* 0x000e240000000400 */
[----:B0-----:R-:W-:-:S05]  /*2ae0*/  VIADD R21, R17, 0x1 ;  /* 0x0000000111157836 */ /* 0x001fca0000000000 */
        /* <DEDUP_REMOVED lines=12> */
[----:B------:R-:W-:Y:S01]  /*2bb0*/  STS.U16 [R25], R4 ;  /* 0x0000000419007388 */ /* 0x000fe20000000400 */
[----:B------:R-:W-:Y:S06]  /*2bc0*/  BAR.SYNC.DEFER_BLOCKING 0x0 ;  /* 0x0000000000007b1d */ /* 0x000fec0000010000 */
[----:B------:R-:W-:Y:S04]  /*2bd0*/  LDS R26, [R13] ;  /* 0x000000000d1a7984 */ /* 0x000fe80000000800 */
[----:B------:R-:W0:Y:S04]  /*2be0*/  LDS R27, [R13+0x4] ;  /* 0x000004000d1b7984 */ /* 0x000e280000000800 */
[----:B------:R-:W1:Y:S04]  /*2bf0*/  LDS R28, [R13+0x8] ;  /* 0x000008000d1c7984 */ /* 0x000e680000000800 */
[----:B------:R-:W2:Y:S04]  /*2c00*/  LDS R29, [R13+0xc] ;  /* 0x00000c000d1d7984 */ /* 0x000ea80000000800 */
[----:B------:R-:W3:Y:S04]  /*2c10*/  LDS R30, [R13+0x10] ;  /* 0x000010000d1e7984 */ /* 0x000ee80000000800 */
[----:B------:R-:W4:Y:S04]  /*2c20*/  LDS R31, [R13+0x14] ;  /* 0x000014000d1f7984 */ /* 0x000f280000000800 */
[----:B------:R-:W5:Y:S04]  /*2c30*/  LDS R32, [R13+0x18] ;  /* 0x000018000d207984 */ /* 0x000f680000000800 */
[----:B------:R-:W5:Y:S04]  /*2c40*/  LDS R33, [R13+0x1c] ;  /* 0x00001c000d217984 */ /* 0x000f680000000800 */
[----:B------:R-:W5:Y:S01]  /*2c50*/  LDS R6, [R13+0x20] ;  /* 0x000020000d067984 */ /* 0x000f620000000800 */
[----:B0-----:R-:W-:-:S04]  /*2c60*/  IMAD.IADD R27, R26, 0x1, R27 ;  /* 0x000000011a1b7824 */ /* 0x001fc800078e021b */
[----:B-1----:R-:W-:-:S04]  /*2c70*/  IMAD.IADD R28, R28, 0x1, R27 ;  /* 0x000000011c1c7824 */ /* 0x002fc800078e021b */
[----:B--2---:R-:W-:-:S04]  /*2c80*/  IMAD.IADD R29, R29, 0x1, R28 ;  /* 0x000000011d1d7824 */ /* 0x004fc800078e021c */
[----:B---3--:R-:W-:-:S04]  /*2c90*/  IMAD.IADD R30, R30, 0x1, R29 ;  /* 0x000000011e1e7824 */ /* 0x008fc800078e021d */
[----:B----4-:R-:W-:-:S04]  /*2ca0*/  IMAD.IADD R31, R31, 0x1, R30 ;  /* 0x000000011f1f7824 */ /* 0x010fc800078e021e */
[----:B-----5:R-:W-:-:S04]  /*2cb0*/  IMAD.IADD R32, R32, 0x1, R31 ;  /* 0x0000000120207824 */ /* 0x020fc800078e021f */
[----:B------:R-:W-:-:S05]  /*2cc0*/  IMAD.IADD R33, R33, 0x1, R32 ;  /* 0x0000000121217824 */ /* 0x000fca00078e0220 */
[----:B------:R-:W-:-:S05]  /*2cd0*/  IADD3 R37, PT, PT, R6, R33, RZ ;  /* 0x0000002106257210 */ /* 0x000fca0007ffe0ff */
        /* <DEDUP_REMOVED lines=14> */
[----:B------:R-:W-:-:S04]  /*2dc0*/  ISETP.NE.AND P1, PT, R9, RZ, PT ;  /* 0x000000ff0900720c */ /* 0x000fc80003f25270 */
[----:B------:R-:W-:Y:S01]  /*2dd0*/  ISETP.GT.U32.OR P2, PT, R0, 0x1f, P1 ;  /* 0x0000001f0000780c */ /* 0x000fe20000f44470 */
[----:B------:R-:W0:Y:S02]  /*2de0*/  LDS.128 R4, [UR5+0x2a10] ;  /* 0x002a1005ff047984 */ /* 0x000e240008000c00 */
[C---:B0-----:R-:W-:Y:S01]  /*2df0*/  SEL R3, R4.reuse, R3, !P0 ;  /* 0x0000000304037207 */ /* 0x041fe20004000000 */
[----:B------:R-:W-:Y:S01]  /*2e00*/  IMAD.IADD R5, R4, 0x1, R5 ;  /* 0x0000000104057824 */ /* 0x000fe200078e0205 */
[----:B------:R-:W-:Y:S02]  /*2e10*/  ISETP.NE.AND P0, PT, R10, 0x2, PT ;  /* 0x000000020a00780c */ /* 0x000fe40003f05270 */
[----:B------:R-:W-:Y:S01]  /*2e20*/  SEL R4, R34, RZ, P1 ;  /* 0x000000ff22047207 */ /* 0x000fe20000800000 */
[----:B------:R-:W-:Y:S01]  /*2e30*/  IMAD.IADD R6, R6, 0x1, R5 ;  /* 0x0000000106067824 */ /* 0x000fe200078e0205 */
[----:B------:R-:W-:Y:S02]  /*2e40*/  SEL R3, R5, R3, !P0 ;  /* 0x0000000305037207 */ /* 0x000fe40004000000 */
[----:B------:R-:W-:Y:S01]  /*2e50*/  ISETP.GT.U32.AND P0, PT, R0, 0x1f, PT ;  /* 0x0000001f0000780c */ /* 0x000fe20003f04070 */
[----:B------:R-:W-:Y:S01]  /*2e60*/  IMAD.IADD R7, R7, 0x1, R6 ;  /* 0x0000000107077824 */ /* 0x000fe200078e0206 */
[----:B------:R-:W-:-:S11]  /*2e70*/  SEL R3, R6, R3, !P3 ;  /* 0x0000000306037207 */ /* 0x000fd60005800000 */
[----:B------:R-:W-:Y:S01]  /*2e80*/  @P0 IMAD.IADD R34, R3, 0x1, R4 ;  /* 0x0000000103220824 */ /* 0x000fe200078e0204 */
[----:B------:R-:W-:Y:S01]  /*2e90*/  ISETP.NE.AND P0, PT, R0, RZ, PT ;  /* 0x000000ff0000720c */ /* 0x000fe20003f05270 */
[----:B------:R-:W-:-:S05]  /*2ea0*/  @!P2 IMAD.U32 R34, R7, 0x10000, RZ ;  /* 0x000100000722a824 */ /* 0x000fca00078e00ff */
[----:B------:R-:W-:Y:S01]  /*2eb0*/  @!P2 STS [UR5+0x2a24], R34 ;  /* 0x002a2422ff00a988 */ /* 0x000fe20008000805 */
[----:B------:R-:W-:Y:S06]  /*2ec0*/  BAR.SYNC.DEFER_BLOCKING 0x0 ;  /* 0x0000000000007b1d */ /* 0x000fec0000010000 */
[----:B------:R-:W0:Y:S02]  /*2ed0*/  LDS R4, [UR5+0x2a24] ;  /* 0x002a2405ff047984 */ /* 0x000e240008000800 */
[----:B0-----:R-:W-:Y:S02]  /*2ee0*/  SEL R5, R4, RZ, P0 ;  /* 0x000000ff04057207 */ /* 0x001fe40000000000 */
[----:B------:R-:W-:-:S03]  /*2ef0*/  PLOP3.LUT P0, PT, PT, PT, UP0, 0x80, 0x8 ;  /* 0x000000000008781c */ /* 0x000fc60003f0f008 */
[----:B------:R-:W-:-:S04]  /*2f00*/  IMAD.IADD R4, R5, 0x1, R34 ;  /* 0x0000000105047824 */ /* 0x000fc800078e0222 */
[--C-:B------:R-:W-:Y:S01]  /*2f10*/  IMAD.IADD R26, R26, 0x1, R4.reuse ;  /* 0x000000011a1a7824 */ /* 0x100fe200078e0204 */
[----:B------:R-:W-:Y:S01]  /*2f20*/  IADD3 R36, PT, PT, R29, R4, RZ ;  /* 0x000000041d247210 */ /* 0x000fe20007ffe0ff */
        /* <DEDUP_REMOVED lines=14> */
[----:B------:R-:W-:Y:S01]  /*3010*/  STS [R13+0x20], R33 ;  /* 0x000020210d007388 */ /* 0x000fe20000000800 */
[----:B------:R-:W-:Y:S06]  /*3020*/  BAR.SYNC.DEFER_BLOCKING 0x0 ;  /* 0x0000000000007b1d */ /* 0x000fec0000010000 */
[----:B------:R-:W0:Y:S04]  /*3030*/  LDS.U16 R5, [R14] ;  /* 0x000000000e057984 */ /* 0x000e280000000400 */
[----:B------:R-:W1:Y:S04]  /*3040*/  LDS.U16 R16, [R16] ;  /* 0x0000000010107984 */ /* 0x000e680000000400 */
[----:B------:R-:W2:Y:S04]  /*3050*/  LDS.U16 R18, [R18] ;  /* 0x0000000012127984 */ /* 0x000ea80000000400 */
[----:B------:R-:W3:Y:S04]  /*3060*/  LDS.U16 R23, [R23] ;  /* 0x0000000017177984 */ /* 0x000ee80000000400 */
[----:B------:R-:W4:Y:S04]  /*3070*/  LDS.U16 R24, [R24] ;  /* 0x0000000018187984 */ /* 0x000f280000000400 */
[----:B------:R-:W5:Y:S01]  /*3080*/  LDS.U16 R25, [R25] ;  /* 0x0000000019197984 */ /* 0x000f620000000400 */
[----:B------:R-:W-:Y:S01]  /*3090*/  BAR.SYNC.DEFER_BLOCKING 0x0 ;  /* 0x0000000000007b1d */ /* 0x000fe20000010000 */
[----:B0-----:R-:W-:-:S02]  /*30a0*/  IMAD.IADD R4, R12, 0x1, R5 ;  /* 0x000000010c047824 */ /* 0x001fc400078e0205 */
[----:B-1----:R-:W-:-:S03]  /*30b0*/  IMAD.IADD R5, R17, 0x1, R16 ;  /* 0x0000000111057824 */ /* 0x002fc600078e0210 */
[----:B------:R-:W-:Y:S01]  /*30c0*/  LEA R4, R4, UR6, 0x2 ;  /* 0x0000000604047c11 */ /* 0x000fe2000f8e10ff */
[----:B------:R-:W0:Y:S01]  /*30d0*/  LDS R7, [R8] ;  /* 0x0000000008077984 */ /* 0x000e220000000800 */
[----:B------:R-:W-:Y:S01]  /*30e0*/  LEA R5, R5, UR6, 0x2 ;  /* 0x0000000605057c11 */ /* 0x000fe2000f8e10ff */
[----:B--2---:R-:W-:Y:S02]  /*30f0*/  IMAD.IADD R6, R19, 0x1, R18 ;  /* 0x0000000113067824 */ /* 0x004fe400078e0212 */
[----:B---3--:R-:W-:-:S03]  /*3100*/  IMAD.IADD R23, R20, 0x1, R23 ;  /* 0x0000000114177824 */ /* 0x008fc600078e0217 */
[----:B------:R-:W-:Y:S01]  /*3110*/  LEA R6, R6, UR6, 0x2 ;  /* 0x0000000606067c11 */ /* 0x000fe2000f8e10ff */
[----:B----4-:R-:W-:Y:S01]  /*3120*/  IMAD.IADD R24, R21, 0x1, R24 ;  /* 0x0000000115187824 */ /* 0x010fe200078e0218 */
[----:B------:R-:W-:Y:S01]  /*3130*/  LEA R23, R23, UR6, 0x2 ;  /* 0x0000000617177c11 */ /* 0x000fe2000f8e10ff */
[----:B-----5:R-:W-:-:S03]  /*3140*/  IMAD.IADD R25, R22, 0x1, R25 ;  /* 0x0000000116197824 */ /* 0x020fc600078e0219 */
[----:B------:R-:W-:Y:S02]  /*3150*/  LEA R24, R24, UR6, 0x2 ;  /* 0x0000000618187c11 */ /* 0x000fe4000f8e10ff */
[----:B------:R-:W-:Y:S01]  /*3160*/  LEA R25, R25, UR6, 0x2 ;  /* 0x0000000619197c11 */ /* 0x000fe2000f8e10ff */
[----:B0-----:R-:W-:Y:S04]  /*3170*/  STS [R4], R7 ;  /* 0x0000000704007388 */ /* 0x001fe80000000800 */
[----:B------:R-:W0:Y:S04]  /*3180*/  LDS R12, [R8+0x4] ;  /* 0x00000400080c7984 */ /* 0x000e280000000800 */
[----:B0-----:R-:W-:Y:S04]  /*3190*/  STS [R5], R12 ;  /* 0x0000000c05007388 */ /* 0x001fe80000000800 */
[----:B------:R-:W0:Y:S04]  /*31a0*/  LDS R17, [R8+0x8] ;  /* 0x0000080008117984 */ /* 0x000e280000000800 */
[----:B0-----:R-:W-:Y:S04]  /*31b0*/  STS [R6], R17 ;  /* 0x0000001106007388 */ /* 0x001fe80000000800 */
[----:B------:R-:W0:Y:S04]  /*31c0*/  LDS R14, [R8+0xc] ;  /* 0x00000c00080e7984 */ /* 0x000e280000000800 */
[----:B0-----:R0:W-:Y:S04]  /*31d0*/  STS [R23], R14 ;  /* 0x0000000e17007388 */ /* 0x0011e80000000800 */
[----:B------:R-:W1:Y:S01]  /*31e0*/  LDS R7, [R8+0x10] ;  /* 0x0000100008077984 */ /* 0x000e620000000800 */
[----:B0-----:R-:W-:-:S03]  /*31f0*/  IMAD R14, R0, -0xc, R13 ;  /* 0xfffffff4000e7824 */ /* 0x001fc600078e020d */
[----:B-1----:R0:W-:Y:S04]  /*3200*/  STS [R24], R7 ;  /* 0x0000000718007388 */ /* 0x0021e80000000800 */
[----:B------:R-:W1:Y:S01]  /*3210*/  LDS R12, [R8+0x14] ;  /* 0x00001400080c7984 */ /* 0x000e620000000800 */
[----:B0-----:R-:W-:-:S04]  /*3220*/  IMAD.MOV.U32 R7, RZ, RZ, 0x18 ;  /* 0x00000018ff077424 */ /* 0x001fc800078e00ff */
[----:B------:R-:W-:Y:S01]  /*3230*/  IMAD R22, R0, R7, UR5 ;  /* 0x0000000500167e24 */ /* 0x000fe2000f8e0207 */
[----:B-1----:R-:W-:Y:S01]  /*3240*/  STS [R25], R12 ;  /* 0x0000000c19007388 */ /* 0x002fe20000000800 */
[----:B------:R-:W-:Y:S06]  /*3250*/  BAR.SYNC.DEFER_BLOCKING 0x0 ;  /* 0x0000000000007b1d */ /* 0x000fec0000010000 */
[----:B------:R-:W0:Y:S04]  /*3260*/  LDS.64 R18, [R11] ;  /* 0x000000000b127984 */ /* 0x000e280000000a00 */
[----:B0-----:R-:W-:Y:S04]  /*3270*/  STS.64 [R8], R18 ;  /* 0x0000001208007388 */ /* 0x001fe80000000a00 */
[----:B------:R-:W0:Y:S04]  /*3280*/  LDS.64 R20, [R14+0x8] ;  /* 0x000008000e147984 */ /* 0x000e280000000a00 */
[----:B0-----:R-:W-:Y:S04]  /*3290*/  STS.64 [R8+0x8], R20 ;  /* 0x0000081408007388 */ /* 0x001fe80000000a00 */
[----:B------:R-:W0:Y:S04]  /*32a0*/  LDS.64 R16, [R14+0x10] ;  /* 0x000010000e107984 */ /* 0x000e280000000a00 */
[----:B0-----:R-:W-:Y:S01]  /*32b0*/  STS.64 [R8+0x10], R16 ;  /* 0x0000101008007388 */ /* 0x001fe20000000a00 */
[----:B------:R-:W-:Y:S06]  /*32c0*/  BAR.SYNC.DEFER_BLOCKING 0x0 ;  /* 0x0000000000007b1d */ /* 0x000fec0000010000 */
[----:B------:R-:W0:Y:S04]  /*32d0*/  LDS R7, [R22] ;  /* 0x0000000016077984 */ /* 0x000e280000000800 */
[----:B0-----:R-:W-:Y:S04]  /*32e0*/  STS [R4], R7 ;  /* 0x0000000704007388 */ /* 0x001fe80000000800 */
[----:B------:R-:W0:Y:S04]  /*32f0*/  LDS R12, [R22+0x4] ;  /* 0x00000400160c7984 */ /* 0x000e280000000800 */
        /* <DEDUP_REMOVED lines=8> */
[----:B0-----:R-:W-:Y:S01]  /*3380*/  STS [R25], R16 ;  /* 0x0000001019007388 */ /* 0x001fe20000000800 */
[----:B------:R-:W-:Y:S06]  /*3390*/  BAR.SYNC.DEFER_BLOCKING 0x0 ;  /* 0x0000000000007b1d */ /* 0x000fec0000010000 */
[----:B------:R-:W0:Y:S04]  /*33a0*/  LDS.64 R26, [R11] ;  /* 0x000000000b1a7984 */ /* 0x000e280000000a00 */
[----:B0-----:R-:W-:Y:S04]  /*33b0*/  STS.64 [R22], R26 ;  /* 0x0000001a16007388 */ /* 0x001fe80000000a00 */
[----:B------:R-:W0:Y:S04]  /*33c0*/  LDS.64 R28, [R14+0x8] ;  /* 0x000008000e1c7984 */ /* 0x000e280000000a00 */
[----:B0-----:R-:W-:Y:S04]  /*33d0*/  STS.64 [R22+0x8], R28 ;  /* 0x0000081c16007388 */ /* 0x001fe80000000a00 */
[----:B------:R-:W0:Y:S04]  /*33e0*/  LDS.64 R30, [R14+0x10] ;  /* 0x000010000e1e7984 */ /* 0x000e280000000a00 */
[----:B0-----:R0:W-:Y:S01]  /*33f0*/  STS.64 [R22+0x10], R30 ;  /* 0x0000101e16007388 */ /* 0x0011e20000000a00 */
[----:B------:R-:W-:Y:S06]  /*3400*/  @!P0 BAR.SYNC.DEFER_BLOCKING 0x0 ;  /* 0x0000000000008b1d */ /* 0x000fec0000010000 */
[----:B------:R0:W1:Y:S04]  /*3410*/  @!P0 LDS.64 R16, [R8] ;  /* 0x0000000008108984 */ /* 0x0000680000000a00 */
[----:B------:R0:W2:Y:S04]  /*3420*/  @!P0 LDS.64 R6, [R8+0x8] ;  /* 0x0000080008068984 */ /* 0x0000a80000000a00 */
[----:B------:R0:W4:Y:S01]  /*3430*/  @!P0 LDS.64 R4, [R8+0x10] ;  /* 0x0000100008048984 */ /* 0x0001220000000a00 */
[----:B------:R-:W-:Y:S05]  /*3440*/  BRA.U !UP0, `(.L_x_462) ;  /* 0xfffffff108a07547 */ /* 0x000fea000b83ffff */
[----:B------:R-:W3:Y:S04]  /*3450*/  LDS R3, [R8] ;  /* 0x0000000008037984 */ /* 0x000ee80000000800 */
[----:B----4-:R-:W4:Y:S04]  /*3460*/  LDS R5, [R8+0x4] ;  /* 0x0000040008057984 */ /* 0x010f280000000800 */
[----:B------:R-:W5:Y:S04]  /*3470*/  LDS R4, [R8+0x8] ;  /* 0x0000080008047984 */ /* 0x000f680000000800 */
[----:B------:R-:W0:Y:S04]  /*3480*/  LDS R9, [R8+0xc] ;  /* 0x00000c0008097984 */ /* 0x000e280000000800 */
[----:B--2---:R-:W2:Y:S04]  /*3490*/  LDS R6, [R8+0x10] ;  /* 0x0000100008067984 */ /* 0x004ea80000000800 */
[----:B------:R-:W1:Y:S01]  /*34a0*/  LDS R13, [R8+0x14] ;  /* 0x00001400080d7984 */ /* 0x000e620000000800 */
[----:B---3--:R-:W-:-:S02]  /*34b0*/  LOP3.LUT R3, R3, 0x80000000, RZ, 0x3c, !PT ;  /* 0x8000000003037812 */ /* 0x008fc400078e3cff */
[----:B----4-:R-:W-:-:S03]  /*34c0*/  LOP3.LUT R5, R5, 0x80000000, RZ, 0x3c, !PT ;  /* 0x8000000005057812 */ /* 0x010fc600078e3cff */
[----:B------:R3:W-:Y:S01]  /*34d0*/  STS [R8], R3 ;  /* 0x0000000308007388 */ /* 0x0007e20000000800 */
[----:B-----5:R-:W-:-:S03]  /*34e0*/  LOP3.LUT R7, R4, 0x80000000, RZ, 0x3c, !PT ;  /* 0x8000000004077812 */ /* 0x020fc600078e3cff */
[----:B------:R3:W-:Y:S01]  /*34f0*/  STS [R8+0x4], R5 ;  /* 0x0000040508007388 */ /* 0x0007e20000000800 */
[----:B0-----:R-:W-:-:S03]  /*3500*/  LOP3.LUT R9, R9, 0x80000000, RZ, 0x3c, !PT ;  /* 0x8000000009097812 */ /* 0x001fc600078e3cff */
[----:B------:R3:W-:Y:S01]  /*3510*/  STS [R8+0x8], R7 ;  /* 0x0000080708007388 */ /* 0x0007e20000000800 */
[----:B--2---:R-:W-:-:S03]  /*3520*/  LOP3.LUT R11, R6, 0x80000000, RZ, 0x3c, !PT ;  /* 0x80000000060b7812 */ /* 0x004fc600078e3cff */
[----:B------:R3:W-:Y:S01]  /*3530*/  STS [R8+0xc], R9 ;  /* 0x00000c0908007388 */ /* 0x0007e20000000800 */
[----:B-1----:R-:W-:-:S03]  /*3540*/  LOP3.LUT R13, R13, 0x80000000, RZ, 0x3c, !PT ;  /* 0x800000000d0d7812 */ /* 0x002fc600078e3cff */
[----:B------:R3:W-:Y:S04]  /*3550*/  STS [R8+0x10], R11 ;  /* 0x0000100b08007388 */ /* 0x0007e80000000800 */
[----:B------:R3:W-:Y:S02]  /*3560*/  STS [R8+0x14], R13 ;  /* 0x0000140d08007388 */ /* 0x0007e40000000800 */
.L_x_433:
[----:B------:R-:W-:-:S13]  /*3570*/  ISETP.GE.AND P0, PT, R0, UR14, PT ;  /* 0x0000000e00007c0c */ /* 0x000fda000bf06270 */
[----:B------:R-:W-:Y:S05]  /*3580*/  @P0 BREAK.RELIABLE B1 ;  /* 0x0000000000010942 */ /* 0x000fea0003800100 */
[----:B------:R-:W-:Y:S05]  /*3590*/  @P0 BRA `(.L_x_432) ;  /* 0x0000000000a00947 */ /* 0x000fea0003800000 */
[----:B------:R-:W-:-:S13]  /*35a0*/  ISETP.NE.AND P0, PT, R0, RZ, PT ;  /* 0x000000ff0000720c */ /* 0x000fda0003f05270 */
[----:B------:R-:W-:Y:S05]  /*35b0*/  @!P0 BRA `(.L_x_463) ;  /* 0x0000000000288947 */ /* 0x000fea0003800000 */
.L_x_431:
[----:B------:R-:W5:Y:S01]  /*35c0*/  S2UR UR5, SR_CgaCtaId ;  /* 0x00000000000579c3 */ /* 0x000f620000008800 */
[----:B------:R-:W-:Y:S02]  /*35d0*/  UMOV UR4, 0x400 ;  /* 0x0000040000047882 */ /* 0x000fe40000000000 */
[----:B------:R-:W-:-:S04]  /*35e0*/  UIADD3 UR4, UPT, UPT, UR4, 0xc00, URZ ;  /* 0x00000c0004047890 */ /* 0x000fc8000fffe0ff */
[----:B-----5:R-:W-:-:S06]  /*35f0*/  ULEA UR4, UR5, UR4, 0x18 ;  /* 0x0000000405047291 */ /* 0x020fcc000f8ec0ff */
[----:B0--3--:R-:W-:-:S05]  /*3600*/  LEA R3, R0, UR4, 0x2 ;  /* 0x0000000400037c11 */ /* 0x009fca000f8e10ff */
[----:B----4-:R-:W-:Y:S04]  /*3610*/  LDS R4, [R3] ;  /* 0x0000000003047984 */ /* 0x010fe80000000800 */
[----:B------:R-:W0:Y:S02]  /*3620*/  LDS R5, [R3+-0x4] ;  /* 0xfffffc0003057984 */ /* 0x000e240000000800 */
[----:B0-----:R-:W-:-:S13]  /*3630*/  ISETP.NE.AND P0, PT, R4, R5, PT ;  /* 0x000000050400720c */ /* 0x001fda0003f05270 */
[----:B------:R-:W-:Y:S05]  /*3640*/  @!P0 BREAK.RELIABLE B1 ;  /* 0x0000000000018942 */ /* 0x000fea0003800100 */
[----:B------:R-:W-:Y:S05]  /*3650*/  @!P0 BRA `(.L_x_432) ;  /* 0x0000000000708947 */ /* 0x000fea0003800000 */
.L_x_463:
[----:B------:R-:W-:Y:S05]  /*3660*/  BSYNC.RELIABLE B1 ;  /* 0x0000000000017941 */ /* 0x000fea0003800100 */
.L_x_428:
[----:B------:R-:W5:Y:S01]  /*3670*/  S2R R6, SR_CgaCtaId ;  /* 0x0000000000067919 */ /* 0x000f620000008800 */
[----:B0--34-:R-:W-:Y:S01]  /*3680*/  MOV R5, 0x400 ;  /* 0x0000040000057802 */ /* 0x019fe20000000f00 */
[----:B------:R-:W-:Y:S01]  /*3690*/  VIADD R3, R0, 0x1 ;  /* 0x0000000100037836 */ /* 0x000fe20000000000 */
[----:B------:R-:W-:Y:S04]  /*36a0*/  BSSY.RECONVERGENT B1, `(.L_x_464) ;  /* 0x0000016000017945 */ /* 0x000fe80003800200 */
[----:B------:R-:W-:Y:S02]  /*36b0*/  ISETP.GE.AND P0, PT, R3, UR14, PT ;  /* 0x0000000e03007c0c */ /* 0x000fe4000bf06270 */
[----:B-----5:R-:W-:-:S05]  /*36c0*/  LEA R11, R6, R5, 0x18 ;  /* 0x00000005060b7211 */ /* 0x020fca00078ec0ff */
[----:B------:R-:W-:-:S05]  /*36d0*/  IMAD R9, R0, 0x4, R11 ;  /* 0x0000000400097824 */ /* 0x000fca00078e020b */
[----:B------:R0:W3:Y:S01]  /*36e0*/  LDS R4, [R9] ;  /* 0x0000000009047984 */ /* 0x0000e20000000800 */
[----:B------:R-:W-:Y:S05]  /*36f0*/  @P0 BRA `(.L_x_465) ;  /* 0x0000000000400947 */ /* 0x000fea0003800000 */
[----:B------:R-:W-:-:S05]  /*3700*/  VIADD R5, R5, 0xc00 ;  /* 0x00000c0005057836 */ /* 0x000fca0000000000 */
[----:B------:R-:W-:-:S04]  /*3710*/  LEA R12, R6, R5, 0x18 ;  /* 0x00000005060c7211 */ /* 0x000fc800078ec0ff */
[----:B------:R-:W-:-:S07]  /*3720*/  LEA R8, R0, R12, 0x2 ;  /* 0x0000000c00087211 */ /* 0x000fce00078e10ff */
.L_x_466:
[----:B------:R-:W-:Y:S01]  /*3730*/  IMAD R10, R3, 0x4, R12 ;  /* 0x00000004030a7824 */ /* 0x000fe200078e020c */
[----:B------:R-:W-:Y:S04]  /*3740*/  LDS R6, [R8] ;  /* 0x0000000008067984 */ /* 0x000fe80000000800 */
[----:B------:R-:W4:Y:S02]  /*3750*/  LDS R5, [R10] ;  /* 0x000000000a057984 */ /* 0x000f240000000800 */
[----:B----4-:R-:W-:-:S13]  /*3760*/  ISETP.NE.AND P0, PT, R5, R6, PT ;  /* 0x000000060500720c */ /* 0x010fda0003f05270 */
[----:B------:R-:W-:Y:S05]  /*3770*/  @P0 BRA `(.L_x_465) ;  /* 0x0000000000200947 */ /* 0x000fea0003800000 */
[C---:B------:R-:W-:Y:S02]  /*3780*/  IMAD R5, R3.reuse, 0x4, R11 ;  /* 0x0000000403057824 */ /* 0x040fe400078e020b */
[----:B------:R-:W-:-:S03]  /*3790*/  VIADD R3, R3, 0x1 ;  /* 0x0000000103037836 */ /* 0x000fc60000000000 */
[----:B------:R-:W3:Y:S02]  /*37a0*/  LDS R7, [R5] ;  /* 0x0000000005077984 */ /* 0x000ee40000000800 */
[----:B------:R-:W-:Y:S02]  /*37b0*/  ISETP.NE.AND P0, PT, R3, UR14, PT ;  /* 0x0000000e03007c0c */ /* 0x000fe4000bf05270 */
[----:B------:R4:W-:Y:S04]  /*37c0*/  STS [R10], RZ ;  /* 0x000000ff0a007388 */ /* 0x0009e80000000800 */
[----:B------:R4:W-:Y:S01]  /*37d0*/  STS [R5], RZ ;  /* 0x000000ff05007388 */ /* 0x0009e20000000800 */
[----:B---3--:R-:W-:-:S06]  /*37e0*/  FADD R4, R4, R7 ;  /* 0x0000000704047221 */ /* 0x008fcc0000000000 */
[----:B----4-:R-:W-:Y:S05]  /*37f0*/  @P0 BRA `(.L_x_466) ;  /* 0xfffffffc00cc0947 */ /* 0x010fea000383ffff */
.L_x_465:
[----:B------:R-:W-:Y:S05]  /*3800*/  BSYNC.RECONVERGENT B1 ;  /* 0x0000000000017941 */ /* 0x000fea0003800200 */
.L_x_464:
[----:B---3--:R3:W-:Y:S02]  /*3810*/  STS [R9], R4 ;  /* 0x0000000409007388 */ /* 0x0087e40000000800 */
.L_x_432:
[----:B------:R-:W-:Y:S05]  /*3820*/  BSYNC.RECONVERGENT B0 ;  /* 0x0000000000007941 */ /* 0x000fea0003800200 */
.L_x_427:
[----:B------:R-:W-:Y:S05]  /*3830*/  WARPSYNC.ALL ;  /* 0x0000000000007948 */ /* 0x000fea0003800000 */
[----:B------:R-:W-:Y:S01]  /*3840*/  ISETP.GE.AND P0, PT, R0, UR14, PT ;  /* 0x0000000e00007c0c */ /* 0x000fe2000bf06270 */
[----:B------:R-:W-:-:S12]  /*3850*/  BSSY.RECONVERGENT B0, `(.L_x_418) ;  /* 0x00000ad000007945 */ /* 0x000fd80003800200 */
[----:B------:R-:W-:Y:S05]  /*3860*/  @P0 BRA `(.L_x_467) ;  /* 0x0000000800ac0947 */ /* 0x000fea0003800000 */
[----:B---3--:R-:W3:Y:S01]  /*3870*/  I2F.U32.RP R8, UR16 ;  /* 0x0000001000087d06 */ /* 0x008ee20008209000 */
[----:B0-----:R-:W-:Y:S01]  /*3880*/  VIADD R3, R0, UR16 ;  /* 0x0000001000037c36 */ /* 0x001fe20008000000 */
[----:B------:R-:W-:Y:S01]  /*3890*/  ISETP.NE.U32.AND P2, PT, RZ, UR16, PT ;  /* 0x00000010ff007c0c */ /* 0x000fe2000bf45070 */
[----:B------:R-:W-:Y:S03]  /*38a0*/  BSSY.RECONVERGENT B1, `(.L_x_468) ;  /* 0x0000041000017945 */ /* 0x000fe60003800200 */
[C---:B------:R-:W-:Y:S02]  /*38b0*/  ISETP.GE.AND P0, PT, R3.reuse, UR14, PT ;  /* 0x0000000e03007c0c */ /* 0x040fe4000bf06270 */
[----:B------:R-:W-:Y:S02]  /*38c0*/  VIMNMX R6, PT, PT, R3, UR14, !PT ;  /* 0x0000000e03067c48 */ /* 0x000fe4000ffe0100 */
[----:B------:R-:W-:-:S04]  /*38d0*/  SEL R7, RZ, 0x1, P0 ;  /* 0x00000001ff077807 */ /* 0x000fc80000000000 */
[----:B------:R-:W-:Y:S01]  /*38e0*/  IADD3 R6, PT, PT, R6, -R3, -R7 ;  /* 0x8000000306067210 */ /* 0x000fe20007ffe807 */
[----:B---3--:R-:W4:Y:S02]  /*38f0*/  MUFU.RCP R8, R8 ;  /* 0x0000000800087308 */ /* 0x008f240000001000 */
[----:B----4-:R-:W-:-:S06]  /*3900*/  VIADD R4, R8, 0xffffffe ;  /* 0x0ffffffe08047836 */ /* 0x010fcc0000000000 */
[----:B------:R0:W3:Y:S02]  /*3910*/  F2I.FTZ.U32.TRUNC.NTZ R5, R4 ;  /* 0x0000000400057305 */ /* 0x0000e4000021f000 */
[----:B0-----:R-:W-:Y:S02]  /*3920*/  IMAD.MOV.U32 R4, RZ, RZ, RZ ;  /* 0x000000ffff047224 */ /* 0x001fe400078e00ff */
[----:B---3--:R-:W-:-:S04]  /*3930*/  IMAD.MOV R9, RZ, RZ, -R5 ;  /* 0x000000ffff097224 */ /* 0x008fc800078e0a05 */
[----:B------:R-:W-:-:S04]  /*3940*/  IMAD R9, R9, UR16, RZ ;  /* 0x0000001009097c24 */ /* 0x000fc8000f8e02ff */
[----:B------:R-:W-:-:S06]  /*3950*/  IMAD.HI.U32 R5, R5, R9, R4 ;  /* 0x0000000905057227 */ /* 0x000fcc00078e0004 */
[----:B------:R-:W-:Y:S02]  /*3960*/  IMAD.HI.U32 R8, R5, R6, RZ ;  /* 0x0000000605087227 */ /* 0x000fe400078e00ff */
[----:B------:R-:W0:Y:S02]  /*3970*/  LDC.64 R4, c[0x0][0x390] ;  /* 0x0000e400ff047b82 */ /* 0x000e240000000a00 */
[----:B------:R-:W-:-:S04]  /*3980*/  IMAD.MOV R3, RZ, RZ, -R8 ;  /* 0x000000ffff037224 */ /* 0x000fc800078e0a08 */
[----:B------:R-:W-:-:S05]  /*3990*/  IMAD R6, R3, UR16, R6 ;  /* 0x0000001003067c24 */ /* 0x000fca000f8e0206 */
[----:B------:R-:W-:-:S13]  /*39a0*/  ISETP.GE.U32.AND P0, PT, R6, UR16, PT ;  /* 0x0000001006007c0c */ /* 0x000fda000bf06070 */
[----:B------:R-:W-:Y:S02]  /*39b0*/  @P0 VIADD R6, R6, -UR16 ;  /* 0x8000001006060c36 */ /* 0x000fe40008000000 */
[----:B------:R-:W-:-:S03]  /*39c0*/  @P0 VIADD R8, R8, 0x1 ;  /* 0x0000000108080836 */ /* 0x000fc60000000000 */
[----:B------:R-:W-:-:S13]  /*39d0*/  ISETP.GE.U32.AND P1, PT, R6, UR16, PT ;  /* 0x0000001006007c0c */ /* 0x000fda000bf26070 */
[----:B------:R-:W-:Y:S01]  /*39e0*/  @P1 VIADD R8, R8, 0x1 ;  /* 0x0000000108081836 */ /* 0x000fe20000000000 */
[----:B------:R-:W-:-:S05]  /*39f0*/  @!P2 LOP3.LUT R8, RZ, UR16, RZ, 0x33, !PT ;  /* 0x00000010ff08ac12 */ /* 0x000fca000f8e33ff */
[----:B------:R-:W-:-:S05]  /*3a00*/  IMAD.IADD R7, R7, 0x1, R8 ;  /* 0x0000000107077824 */ /* 0x000fca00078e0208 */
[C---:B------:R-:W-:Y:S02]  /*3a10*/  LOP3.LUT R3, R7.reuse, 0x3, RZ, 0xc0, !PT ;  /* 0x0000000307037812 */ /* 0x040fe400078ec0ff */
[----:B------:R-:W-:Y:S02]  /*3a20*/  ISETP.GE.U32.AND P1, PT, R7, 0x3, PT ;  /* 0x000000030700780c */ /* 0x000fe40003f26070 */
[----:B------:R-:W-:Y:S01]  /*3a30*/  ISETP.NE.AND P0, PT, R3, 0x3, PT ;  /* 0x000000030300780c */ /* 0x000fe20003f05270 */
[----:B0-----:R-:W-:-:S12]  /*3a40*/  IMAD.WIDE.U32 R2, R2, 0x4, R4 ;  /* 0x0000000402027825 */ /* 0x001fd800078e0004 */
[----:B------:R-:W-:Y:S05]  /*3a50*/  @!P0 BRA `(.L_x_469) ;  /* 0x0000000000948947 */ /* 0x000fea0003800000 */
[----:B------:R-:W0:Y:S01]  /*3a60*/  S2R R5, SR_CgaCtaId ;  /* 0x0000000000057919 */ /* 0x000e220000008800 */
[----:B------:R-:W-:Y:S01]  /*3a70*/  VIADD R4, R7, 0x1 ;  /* 0x0000000107047836 */ /* 0x000fe20000000000 */
[----:B------:R-:W-:Y:S01]  /*3a80*/  MOV R12, 0x400 ;  /* 0x00000400000c7802 */ /* 0x000fe20000000f00 */
[----:B------:R-:W-:-:S03]  /*3a90*/  IMAD.SHL.U32 R8, R0, 0x4, RZ ;  /* 0x0000000400087824 */ /* 0x000fc600078e00ff */
[----:B------:R-:W-:-:S04]  /*3aa0*/  LOP3.LUT R4, R4, 0x3, RZ, 0xc0, !PT ;  /* 0x0000000304047812 */ /* 0x000fc800078ec0ff */
[----:B------:R-:W-:Y:S02]  /*3ab0*/  IADD3 R9, PT, PT, -R4, RZ, RZ ;  /* 0x000000ff04097210 */ /* 0x000fe40007ffe1ff */
[----:B0-----:R-:W-:-:S07]  /*3ac0*/  LEA R17, R5, R12, 0x18 ;  /* 0x0000000c05117211 */ /* 0x001fce00078ec0ff */
.L_x_470:
[----:B------:R-:W-:-:S05]  /*3ad0*/  IMAD.IADD R6, R8, 0x1, R17 ;  /* 0x0000000108067824 */ /* 0x000fca00078e0211 */
[----:B------:R-:W0:Y:S02]  /*3ae0*/  LDS R15, [R6] ;  /* 0x00000000060f7984 */ /* 0x000e240000000800 */
[----:B0-----:R-:W-:-:S13]  /*3af0*/  FSETP.NEU.AND P0, PT, R15, RZ, PT ;  /* 0x000000ff0f00720b */ /* 0x001fda0003f0d000 */
[----:B------:R-:W3:Y:S01]  /*3b00*/  @P0 LDG.E R7, desc[UR12][R2.64] ;  /* 0x0000000c02070981 */ /* 0x000ee2000c1e1900 */
[----:B------:R-:W0:Y:S01]  /*3b10*/  @P0 LDC.64 R4, c[0x0][0x3e8] ;  /* 0x0000fa00ff040b82 */ /* 0x000e220000000a00 */
[----:B------:R-:W-:Y:S01]  /*3b20*/  IMAD.U32 R19, RZ, RZ, UR11 ;  /* 0x0000000bff137e24 */ /* 0x000fe2000f8e00ff */
[----:B------:R-:W4:Y:S01]  /*3b30*/  @P0 S2R R10, SR_CgaCtaId ;  /* 0x00000000000a0919 */ /* 0x000f220000008800 */
[----:B---3--:R-:W-:-:S04]  /*3b40*/  @P0 IMAD.IADD R7, R7, 0x1, R0 ;  /* 0x0000000107070824 */ /* 0x008fc800078e0200 */
[----:B0-----:R-:W-:-:S05]  /*3b50*/  @P0 IMAD.WIDE R4, R7, 0x4, R4 ;  /* 0x0000000407040825 */ /* 0x001fca00078e0204 */
[----:B------:R0:W-:Y:S04]  /*3b60*/  @P0 STG.E desc[UR12][R4.64], R19 ;  /* 0x0000001304000986 */ /* 0x0001e8000c10190c */
[----:B------:R-:W3:Y:S01]  /*3b70*/  @P0 LDG.E R13, desc[UR12][R2.64] ;  /* 0x0000000c020d0981 */ /* 0x000ee2000c1e1900 */
[----:B------:R-:W-:-:S05]  /*3b80*/  @P0 VIADD R7, R12, 0xc00 ;  /* 0x00000c000c070836 */ /* 0x000fca0000000000 */
[----:B----4-:R-:W-:Y:S01]  /*3b90*/  @P0 LEA R7, R10, R7, 0x18 ;  /* 0x000000070a070211 */ /* 0x010fe200078ec0ff */
[----:B0-----:R-:W0:Y:S04]  /*3ba0*/  LDC.64 R4, c[0x0][0x3f8] ;  /* 0x0000fe00ff047b82 */ /* 0x001e280000000a00 */
[----:B------:R-:W-:-:S05]  /*3bb0*/  @P0 IMAD.IADD R10, R7, 0x1, R8 ;  /* 0x00000001070a0824 */ /* 0x000fca00078e0208 */
[----:B------:R-:W4:Y:S01]  /*3bc0*/  @P0 LDS R11, [R10] ;  /* 0x000000000a0b0984 */ /* 0x000f220000000800 */
[----:B------:R-:W5:Y:S01]  /*3bd0*/  LDC.64 R6, c[0x0][0x3f0] ;  /* 0x0000fc00ff067b82 */ /* 0x000f620000000a00 */
[----:B---3--:R-:W-:-:S04]  /*3be0*/  @P0 IMAD.IADD R13, R13, 0x1, R0 ;  /* 0x000000010d0d0824 */ /* 0x008fc800078e0200 */
[----:B-----5:R-:W-:-:S05]  /*3bf0*/  @P0 IMAD.WIDE R6, R13, 0x4, R6 ;  /* 0x000000040d060825 */ /* 0x020fca00078e0206 */
[----:B----4-:R3:W-:Y:S04]  /*3c00*/  @P0 STG.E desc[UR12][R6.64], R11 ;  /* 0x0000000b06000986 */ /* 0x0107e8000c10190c */
[----:B------:R-:W4:Y:S01]  /*3c10*/  @P0 LDG.E R13, desc[UR12][R2.64] ;  /* 0x0000000c020d0981 */ /* 0x000f22000c1e1900 */
[----:B------:R-:W-:Y:S02]  /*3c20*/  VIADD R9, R9, 0x1 ;  /* 0x0000000109097836 */ /* 0x000fe40000000000 */
[----:B----4-:R-:W-:Y:S02]  /*3c30*/  @P0 IMAD.IADD R13, R13, 0x1, R0 ;  /* 0x000000010d0d0824 */ /* 0x010fe400078e0200 */
[----:B------:R-:W-:Y:S02]  /*3c40*/  VIADD R0, R0, UR16 ;  /* 0x0000001000007c36 */ /* 0x000fe40008000000 */
[----:B0-----:R-:W-:-:S04]  /*3c50*/  @P0 IMAD.WIDE R4, R13, 0x4, R4 ;  /* 0x000000040d040825 */ /* 0x001fc800078e0204 */
[----:B------:R-:W-:Y:S01]  /*3c60*/  IMAD.U32 R13, RZ, RZ, UR16 ;  /* 0x00000010ff0d7e24 */ /* 0x000fe2000f8e00ff */
[----:B------:R3:W-:Y:S01]  /*3c70*/  @P0 STG.E desc[UR12][R4.64], R15 ;  /* 0x0000000f04000986 */ /* 0x0007e2000c10190c */
[----:B------:R-:W-:Y:S02]  /*3c80*/  ISETP.NE.AND P0, PT, R9, RZ, PT ;  /* 0x000000ff0900720c */ /* 0x000fe40003f05270 */
[----:B------:R-:W-:-:S11]  /*3c90*/  IMAD R8, R13, 0x4, R8 ;  /* 0x000000040d087824 */ /* 0x000fd600078e0208 */
[----:B---3--:R-:W-:Y:S05]  /*3ca0*/  @P0 BRA `(.L_x_470) ;  /* 0xfffffffc00880947 */ /* 0x008fea000383ffff */
.L_x_469:
[----:B------:R-:W-:Y:S05]  /*3cb0*/  BSYNC.RECONVERGENT B1 ;  /* 0x0000000000017941 */ /* 0x000fea0003800200 */
.L_x_468:
[----:B------:R-:W-:Y:S05]  /*3cc0*/  @!P1 BRA `(.L_x_467) ;  /* 0x0000000400949947 */ /* 0x000fea0003800000 */
[----:B------:R-:W0:Y:S01]  /*3cd0*/  S2R R10, SR_CgaCtaId ;  /* 0x00000000000a7919 */ /* 0x000e220000008800 */
[----:B------:R-:W3:Y:S01]  /*3ce0*/  LDC.64 R4, c[0x0][0x3e8] ;  /* 0x0000fa00ff047b82 */ /* 0x000ee20000000a00 */
[----:B------:R-:W-:-:S05]  /*3cf0*/  MOV R11, 0x400 ;  /* 0x00000400000b7802 */ /* 0x000fca0000000f00 */
[----:B------:R-:W-:Y:S02]  /*3d00*/  VIADD R13, R11, 0xc00 ;  /* 0x00000c000b0d7836 */ /* 0x000fe40000000000 */
[----:B------:R-:W4:Y:S08]  /*3d10*/  LDC.64 R6, c[0x0][0x3f0] ;  /* 0x0000fc00ff067b82 */ /* 0x000f300000000a00 */
[----:B------:R-:W1:Y:S01]  /*3d20*/  LDC.64 R8, c[0x0][0x3f8] ;  /* 0x0000fe00ff087b82 */ /* 0x000e620000000a00 */
[----:B0-----:R-:W-:-:S02]  /*3d30*/  LEA R11, R10, R11, 0x18 ;  /* 0x0000000b0a0b7211 */ /* 0x001fc400078ec0ff */
[----:B------:R-:W-:-:S07]  /*3d40*/  LEA R13, R10, R13, 0x18 ;  /* 0x0000000d0a0d7211 */ /* 0x000fce00078ec0ff */
.L_x_473:
[----:B------:R-:W-:-:S05]  /*3d50*/  IMAD R12, R0, 0x4, R11 ;  /* 0x00000004000c7824 */ /* 0x000fca00078e020b */
[----:B012---:R-:W0:Y:S02]  /*3d60*/  LDS R25, [R12] ;  /* 0x000000000c197984 */ /* 0x007e240000000800 */
[----:B0-----:R-:W-:-:S13]  /*3d70*/  FSETP.NEU.AND P0, PT, R25, RZ, PT ;  /* 0x000000ff1900720b */ /* 0x001fda0003f0d000 */
[----:B------:R-:W2:Y:S01]  /*3d80*/  @P0 LDG.E R17, desc[UR12][R2.64] ;  /* 0x0000000c02110981 */ /* 0x000ea2000c1e1900 */
[----:B------:R-:W0:Y:S01]  /*3d90*/  @P0 LDC.64 R14, c[0x0][0x3e8] ;  /* 0x0000fa00ff0e0b82 */ /* 0x000e220000000a00 */
[----:B------:R-:W-:Y:S01]  /*3da0*/  MOV R23, UR11 ;  /* 0x0000000b00177c02 */ /* 0x000fe20008000f00 */
[----:B------:R-:W-:-:S05]  /*3db0*/  @P0 IMAD R18, R0, 0x4, R13 ;  /* 0x0000000400120824 */ /* 0x000fca00078e020d */
[----:B------:R-:W1:Y:S01]  /*3dc0*/  @P0 LDS R19, [R18] ;  /* 0x0000000012130984 */ /* 0x000e620000000800 */
[----:B--2---:R-:W-:-:S04]  /*3dd0*/  @P0 IMAD.IADD R17, R17, 0x1, R0 ;  /* 0x0000000111110824 */ /* 0x004fc800078e0200 */
[----:B0-----:R-:W-:Y:S02]  /*3de0*/  @P0 IMAD.WIDE R14, R17, 0x4, R14 ;  /* 0x00000004110e0825 */ /* 0x001fe400078e020e */
[----:B------:R-:W0:Y:S03]  /*3df0*/  LDC.64 R16, c[0x0][0x3f0] ;  /* 0x0000fc00ff107b82 */ /* 0x000e260000000a00 */
[----:B------:R2:W-:Y:S04]  /*3e00*/  @P0 STG.E desc[UR12][R14.64], R23 ;  /* 0x000000170e000986 */ /* 0x0005e8000c10190c */
[----:B------:R-:W5:Y:S01]  /*3e10*/  @P0 LDG.E R21, desc[UR12][R2.64] ;  /* 0x0000000c02150981 */ /* 0x000f62000c1e1900 */
[----:B------:R-:W-:-:S04]  /*3e20*/  IMAD.U32 R27, RZ, RZ, UR16 ;  /* 0x00000010ff1b7e24 */ /* 0x000fc8000f8e00ff */
[----:B------:R-:W-:Y:S01]  /*3e30*/  IMAD R12, R27, 0x4, R12 ;  /* 0x000000041b0c7824 */ /* 0x000fe200078e020c */
[----:B--2---:R-:W2:Y:S04]  /*3e40*/  LDC.64 R14, c[0x0][0x3f8] ;  /* 0x0000fe00ff0e7b82 */ /* 0x004ea80000000a00 */
[----:B------:R-:W3:Y:S01]  /*3e50*/  LDS R10, [R12] ;  /* 0x000000000c0a7984 */ /* 0x000ee20000000800 */
[----:B-----5:R-:W-:-:S04]  /*3e60*/  @P0 IMAD.IADD R21, R21, 0x1, R0 ;  /* 0x0000000115150824 */ /* 0x020fc800078e0200 */
[----:B0-----:R-:W-:-:S05]  /*3e70*/  @P0 IMAD.WIDE R16, R21, 0x4, R16 ;  /* 0x0000000415100825 */ /* 0x001fca00078e0210 */
[----:B-1----:R0:W-:Y:S04]  /*3e80*/  @P0 STG.E desc[UR12][R16.64], R19 ;  /* 0x0000001310000986 */ /* 0x0021e8000c10190c */
[----:B------:R-:W5:Y:S01]  /*3e90*/  @P0 LDG.E R21, desc[UR12][R2.64] ;  /* 0x0000000c02150981 */ /* 0x000f62000c1e1900 */
[----:B---3--:R-:W-:Y:S01]  /*3ea0*/  FSETP.NEU.AND P1, PT, R10, RZ, PT ;  /* 0x000000ff0a00720b */ /* 0x008fe20003f2d000 */
[----:B------:R-:W-:Y:S01]  /*3eb0*/  IMAD.U32 R27, RZ, RZ, UR11 ;  /* 0x0000000bff1b7e24 */ /* 0x000fe2000f8e00ff */
[----:B0-----:R-:W0:Y:S11]  /*3ec0*/  LDC.64 R18, c[0x0][0x3f0] ;  /* 0x0000fc00ff127b82 */ /* 0x001e360000000a00 */
[----:B------:R-:W1:Y:S01]  /*3ed0*/  @P1 LDC.64 R16, c[0x0][0x3e8] ;  /* 0x0000fa00ff101b82 */ /* 0x000e620000000a00 */
[----:B-----5:R-:W-:-:S04]  /*3ee0*/  @P0 IMAD.IADD R21, R21, 0x1, R0 ;  /* 0x0000000115150824 */ /* 0x020fc800078e0200 */
[----:B--2---:R-:W-:-:S05]  /*3ef0*/  @P0 IMAD.WIDE R14, R21, 0x4, R14 ;  /* 0x00000004150e0825 */ /* 0x004fca00078e020e */
[----:B------:R-:W-:Y:S04]  /*3f00*/  @P0 STG.E desc[UR12][R14.64], R25 ;  /* 0x000000190e000986 */ /* 0x000fe8000c10190c */
[----:B------:R-:W2:Y:S01]  /*3f10*/  @P1 LDG.E R21, desc[UR12][R2.64] ;  /* 0x0000000c02151981 */ /* 0x000ea2000c1e1900 */
[----:B------:R-:W-:-:S04]  /*3f20*/  VIADD R0, R0, UR16 ;  /* 0x0000001000007c36 */ /* 0x000fc80008000000 */
[C---:B------:R-:W-:Y:S02]  /*3f30*/  @P1 IMAD R20, R0.reuse, 0x4, R13 ;  /* 0x0000000400141824 */ /* 0x040fe400078e020d */
[----:B--2---:R-:W-:-:S04]  /*3f40*/  @P1 IMAD.IADD R21, R0, 0x1, R21 ;  /* 0x0000000100151824 */ /* 0x004fc800078e0215 */
[----:B-1----:R-:W-:Y:S02]  /*3f50*/  @P1 IMAD.WIDE R16, R21, 0x4, R16 ;  /* 0x0000000415101825 */ /* 0x002fe400078e0210 */
[----:B------:R-:W1:Y:S04]  /*3f60*/  @P1 LDS R21, [R20] ;  /* 0x0000000014151984 */ /* 0x000e680000000800 */
[----:B------:R2:W-:Y:S04]  /*3f70*/  @P1 STG.E desc[UR12][R16.64], R27 ;  /* 0x0000001b10001986 */ /* 0x0005e8000c10190c */
[----:B------:R-:W3:Y:S01]  /*3f80*/  @P1 LDG.E R23, desc[UR12][R2.64] ;  /* 0x0000000c02171981 */ /* 0x000ee2000c1e1900 */
[----:B--2---:R-:W2:Y:S01]  /*3f90*/  LDC.64 R16, c[0x0][0x3f8] ;  /* 0x0000fe00ff107b82 */ /* 0x004ea20000000a00 */
[----:B---3--:R-:W-:-:S04]  /*3fa0*/  @P1 IMAD.IADD R23, R0, 0x1, R23 ;  /* 0x0000000100171824 */ /* 0x008fc800078e0217 */
[----:B0-----:R-:W-:-:S05]  /*3fb0*/  @P1 IMAD.WIDE R18, R23, 0x4, R18 ;  /* 0x0000000417121825 */ /* 0x001fca00078e0212 */
[----:B-1----:R-:W-:Y:S04]  /*3fc0*/  @P1 STG.E desc[UR12][R18.64], R21 ;  /* 0x0000001512001986 */ /* 0x002fe8000c10190c */
[----:B------:R-:W3:Y:S01]  /*3fd0*/  @P1 LDG.E R15, desc[UR12][R2.64] ;  /* 0x0000000c020f1981 */ /* 0x000ee2000c1e1900 */
[----:B------:R-:W-:-:S04]  /*3fe0*/  IMAD.U32 R23, RZ, RZ, UR16 ;  /* 0x00000010ff177e24 */ /* 0x000fc8000f8e00ff */
[----:B------:R-:W-:-:S05]  /*3ff0*/  IMAD R14, R23, 0x4, R12 ;  /* 0x00000004170e7824 */ /* 0x000fca00078e020c */
[----:B------:R-:W0:Y:S02]  /*4000*/  LDS R12, [R14] ;  /* 0x000000000e0c7984 */ /* 0x000e240000000800 */
[----:B0-----:R-:W-:-:S13]  /*4010*/  FSETP.NEU.AND P0, PT, R12, RZ, PT ;  /* 0x000000ff0c00720b */ /* 0x001fda0003f0d000 */
[----:B------:R-:W0:Y:S01]  /*4020*/  @P0 LDC.64 R18, c[0x0][0x3e8] ;  /* 0x0000fa00ff120b82 */ /* 0x000e220000000a00 */
[----:B---3--:R-:W-:-:S04]  /*4030*/  @P1 IMAD.IADD R15, R0, 0x1, R15 ;  /* 0x00000001000f1824 */ /* 0x008fc800078e020f */
[----:B--2---:R-:W-:-:S05]  /*4040*/  @P1 IMAD.WIDE R16, R15, 0x4, R16 ;  /* 0x000000040f101825 */ /* 0x004fca00078e0210 */
[----:B------:R1:W-:Y:S04]  /*4050*/  @P1 STG.E desc[UR12][R16.64], R10 ;  /* 0x0000000a10001986 */ /* 0x0003e8000c10190c */
[----:B------:R-:W2:Y:S01]  /*4060*/  @P0 LDG.E R15, desc[UR12][R2.64] ;  /* 0x0000000c020f0981 */ /* 0x000ea2000c1e1900 */
[----:B------:R-:W-:Y:S02]  /*4070*/  VIADD R22, R0, UR16 ;  /* 0x0000001000167c36 */ /* 0x000fe40008000000 */
[----:B------:R-:W-:Y:S02]  /*4080*/  IMAD.U32 R23, RZ, RZ, UR11 ;  /* 0x0000000bff177e24 */ /* 0x000fe4000f8e00ff */
[C---:B------:R-:W-:Y:S01]  /*4090*/  @P0 IMAD R0, R22.reuse, 0x4, R13 ;  /* 0x0000000416000824 */ /* 0x040fe200078e020d */
[----:B-1----:R-:W1:Y:S04]  /*40a0*/  LDC.64 R16, c[0x0][0x3f0] ;  /* 0x0000fc00ff107b82 */ /* 0x002e680000000a00 */
[----:B------:R-:W3:Y:S01]  /*40b0*/  @P0 LDS R21, [R0] ;  /* 0x0000000000150984 */ /* 0x000ee20000000800 */
[----:B--2---:R-:W-:-:S05]  /*40c0*/  @P0 IADD3 R15, PT, PT, R22, R15, RZ ;  /* 0x0000000f160f0210 */ /* 0x004fca0007ffe0ff */
[----:B0-----:R-:W-:-:S05]  /*40d0*/  @P0 IMAD.WIDE R18, R15, 0x4, R18 ;  /* 0x000000040f120825 */ /* 0x001fca00078e0212 */
[----:B------:R0:W-:Y:S04]  /*40e0*/  @P0 STG.E desc[UR12][R18.64], R23 ;  /* 0x0000001712000986 */ /* 0x0001e8000c10190c */
[----:B------:R-:W2:Y:S02]  /*40f0*/  @P0 LDG.E R15, desc[UR12][R2.64] ;  /* 0x0000000c020f0981 */ /* 0x000ea4000c1e1900 */
[----:B--2---:R-:W-:-:S04]  /*4100*/  @P0 IMAD.IADD R15, R22, 0x1, R15 ;  /* 0x00000001160f0824 */ /* 0x004fc800078e020f */
[----:B-1----:R-:W-:-:S05]  /*4110*/  @P0 IMAD.WIDE R16, R15, 0x4, R16 ;  /* 0x000000040f100825 */ /* 0x002fca00078e0210 */
[----:B---3--:R-:W-:Y:S04]  /*4120*/  @P0 STG.E desc[UR12][R16.64], R21 ;  /* 0x0000001510000986 */ /* 0x008fe8000c10190c */
[----:B------:R-:W2:Y:S01]  /*4130*/  @P0 LDG.E R10, desc[UR12][R2.64] ;  /* 0x0000000c020a0981 */ /* 0x000ea2000c1e1900 */
[----:B------:R-:W-:Y:S01]  /*4140*/  IMAD.U32 R15, RZ, RZ, UR16 ;  /* 0x00000010ff0f7e24 */ /* 0x000fe2000f8e00ff */
[----:B------:R-:W-:Y:S01]  /*4150*/  BSSY.RECONVERGENT B1, `(.L_x_471) ;  /* 0x000001b000017945 */ /* 0x000fe20003800200 */
[----:B0-----:R-:W-:Y:S02]  /*4160*/  VIADD R23, R22, UR16 ;  /* 0x0000001016177c36 */ /* 0x001fe40008000000 */
[----:B------:R-:W-:Y:S02]  /*4170*/  IMAD R20, R15, 0x4, R14 ;  /* 0x000000040f147824 */ /* 0x000fe400078e020e */
[----:B------:R-:W0:Y:S01]  /*4180*/  LDC.64 R14, c[0x0][0x3f8] ;  /* 0x0000fe00ff0e7b82 */ /* 0x000e220000000a00 */
[----:B------:R-:W-:-:S02]  /*4190*/  VIADD R0, R23, UR16 ;  /* 0x0000001017007c36 */ /* 0x000fc40008000000 */
[----:B------:R-:W1:Y:S03]  /*41a0*/  LDS R25, [R20] ;  /* 0x0000000014197984 */ /* 0x000e660000000800 */
[----:B------:R-:W-:Y:S01]  /*41b0*/  ISETP.GE.AND P1, PT, R0, UR14, PT ;  /* 0x0000000e00007c0c */ /* 0x000fe2000bf26270 */
[----:B--2---:R-:W-:-:S04]  /*41c0*/  @P0 IMAD.IADD R19, R22, 0x1, R10 ;  /* 0x0000000116130824 */ /* 0x004fc800078e020a */
[----:B0-----:R-:W-:-:S05]  /*41d0*/  @P0 IMAD.WIDE R14, R19, 0x4, R14 ;  /* 0x00000004130e0825 */ /* 0x001fca00078e020e */
[----:B------:R0:W-:Y:S01]  /*41e0*/  @P0 STG.E desc[UR12][R14.64], R12 ;  /* 0x0000000c0e000986 */ /* 0x0001e2000c10190c */
[----:B-1----:R-:W-:-:S13]  /*41f0*/  FSETP.NEU.AND P0, PT, R25, RZ, PT ;  /* 0x000000ff1900720b */ /* 0x002fda0003f0d000 */
[----:B0-----:R-:W-:Y:S05]  /*4200*/  @!P0 BRA `(.L_x_472) ;  /* 0x00000000003c8947 */ /* 0x001fea0003800000 */
[----:B------:R-:W2:Y:S01]  /*4210*/  LDG.E R10, desc[UR12][R2.64] ;  /* 0x0000000c020a7981 */ /* 0x000ea2000c1e1900 */
[----:B------:R-:W-:Y:S02]  /*4220*/  IMAD.U32 R27, RZ, RZ, UR11 ;  /* 0x0000000bff1b7e24 */ /* 0x000fe4000f8e00ff */
[----:B--2---:R-:W-:-:S04]  /*4230*/  IMAD.IADD R15, R23, 0x1, R10 ;  /* 0x00000001170f7824 */ /* 0x004fc800078e020a */
[----:B------:R-:W-:-:S05]  /*4240*/  IMAD.WIDE R14, R15, 0x4, R4 ;  /* 0x000000040f0e7825 */ /* 0x000fca00078e0204 */
[----:B------:R-:W-:Y:S04]  /*4250*/  STG.E desc[UR12][R14.64], R27 ;  /* 0x0000001b0e007986 */ /* 0x000fe8000c10190c */
[----:B------:R-:W2:Y:S01]  /*4260*/  LDG.E R12, desc[UR12][R2.64] ;  /* 0x0000000c020c7981 */ /* 0x000ea2000c1e1900 */
[----:B------:R-:W-:-:S05]  /*4270*/  IMAD R10, R23, 0x4, R13 ;  /* 0x00000004170a7824 */ /* 0x000fca00078e020d */
[----:B------:R-:W0:Y:S01]  /*4280*/  LDS R21, [R10] ;  /* 0x000000000a157984 */ /* 0x000e220000000800 */
[----:B--2---:R-:W-:-:S04]  /*4290*/  IMAD.IADD R17, R23, 0x1, R12 ;  /* 0x0000000117117824 */ /* 0x004fc800078e020c */
[----:B----4-:R-:W-:-:S05]  /*42a0*/  IMAD.WIDE R16, R17, 0x4, R6 ;  /* 0x0000000411107825 */ /* 0x010fca00078e0206 */
[----:B0-----:R0:W-:Y:S04]  /*42b0*/  STG.E desc[UR12][R16.64], R21 ;  /* 0x0000001510007986 */ /* 0x0011e8000c10190c */
[----:B------:R-:W2:Y:S02]  /*42c0*/  LDG.E R12, desc[UR12][R2.64] ;  /* 0x0000000c020c7981 */ /* 0x000ea4000c1e1900 */
[----:B--2---:R-:W-:-:S04]  /*42d0*/  IMAD.IADD R19, R23, 0x1, R12 ;  /* 0x0000000117137824 */ /* 0x004fc800078e020c */
[----:B------:R-:W-:-:S05]  /*42e0*/  IMAD.WIDE R18, R19, 0x4, R8 ;  /* 0x0000000413127825 */ /* 0x000fca00078e0208 */
[----:B------:R0:W-:Y:S02]  /*42f0*/  STG.E desc[UR12][R18.64], R25 ;  /* 0x0000001912007986 */ /* 0x0001e4000c10190c */
.L_x_472:
[----:B------:R-:W-:Y:S05]  /*4300*/  BSYNC.RECONVERGENT B1 ;  /* 0x0000000000017941 */ /* 0x000fea0003800200 */
.L_x_471:
[----:B------:R-:W-:Y:S05]  /*4310*/  @!P1 BRA `(.L_x_473) ;  /* 0xfffffff8008c9947 */ /* 0x000fea000383ffff */
.L_x_467:
[----:B------:R-:W-:Y:S05]  /*4320*/  BSYNC.RECONVERGENT B0 ;  /* 0x0000000000007941 */ /* 0x000fea0003800200 */
.L_x_418:
[----:B------:R-:W-:Y:S06]  /*4330*/  BAR.SYNC.DEFER_BLOCKING 0x0 ;  /* 0x0000000000007b1d */ /* 0x000fec0000010000 */
[----:B------:R-:W-:Y:S05]  /*4340*/  EXIT ;  /* 0x000000000000794d */ /* 0x000fea0003800000 */
.L_x_474:
        /* <DEDUP_REMOVED lines=11> */
.L_x_492:


//--------------------- .text._Z14countingKerneliPiS_S_S_ --------------------------
	.section	.text._Z14countingKerneliPiS_S_S_,"ax",@progbits
	.align	128
        .global         _Z14countingKerneliPiS_S_S_
        .type           _Z14countingKerneliPiS_S_S_,@function
        .size           _Z14countingKerneliPiS_S_S_,(.L_x_493 - _Z14countingKerneliPiS_S_S_)
        .other          _Z14countingKerneliPiS_S_S_,@"STO_CUDA_ENTRY STV_DEFAULT"
_Z14countingKerneliPiS_S_S_:
.text._Z14countingKerneliPiS_S_S_:
[----:B------:R-:W-:Y:S01]  /*0000*/  LDC R1, c[0x0][0x37c] ;  /* 0x0000df00ff017b82 */ /* 0x000fe20000000800 */
[----:B------:R-:W0:Y:S07]  /*0010*/  S2R R0, SR_TID.X ;  /* 0x0000000000007919 */ /* 0x000e2e0000002100 */
[----:B------:R-:W0:Y:S01]  /*0020*/  S2UR UR4, SR_CTAID.X ;  /* 0x00000000000479c3 */ /* 0x000e220000002500 */
[----:B------:R-:W1:Y:S01]  /*0030*/  LDCU UR5, c[0x0][0x380] ;  /* 0x00007000ff0577ac */ /* 0x000e620008000800 */
[----:B------:R-:W-:Y:S06]  /*0040*/  BSSY.RECONVERGENT B0, `(.L_x_475) ;  /* 0x0000056000007945 */ /* 0x000fec0003800200 */
[----:B------:R-:W0:Y:S02]  /*0050*/  LDC R5, c[0x0][0x360] ;  /* 0x0000d800ff057b82 */ /* 0x000e240000000800 */
[----:B0-----:R-:W-:-:S06]  /*0060*/  IMAD R5, R5, UR4, R0 ;  /* 0x0000000405057c24 */ /* 0x001fcc000f8e0200 */
[----:B------:R-:W-:Y:S01]  /*0070*/  BAR.SYNC.DEFER_BLOCKING 0x0 ;  /* 0x0000000000007b1d */ /* 0x000fe20000010000 */
[----:B-1----:R-:W-:-:S13]  /*0080*/  ISETP.GE.AND P0, PT, R5, UR5, PT ;  /* 0x0000000505007c0c */ /* 0x002fda000bf06270 */
[----:B------:R-:W-:Y:S05]  /*0090*/  @P0 BRA `(.L_x_476) ;  /* 0x0000000400400947 */ /* 0x000fea0003800000 */
[----:B------:R-:W0:Y:S08]  /*00a0*/  LDC.64 R16, c[0x0][0x358] ;  /* 0x0000d600ff107b82 */ /* 0x000e300000000a00 */
[----:B------:R-:W1:Y:S01]  /*00b0*/  LDC.64 R2, c[0x0][0x390] ;  /* 0x0000e400ff027b82 */ /* 0x000e620000000a00 */
[----:B0-----:R-:W-:Y:S02]  /*00c0*/  R2UR UR4, R16 ;  /* 0x00000000100472ca */ /* 0x001fe400000e0000 */
[----:B------:R-:W-:-:S02]  /*00d0*/  R2UR UR5, R17 ;  /* 0x00000000110572ca */ /* 0x000fc400000e0000 */
[----:B------:R-:W-:Y:S02]  /*00e0*/  R2UR UR6, R16 ;  /* 0x00000000100672ca */ /* 0x000fe400000e0000 */
[----:B------:R-:W-:Y:S01]  /*00f0*/  R2UR UR7, R17 ;  /* 0x00000000110772ca */ /* 0x000fe200000e0000 */
[----:B-1----:R-:W-:-:S08]  /*0100*/  IMAD.WIDE R2, R5, 0x4, R2 ;  /* 0x0000000405027825 */ /* 0x002fd000078e0202 */
[----:B------:R-:W2:Y:S04]  /*0110*/  LDG.E R0, desc[UR4][R2.64] ;  /* 0x0000000402007981 */ /* 0x000ea8000c1e1900 */
[----:B------:R-:W2:Y:S02]  /*0120*/  LDG.E R11, desc[UR6][R2.64+0x4] ;  /* 0x00000406020b7981 */ /* 0x000ea4000c1e1900 */
[----:B--2---:R-:W-:-:S13]  /*0130*/  ISETP.GE.AND P0, PT, R0, R11, PT ;  /* 0x0000000b0000720c */ /* 0x004fda0003f06270 */
[----:B------:R-:W-:Y:S05]  /*0140*/  @P0 BRA `(.L_x_476) ;  /* 0x0000000400140947 */ /* 0x000fea0003800000 */
[----:B------:R-:W0:Y:S01]  /*0150*/  LDC.64 R2, c[0x0][0x388] ;  /* 0x0000e200ff027b82 */ /* 0x000e220000000a00 */
[----:B------:R-:W-:Y:S01]  /*0160*/  IMAD.IADD R4, R11, 0x1, -R0 ;  /* 0x000000010b047824 */ /* 0x000fe200078e0a00 */
[----:B------:R-:W-:Y:S02]  /*0170*/  R2UR UR4, R16 ;  /* 0x00000000100472ca */ /* 0x000fe400000e0000 */
[----:B------:R-:W-:Y:S02]  /*0180*/  R2UR UR5, R17 ;  /* 0x00000000110572ca */ /* 0x000fe400000e0000 */
[----:B------:R-:W-:Y:S01]  /*0190*/  LOP3.LUT P1, R4, R4, 0x3, RZ, 0xc0, !PT ;  /* 0x0000000304047812 */ /* 0x000fe2000782c0ff */
[----:B------:R-:W-:Y:S01]  /*01a0*/  IMAD.IADD R6, R0, 0x1, -R11 ;  /* 0x0000000100067824 */ /* 0x000fe200078e0a0b */
[----:B------:R-:W-:Y:S04]  /*01b0*/  BSSY.RECONVERGENT B1, `(.L_x_477) ;  /* 0x0000017000017945 */ /* 0x000fe80003800200 */
[----:B------:R-:W-:Y:S01]  /*01c0*/  ISETP.GT.U32.AND P0, PT, R6, -0x4, PT ;  /* 0xfffffffc0600780c */ /* 0x000fe20003f04070 */
[----:B0-----:R-:W-:-:S05]  /*01d0*/  IMAD.WIDE R2, R5, 0x4, R2 ;  /* 0x0000000405027825 */ /* 0x001fca00078e0202 */
[----:B------:R0:W5:Y:S01]  /*01e0*/  LDG.E R5, desc[UR4][R2.64] ;  /* 0x0000000402057981 */ /* 0x000162000c1e1900 */
[----:B------:R-:W-:Y:S06]  /*01f0*/  @!P1 BRA `(.L_x_478) ;  /* 0x0000000000489947 */ /* 0x000fec0003800000 */
[----:B------:R-:W1:Y:S01]  /*0200*/  LDC.64 R6, c[0x0][0x3a0] ;  /* 0x0000e800ff067b82 */ /* 0x000e620000000a00 */
[----:B------:R-:W-:-:S07]  /*0210*/  IMAD.MOV R4, RZ, RZ, -R4 ;  /* 0x000000ffff047224 */ /* 0x000fce00078e0a04 */
[----:B------:R-:W2:Y:S02]  /*0220*/  LDC.64 R8, c[0x0][0x398] ;  /* 0x0000e600ff087b82 */ /* 0x000ea40000000a00 */
.L_x_479:
[----:B------:R-:W-:Y:S01]  /*0230*/  R2UR UR4, R16 ;  /* 0x00000000100472ca */ /* 0x000fe200000e0000 */
[----:B--2---:R-:W-:Y:S01]  /*0240*/  IMAD.WIDE R12, R0, 0x4, R8 ;  /* 0x00000004000c7825 */ /* 0x004fe200078e0208 */
[----:B------:R-:W-:-:S13]  /*0250*/  R2UR UR5, R17 ;  /* 0x00000000110572ca */ /* 0x000fda00000e0000 */
[----:B------:R-:W1:Y:S01]  /*0260*/  LDG.E R13, desc[UR4][R12.64] ;  /* 0x000000040c0d7981 */ /* 0x000e62000c1e1900 */
[----:B------:R-:W-:Y:S02]  /*0270*/  R2UR UR6, R16 ;  /* 0x00000000100672ca */ /* 0x000fe400000e0000 */
[----:B------:R-:W-:Y:S01]  /*0280*/  R2UR UR7, R17 ;  /* 0x00000000110772ca */ /* 0x000fe200000e0000 */
[----:B------:R-:W-:Y:S02]  /*0290*/  VIADD R4, R4, 0x1 ;  /* 0x0000000104047836 */ /* 0x000fe40000000000 */
[----:B-1----:R-:W-:-:S05]  /*02a0*/  IMAD.WIDE R14, R13, 0x4, R6 ;  /* 0x000000040d0e7825 */ /* 0x002fca00078e0206 */
[----:B------:R-:W2:Y:S05]  /*02b0*/  LDG.E R10, desc[UR4][R14.64+0x4] ;  /* 0x000004040e0a7981 */ /* 0x000eaa000c1e1900 */
[----:B------:R-:W2:Y:S01]  /*02c0*/  LDG.E R18, desc[UR6][R14.64] ;  /* 0x000000060e127981 */ /* 0x000ea2000c1e1900 */
[----:B------:R-:W-:Y:S01]  /*02d0*/  ISETP.NE.AND P1, PT, R4, RZ, PT ;  /* 0x000000ff0400720c */ /* 0x000fe20003f25270 */
[----:B------:R-:W-:Y:S01]  /*02e0*/  VIADD R0, R0, 0x1 ;  /* 0x0000000100007836 */ /* 0x000fe20000000000 */
[----:B--23-5:R-:W-:-:S05]  /*02f0*/  IADD3 R5, PT, PT, -R18, R10, R5 ;  /* 0x0000000a12057210 */ /* 0x02cfca0007ffe105 */
[----:B------:R3:W-:Y:S06]  /*0300*/  STG.E desc[UR4][R2.64], R5 ;  /* 0x0000000502007986 */ /* 0x0007ec000c101904 */
[----:B------:R-:W-:Y:S05]  /*0310*/  @P1 BRA `(.L_x_479) ;  /* 0xfffffffc00c41947 */ /* 0x000fea000383ffff */
.L_x_478:
[----:B------:R-:W-:Y:S05]  /*0320*/  BSYNC.RECONVERGENT B1 ;  /* 0x0000000000017941 */ /* 0x000fea0003800200 */
.L_x_477:
[----:B------:R-:W-:Y:S05]  /*0330*/  @P0 BRA `(.L_x_476) ;  /* 0x0000000000980947 */ /* 0x000fea0003800000 */
[----:B------:R-:W1:Y:S01]  /*0340*/  LDC.64 R6, c[0x0][0x398] ;  /* 0x0000e600ff067b82 */ /* 0x000e620000000a00 */
[----:B------:R-:W-:Y:S01]  /*0350*/  IMAD.IADD R4, R0, 0x1, -R11 ;  /* 0x0000000100047824 */ /* 0x000fe200078e0a0b */
[----:B-1----:R-:W-:-:S05]  /*0360*/  IADD3 R6, P0, PT, R6, 0x8, RZ ;  /* 0x0000000806067810 */ /* 0x002fca0007f1e0ff */
[----:B------:R-:W-:-:S08]  /*0370*/  IMAD.X R7, RZ, RZ, R7, P0 ;  /* 0x000000ffff077224 */ /* 0x000fd000000e0607 */
.L_x_480:
[----:B------:R-:W-:Y:S01]  /*0380*/  R2UR UR4, R16 ;  /* 0x00000000100472ca */ /* 0x000fe200000e0000 */
[----:B------:R-:W-:Y:S01]  /*0390*/  IMAD.WIDE R8, R0, 0x4, R6 ;  /* 0x0000000400087825 */ /* 0x000fe200078e0206 */
[----:B------:R-:W-:Y:S01]  /*03a0*/  R2UR UR5, R17 ;  /* 0x00000000110572ca */ /* 0x000fe200000e0000 */
[----:B------:R-:W1:-:S12]  /*03b0*/  LDC.64 R10, c[0x0][0x3a0] ;  /* 0x0000e800ff0a7b82 */ /* 0x000e580000000a00 */
[----:B------:R-:W1:Y:S01]  /*03c0*/  LDG.E R13, desc[UR4][R8.64+-0x8] ;  /* 0xfffff804080d7981 */ /* 0x000e62000c1e1900 */
[----:B------:R-:W-:Y:S02]  /*03d0*/  R2UR UR6, R16 ;  /* 0x00000000100672ca */ /* 0x000fe400000e0000 */
[----:B------:R-:W-:Y:S01]  /*03e0*/  R2UR UR7, R17 ;  /* 0x00000000110772ca */ /* 0x000fe200000e0000 */
[----:B-1----:R-:W-:-:S05]  /*03f0*/  IMAD.WIDE R12, R13, 0x4, R10 ;  /* 0x000000040d0c7825 */ /* 0x002fca00078e020a */
[----:B------:R-:W3:Y:S07]  /*0400*/  LDG.E R14, desc[UR4][R12.64+0x4] ;  /* 0x000004040c0e7981 */ /* 0x000eee000c1e1900 */
[----:B--2---:R-:W3:Y:S02]  /*0410*/  LDG.E R15, desc[UR6][R12.64] ;  /* 0x000000060c0f7981 */ /* 0x004ee4000c1e1900 */
[----:B---3-5:R-:W-:-:S05]  /*0420*/  IADD3 R5, PT, PT, -R15, R14, R5 ;  /* 0x0000000e0f057210 */ /* 0x028fca0007ffe105 */
[----:B------:R1:W-:Y:S04]  /*0430*/  STG.E desc[UR4][R2.64], R5 ;  /* 0x0000000502007986 */ /* 0x0003e8000c101904 */
[----:B------:R-:W2:Y:S02]  /*0440*/  LDG.E R15, desc[UR6][R8.64+-0x4] ;  /* 0xfffffc06080f7981 */ /* 0x000ea4000c1e1900 */
[----:B--2---:R-:W-:-:S05]  /*0450*/  IMAD.WIDE R14, R15, 0x4, R10 ;  /* 0x000000040f0e7825 */ /* 0x004fca00078e020a */
[----:B------:R-:W2:Y:S04]  /*0460*/  LDG.E R18, desc[UR4][R14.64+0x4] ;  /* 0x000004040e127981 */ /* 0x000ea8000c1e1900 */
[----:B------:R-:W2:Y:S02]  /*0470*/  LDG.E R19, desc[UR6][R14.64] ;  /* 0x000000060e137981 */ /* 0x000ea4000c1e1900 */
[----:B--2---:R-:W-:-:S05]  /*0480*/  IADD3 R19, PT, PT, -R19, R18, R5 ;  /* 0x0000001213137210 */ /* 0x004fca0007ffe105 */
[----:B------:R2:W-:Y:S04]  /*0490*/  STG.E desc[UR4][R2.64], R19 ;  /* 0x0000001302007986 */ /* 0x0005e8000c101904 */
[----:B------:R-:W3:Y:S02]  /*04a0*/  LDG.E R13, desc[UR6][R8.64] ;  /* 0x00000006080d7981 */ /* 0x000ee4000c1e1900 */
[----:B---3--:R-:W-:-:S05]  /*04b0*/  IMAD.WIDE R12, R13, 0x4, R10 ;  /* 0x000000040d0c7825 */ /* 0x008fca00078e020a */
[----:B------:R-:W3:Y:S04]  /*04c0*/  LDG.E R18, desc[UR4][R12.64+0x4] ;  /* 0x000004040c127981 */ /* 0x000ee8000c1e1900 */
[----:B-1----:R-:W3:Y:S02]  /*04d0*/  LDG.E R5, desc[UR6][R12.64] ;  /* 0x000000060c057981 */ /* 0x002ee4000c1e1900 */
[----:B---3--:R-:W-:-:S05]  /*04e0*/  IADD3 R15, PT, PT, -R5, R18, R19 ;  /* 0x00000012050f7210 */ /* 0x008fca0007ffe113 */
[----:B------:R2:W-:Y:S04]  /*04f0*/  STG.E desc[UR4][R2.64], R15 ;  /* 0x0000000f02007986 */ /* 0x0005e8000c101904 */
[----:B------:R-:W3:Y:S01]  /*0500*/  LDG.E R5, desc[UR6][R8.64+0x4] ;  /* 0x0000040608057981 */ /* 0x000ee2000c1e1900 */
[----:B------:R-:W-:Y:S02]  /*0510*/  VIADD R4, R4, 0x4 ;  /* 0x0000000404047836 */ /* 0x000fe40000000000 */
[----:B---3--:R-:W-:-:S05]  /*0520*/  IMAD.WIDE R10, R5, 0x4, R10 ;  /* 0x00000004050a7825 */ /* 0x008fca00078e020a */
[----:B------:R-:W3:Y:S04]  /*0530*/  LDG.E R14, desc[UR4][R10.64+0x4] ;  /* 0x000004040a0e7981 */ /* 0x000ee8000c1e1900 */
[----:B------:R-:W3:Y:S01]  /*0540*/  LDG.E R5, desc[UR6][R10.64] ;  /* 0x000000060a057981 */ /* 0x000ee2000c1e1900 */
[----:B------:R-:W-:Y:S01]  /*0550*/  ISETP.NE.AND P0, PT, R4, RZ, PT ;  /* 0x000000ff0400720c */ /* 0x000fe20003f05270 */
[----:B------:R-:W-:Y:S01]  /*0560*/  VIADD R0, R0, 0x4 ;  /* 0x0000000400007836 */ /* 0x000fe20000000000 */
[----:B---3--:R-:W-:-:S05]  /*0570*/  IADD3 R5, PT, PT, -R5, R14, R15 ;  /* 0x0000000e05057210 */ /* 0x008fca0007ffe10f */
[----:B------:R2:W-:Y:S06]  /*0580*/  STG.E desc[UR4][R2.64], R5 ;  /* 0x0000000502007986 */ /* 0x0005ec000c101904 */
[----:B------:R-:W-:Y:S05]  /*0590*/  @P0 BRA `(.L_x_480) ;  /* 0xfffffffc00780947 */ /* 0x000fea000383ffff */
.L_x_476:
[----:B------:R-:W-:Y:S05]  /*05a0*/  BSYNC.RECONVERGENT B0 ;  /* 0x0000000000007941 */ /* 0x000fea0003800200 */
.L_x_475:
[----:B------:R-:W-:Y:S06]  /*05b0*/  BAR.SYNC.DEFER_BLOCKING 0x0 ;  /* 0x0000000000007b1d */ /* 0x000fec0000010000 */
[----:B------:R-:W-:Y:S05]  /*05c0*/  EXIT ;  /* 0x000000000000794d */ /* 0x000fea0003800000 */
.L_x_481:
        /* <DEDUP_REMOVED lines=11> */
.L_x_493:


//--------------------- .nv.shared._ZN3cub18CUB_300001_SM_10006detail10radix_sort29DeviceRadixSortOnesweepKernelINS1_5radix10policy_hubIiiyE10Policy1000ELNS0_9SortOrderE1EiiyiiNS1_21identity_decomposer_tEEEvPT5_SB_PT3_PKSC_PT1_PKSG_PT2_PKSK_T4_iiT6_ --------------------------
	.section	.nv.shared._ZN3cub18CUB_300001_SM_10006detail10radix_sort29DeviceRadixSortOnesweepKernelINS1_5radix10policy_hubIiiyE10Policy1000ELNS0_9SortOrderE1EiiyiiNS1_21identity_decomposer_tEEEvPT5_SB_PT3_PKSC_PT1_PKSG_PT2_PKSK_T4_iiT6_,"aw",@nobits
	.sectionflags	@""
	.align	16
.nv.shared._ZN3cub18CUB_300001_SM_10006detail10radix_sort29DeviceRadixSortOnesweepKernelINS1_5radix10policy_hubIiiyE10Policy1000ELNS0_9SortOrderE1EiiyiiNS1_21identity_decomposer_tEEEvPT5_SB_PT3_PKSC_PT1_PKSG_PT2_PKSK_T4_iiT6_:
	.zero		29184


//--------------------- .nv.shared.reserved.0     --------------------------
	.section	.nv.shared.reserved.0,"aw",@nobits
	.weak		__nv_reservedSMEM_offset_0_alias
	.size		__nv_reservedSMEM_offset_0_alias, 0, 64
	.other		__nv_reservedSMEM_offset_0_alias,@"STO_CUDA_RESERVED_SHARED STV_DEFAULT"
__nv_reservedSMEM_offset_0_alias:
	.zero		0
	.zero		64


//--------------------- .nv.global                --------------------------
	.section	.nv.global,"aw",@nobits
.nv.global:
	.type		_ZN34_INTERNAL_07e5a755_4_k_cu_2dee42636thrust24THRUST_300001_SM_1000_NS12placeholders2_8E,@object
	.size		_ZN34_INTERNAL_07e5a755_4_k_cu_2dee42636thrust24THRUST_300001_SM_1000_NS12placeholders2_8E,(_ZN34_INTERNAL_07e5a755_4_k_cu_2dee42634cuda3std3__436_GLOBAL__N__07e5a755_4_k_cu_2dee42636ignoreE - _ZN34_INTERNAL_07e5a755_4_k_cu_2dee42636thrust24THRUST_300001_SM_1000_NS12placeholders2_8E)
_ZN34_INTERNAL_07e5a755_4_k_cu_2dee42636thrust24THRUST_300001_SM_1000_NS12placeholders2_8E:
	.zero		1
	.type		_ZN34_INTERNAL_07e5a755_4_k_cu_2dee42634cuda3std3__436_GLOBAL__N__07e5a755_4_k_cu_2dee42636ignoreE,@object
	.size		_ZN34_INTERNAL_07e5a755_4_k_cu_2dee42634cuda3std3__436_GLOBAL__N__07e5a755_4_k_cu_2dee42636ignoreE,(_ZN34_INTERNAL_07e5a755_4_k_cu_2dee42634cuda3std6ranges3__45__cpo4dataE - _ZN34_INTERNAL_07e5a755_4_k_cu_2dee42634cuda3std3__436_GLOBAL__N__07e5a755_4_k_cu_2dee42636ignoreE)
_ZN34_INTERNAL_07e5a755_4_k_cu_2dee42634cuda3std3__436_GLOBAL__N__07e5a755_4_k_cu_2dee42636ignoreE:
	.zero		1
	.type		_ZN34_INTERNAL_07e5a755_4_k_cu_2dee42634cuda3std6ranges3__45__cpo4dataE,@object
	.size		_ZN34_INTERNAL_07e5a755_4_k_cu_2dee42634cuda3std6ranges3__45__cpo4dataE,(_ZN34_INTERNAL_07e5a755_4_k_cu_2dee42636thrust24THRUST_300001_SM_1000_NS6system3cpp3parE - _ZN34_INTERNAL_07e5a755_4_k_cu_2dee42634cuda3std6ranges3__45__cpo4dataE)
_ZN34_INTERNAL_07e5a755_4_k_cu_2dee42634cuda3std6ranges3__45__cpo4dataE:
	.zero		1
	.type		_ZN34_INTERNAL_07e5a755_4_k_cu_2dee42636thrust24THRUST_300001_SM_1000_NS6system3cpp3parE,@object
	.size		_ZN34_INTERNAL_07e5a755_4_k_cu_2dee42636thrust24THRUST_300001_SM_1000_NS6system3cpp3parE,(_ZN34_INTERNAL_07e5a755_4_k_cu_2dee42634cuda3std3__45__cpo5beginE - _ZN34_INTERNAL_07e5a755_4_k_cu_2dee42636thrust24THRUST_300001_SM_1000_NS6system3cpp3parE)
_ZN34_INTERNAL_07e5a755_4_k_cu_2dee42636thrust24THRUST_300001_SM_1000_NS6system3cpp3parE:
	.zero		1
	.type		_ZN34_INTERNAL_07e5a755_4_k_cu_2dee42634cuda3std3__45__cpo5beginE,@object
	.size		_ZN34_INTERNAL_07e5a755_4_k_cu_2dee42634cuda3std3__45__cpo5beginE,(_ZN34_INTERNAL_07e5a755_4_k_cu_2dee42634cuda3std6ranges3__45__cpo5beginE - _ZN34_INTERNAL_07e5a755_4_k_cu_2dee42634cuda3std3__45__cpo5beginE)
_ZN34_INTERNAL_07e5a755_4_k_cu_2dee42634cuda3std3__45__cpo5beginE:
	.zero		1
	.type		_ZN34_INTERNAL_07e5a755_4_k_cu_2dee42634cuda3std6ranges3__45__cpo5beginE,@object
	.size		_ZN34_INTERNAL_07e5a755_4_k_cu_2dee42634cuda3std6ranges3__45__cpo5beginE,(_ZN34_INTERNAL_07e5a755_4_k_cu_2dee42636thrust24THRUST_300001_SM_1000_NS6deviceE - _ZN34_INTERNAL_07e5a755_4_k_cu_2dee42634cuda3std6ranges3__45__cpo5beginE)
_ZN34_INTERNAL_07e5a755_4_k_cu_2dee42634cuda3std6ranges3__45__cpo5beginE:
	.zero		1
	.type		_ZN34_INTERNAL_07e5a755_4_k_cu_2dee42636thrust24THRUST_300001_SM_1000_NS6deviceE,@object
	.size		_ZN34_INTERNAL_07e5a755_4_k_cu_2dee42636thrust24THRUST_300001_SM_1000_NS6deviceE,(_ZN34_INTERNAL_07e5a755_4_k_cu_2dee42634cuda3std3__47nulloptE - _ZN34_INTERNAL_07e5a755_4_k_cu_2dee42636thrust24THRUST_300001_SM_1000_NS6deviceE)
_ZN34_INTERNAL_07e5a755_4_k_cu_2dee42636thrust24THRUST_300001_SM_1000_NS6deviceE:
	.zero		1
	.type		_ZN34_INTERNAL_07e5a755_4_k_cu_2dee42634cuda3std3__47nulloptE,@object
	.size		_ZN34_INTERNAL_07e5a755_4_k_cu_2dee42634cuda3std3__47nulloptE,(_ZN34_INTERNAL_07e5a755_4_k_cu_2dee42634cuda3std6ranges3__45__cpo8distanceE - _ZN34_INTERNAL_07e5a755_4_k_cu_2dee42634cuda3std3__47nulloptE)
_ZN34_INTERNAL_07e5a755_4_k_cu_2dee42634cuda3std3__47nulloptE:
	.zero		1
	.type		_ZN34_INTERNAL_07e5a755_4_k_cu_2dee42634cuda3std6ranges3__45__cpo8distanceE,@object
	.size		_ZN34_INTERNAL_07e5a755_4_k_cu_2dee42634cuda3std6ranges3__45__cpo8distanceE,(_ZN34_INTERNAL_07e5a755_4_k_cu_2dee42636thrust24THRUST_300001_SM_1000_NS12placeholders2_4E - _ZN34_INTERNAL_07e5a755_4_k_cu_2dee42634cuda3std6ranges3__45__cpo8distanceE)
_ZN34_INTERNAL_07e5a755_4_k_cu_2dee42634cuda3std6ranges3__45__cpo8distanceE:
	.zero		1
	.type		_ZN34_INTERNAL_07e5a755_4_k_cu_2dee42636thrust24THRUST_300001_SM_1000_NS12placeholders2_4E,@object
	.size		_ZN34_INTERNAL_07e5a755_4_k_cu_2dee42636thrust24THRUST_300001_SM_1000_NS12placeholders2_4E,(_ZN34_INTERNAL_07e5a755_4_k_cu_2dee42634cuda3std3__45__cpo6rbeginE - _ZN34_INTERNAL_07e5a755_4_k_cu_2dee42636thrust24THRUST_300001_SM_1000_NS12placeholders2_4E)
_ZN34_INTERNAL_07e5a755_4_k_cu_2dee42636thrust24THRUST_300001_SM_1000_NS12placeholders2_4E:
	.zero		1
	.type		_ZN34_INTERNAL_07e5a755_4_k_cu_2dee42634cuda3std3__45__cpo6rbeginE,@object
	.size		_ZN34_INTERNAL_07e5a755_4_k_cu_2dee42634cuda3std3__45__cpo6rbeginE,(_ZN34_INTERNAL_07e5a755_4_k_cu_2dee42634cuda3std6ranges3__45__cpo7advanceE - _ZN34_INTERNAL_07e5a755_4_k_cu_2dee42634cuda3std3__45__cpo6rbeginE)
_ZN34_INTERNAL_07e5a755_4_k_cu_2dee42634cuda3std3__45__cpo6rbeginE:
	.zero		1
	.type		_ZN34_INTERNAL_07e5a755_4_k_cu_2dee42634cuda3std6ranges3__45__cpo7advanceE,@object
	.size		_ZN34_INTERNAL_07e5a755_4_k_cu_2dee42634cuda3std6ranges3__45__cpo7advanceE,(_ZN34_INTERNAL_07e5a755_4_k_cu_2dee42636thrust24THRUST_300001_SM_1000_NS12placeholders3_10E - _ZN34_INTERNAL_07e5a755_4_k_cu_2dee42634cuda3std6ranges3__45__cpo7advanceE)
_ZN34_INTERNAL_07e5a755_4_k_cu_2dee42634cuda3std6ranges3__45__cpo7advanceE:
	.zero		1
	.type		_ZN34_INTERNAL_07e5a755_4_k_cu_2dee42636thrust24THRUST_300001_SM_1000_NS12placeholders3_10E,@object
	.size		_ZN34_INTERNAL_07e5a755_4_k_cu_2dee42636thrust24THRUST_300001_SM_1000_NS12placeholders3_10E,(_ZN34_INTERNAL_07e5a755_4_k_cu_2dee42634cuda3std3__48in_placeE - _ZN34_INTERNAL_07e5a755_4_k_cu_2dee42636thrust24THRUST_300001_SM_1000_NS12placeholders3_10E)
_ZN34_INTERNAL_07e5a755_4_k_cu_2dee42636thrust24THRUST_300001_SM_1000_NS12placeholders3_10E:
	.zero		1
	.type		_ZN34_INTERNAL_07e5a755_4_k_cu_2dee42634cuda3std3__48in_placeE,@object
	.size		_ZN34_INTERNAL_07e5a755_4_k_cu_2dee42634cuda3std3__48in_placeE,(_ZN34_INTERNAL_07e5a755_4_k_cu_2dee42634cuda3std6ranges3__45__cpo4sizeE - _ZN34_INTERNAL_07e5a755_4_k_cu_2dee42634cuda3std3__48in_placeE)
_ZN34_INTERNAL_07e5a755_4_k_cu_2dee42634cuda3std3__48in_placeE:
	.zero		1
	.type		_ZN34_INTERNAL_07e5a755_4_k_cu_2dee42634cuda3std6ranges3__45__cpo4sizeE,@object
	.size		_ZN34_INTERNAL_07e5a755_4_k_cu_2dee42634cuda3std6ranges3__45__cpo4sizeE,(_ZN34_INTERNAL_07e5a755_4_k_cu_2dee42636thrust24THRUST_300001_SM_1000_NS12placeholders2_2E - _ZN34_INTERNAL_07e5a755_4_k_cu_2dee42634cuda3std6ranges3__45__cpo4sizeE)
_ZN34_INTERNAL_07e5a755_4_k_cu_2dee42634cuda3std6ranges3__45__cpo4sizeE:
	.zero		1
	.type		_ZN34_INTERNAL_07e5a755_4_k_cu_2dee42636thrust24THRUST_300001_SM_1000_NS12placeholders2_2E,@object
	.size		_ZN34_INTERNAL_07e5a755_4_k_cu_2dee42636thrust24THRUST_300001_SM_1000_NS12placeholders2_2E,(_ZN34_INTERNAL_07e5a755_4_k_cu_2dee42634cuda3std3__45__cpo6cbeginE - _ZN34_INTERNAL_07e5a755_4_k_cu_2dee42636thrust24THRUST_300001_SM_1000_NS12placeholders2_2E)
_ZN34_INTERNAL_07e5a755_4_k_cu_2dee42636thrust24THRUST_300001_SM_1000_NS12placeholders2_2E:
	.zero		1
	.type		_ZN34_INTERNAL_07e5a755_4_k_cu_2dee42634cuda3std3__45__cpo6cbeginE,@object
	.size		_ZN34_INTERNAL_07e5a755_4_k_cu_2dee42634cuda3std3__45__cpo6cbeginE,(_ZN34_INTERNAL_07e5a755_4_k_cu_2dee42634cuda3std6ranges3__45__cpo6cbeginE - _ZN34_INTERNAL_07e5a755_4_k_cu_2dee42634cuda3std3__45__cpo6cbeginE)
_ZN34_INTERNAL_07e5a755_4_k_cu_2dee42634cuda3std3__45__cpo6cbeginE:
	.zero		1
	.type		_ZN34_INTERNAL_07e5a755_4_k_cu_2dee42634cuda3std6ranges3__45__cpo6cbeginE,@object
	.size		_ZN34_INTERNAL_07e5a755_4_k_cu_2dee42634cuda3std6ranges3__45__cpo6cbeginE,(_ZN34_INTERNAL_07e5a755_4_k_cu_2dee42636thrust24THRUST_300001_SM_1000_NS12placeholders2_6E - _ZN34_INTERNAL_07e5a755_4_k_cu_2dee42634cuda3std6ranges3__45__cpo6cbeginE)
_ZN34_INTERNAL_07e5a755_4_k_cu_2dee42634cuda3std6ranges3__45__cpo6cbeginE:
	.zero		1
	.type		_ZN34_INTERNAL_07e5a755_4_k_cu_2dee42636thrust24THRUST_300001_SM_1000_NS12placeholders2_6E,@object
	.size		_ZN34_INTERNAL_07e5a755_4_k_cu_2dee42636thrust24THRUST_300001_SM_1000_NS12placeholders2_6E,(_ZN34_INTERNAL_07e5a755_4_k_cu_2dee42634cuda3std3__45__cpo7crbeginE - _ZN34_INTERNAL_07e5a755_4_k_cu_2dee42636thrust24THRUST_300001_SM_1000_NS12placeholders2_6E)
_ZN34_INTERNAL_07e5a755_4_k_cu_2dee42636thrust24THRUST_300001_SM_1000_NS12placeholders2_6E:
	.zero		1
	.type		_ZN34_INTERNAL_07e5a755_4_k_cu_2dee42634cuda3std3__45__cpo7crbeginE,@object
	.size		_ZN34_INTERNAL_07e5a755_4_k_cu_2dee42634cuda3std3__45__cpo7crbeginE,(_ZN34_INTERNAL_07e5a755_4_k_cu_2dee42634cuda3std6ranges3__45__cpo4nextE - _ZN34_INTERNAL_07e5a755_4_k_cu_2dee42634cuda3std3__45__cpo7crbeginE)
_ZN34_INTERNAL_07e5a755_4_k_cu_2dee42634cuda3std3__45__cpo7crbeginE:
	.zero		1
	.type		_ZN34_INTERNAL_07e5a755_4_k_cu_2dee42634cuda3std6ranges3__45__cpo4nextE,@object
	.size		_ZN34_INTERNAL_07e5a755_4_k_cu_2dee42634cuda3std6ranges3__45__cpo4nextE,(_ZN34_INTERNAL_07e5a755_4_k_cu_2dee42634cuda3std6ranges3__45__cpo4swapE - _ZN34_INTERNAL_07e5a755_4_k_cu_2dee42634cuda3std6ranges3__45__cpo4nextE)
_ZN34_INTERNAL_07e5a755_4_k_cu_2dee42634cuda3std6ranges3__45__cpo4nextE:
	.zero		1
	.type		_ZN34_INTERNAL_07e5a755_4_k_cu_2dee42634cuda3std6ranges3__45__cpo4swapE,@object
	.size		_ZN34_INTERNAL_07e5a755_4_k_cu_2dee42634cuda3std6ranges3__45__cpo4swapE,(_ZN34_INTERNAL_07e5a755_4_k_cu_2dee42636thrust24THRUST_300001_SM_1000_NS8cuda_cub10par_nosyncE - _ZN34_INTERNAL_07e5a755_4_k_cu_2dee42634cuda3std6ranges3__45__cpo4swapE)
_ZN34_INTERNAL_07e5a755_4_k_cu_2dee42634cuda3std6ranges3__45__cpo4swapE:
	.zero		1
	.type		_ZN34_INTERNAL_07e5a755_4_k_cu_2dee42636thrust24THRUST_300001_SM_1000_NS8cuda_cub10par_nosyncE,@object
	.size		_ZN34_INTERNAL_07e5a755_4_k_cu_2dee42636thrust24THRUST_300001_SM_1000_NS8cuda_cub10par_nosyncE,(_ZN34_INTERNAL_07e5a755_4_k_cu_2dee42636thrust24THRUST_300001_SM_1000_NS3seqE - _ZN34_INTERNAL_07e5a755_4_k_cu_2dee42636thrust24THRUST_300001_SM_1000_NS8cuda_cub10par_nosyncE)
_ZN34_INTERNAL_07e5a755_4_k_cu_2dee42636thrust24THRUST_300001_SM_1000_NS8cuda_cub10par_nosyncE:
	.zero		1
	.type		_ZN34_INTERNAL_07e5a755_4_k_cu_2dee42636thrust24THRUST_300001_SM_1000_NS3seqE,@object
	.size		_ZN34_INTERNAL_07e5a755_4_k_cu_2dee42636thrust24THRUST_300001_SM_1000_NS3seqE,(_ZN34_INTERNAL_07e5a755_4_k_cu_2dee42634cuda3std3__420unreachable_sentinelE - _ZN34_INTERNAL_07e5a755_4_k_cu_2dee42636thrust24THRUST_300001_SM_1000_NS3seqE)
_ZN34_INTERNAL_07e5a755_4_k_cu_2dee42636thrust24THRUST_300001_SM_1000_NS3seqE:
	.zero		1
	.type		_ZN34_INTERNAL_07e5a755_4_k_cu_2dee42634cuda3std3__420unreachable_sentinelE,@object
	.size		_ZN34_INTERNAL_07e5a755_4_k_cu_2dee42634cuda3std3__420unreachable_sentinelE,(_ZN34_INTERNAL_07e5a755_4_k_cu_2dee42634cuda3std6ranges3__45__cpo5ssizeE - _ZN34_INTERNAL_07e5a755_4_k_cu_2dee42634cuda3std3__420unreachable_sentinelE)
_ZN34_INTERNAL_07e5a755_4_k_cu_2dee42634cuda3std3__420unreachable_sentinelE:
	.zero		1
	.type		_ZN34_INTERNAL_07e5a755_4_k_cu_2dee42634cuda3std6ranges3__45__cpo5ssizeE,@object
	.size		_ZN34_INTERNAL_07e5a755_4_k_cu_2dee42634cuda3std6ranges3__45__cpo5ssizeE,(_ZN34_INTERNAL_07e5a755_4_k_cu_2dee42636thrust24THRUST_300001_SM_1000_NS12placeholders2_3E - _ZN34_INTERNAL_07e5a755_4_k_cu_2dee42634cuda3std6ranges3__45__cpo5ssizeE)
_ZN34_INTERNAL_07e5a755_4_k_cu_2dee42634cuda3std6ranges3__45__cpo5ssizeE:
	.zero		1
	.type		_ZN34_INTERNAL_07e5a755_4_k_cu_2dee42636thrust24THRUST_300001_SM_1000_NS12placeholders2_3E,@object
	.size		_ZN34_INTERNAL_07e5a755_4_k_cu_2dee42636thrust24THRUST_300001_SM_1000_NS12placeholders2_3E,(_ZN34_INTERNAL_07e5a755_4_k_cu_2dee42634cuda3std3__45__cpo4cendE - _ZN34_INTERNAL_07e5a755_4_k_cu_2dee42636thrust24THRUST_300001_SM_1000_NS12placeholders2_3E)
_ZN34_INTERNAL_07e5a755_4_k_cu_2dee42636thrust24THRUST_300001_SM_1000_NS12placeholders2_3E:
	.zero		1
	.type		_ZN34_INTERNAL_07e5a755_4_k_cu_2dee42634cuda3std3__45__cpo4cendE,@object
	.size		_ZN34_INTERNAL_07e5a755_4_k_cu_2dee42634cuda3std3__45__cpo4cendE,(_ZN34_INTERNAL_07e5a755_4_k_cu_2dee42634cuda3std6ranges3__45__cpo4cendE - _ZN34_INTERNAL_07e5a755_4_k_cu_2dee42634cuda3std3__45__cpo4cendE)
_ZN34_INTERNAL_07e5a755_4_k_cu_2dee42634cuda3std3__45__cpo4cendE:
	.zero		1
	.type		_ZN34_INTERNAL_07e5a755_4_k_cu_2dee42634cuda3std6ranges3__45__cpo4cendE,@object
	.size		_ZN34_INTERNAL_07e5a755_4_k_cu_2dee42634cuda3std6ranges3__45__cpo4cendE,(_ZN34_INTERNAL_07e5a755_4_k_cu_2dee42636thrust24THRUST_300001_SM_1000_NS12placeholders2_7E - _ZN34_INTERNAL_07e5a755_4_k_cu_2dee42634cuda3std6ranges3__45__cpo4cendE)
_ZN34_INTERNAL_07e5a755_4_k_cu_2dee42634cuda3std6ranges3__45__cpo4cendE:
	.zero		1
	.type		_ZN34_INTERNAL_07e5a755_4_k_cu_2dee42636thrust24THRUST_300001_SM_1000_NS12placeholders2_7E,@object
	.size		_ZN34_INTERNAL_07e5a755_4_k_cu_2dee42636thrust24THRUST_300001_SM_1000_NS12placeholders2_7E,(_ZN34_INTERNAL_07e5a755_4_k_cu_2dee42634cuda3std3__45__cpo5crendE - _ZN34_INTERNAL_07e5a755_4_k_cu_2dee42636thrust24THRUST_300001_SM_1000_NS12placeholders2_7E)
_ZN34_INTERNAL_07e5a755_4_k_cu_2dee42636thrust24THRUST_300001_SM_1000_NS12placeholders2_7E:
	.zero		1
	.type		_ZN34_INTERNAL_07e5a755_4_k_cu_2dee42634cuda3std3__45__cpo5crendE,@object
	.size		_ZN34_INTERNAL_07e5a755_4_k_cu_2dee42634cuda3std3__45__cpo5crendE,(_ZN34_INTERNAL_07e5a755_4_k_cu_2dee42634cuda3std6ranges3__45__cpo4prevE - _ZN34_INTERNAL_07e5a755_4_k_cu_2dee42634cuda3std3__45__cpo5crendE)
_ZN34_INTERNAL_07e5a755_4_k_cu_2dee42634cuda3std3__45__cpo5crendE:
	.zero		1
	.type		_ZN34_INTERNAL_07e5a755_4_k_cu_2dee42634cuda3std6ranges3__45__cpo4prevE,@object
	.size		_ZN34_INTERNAL_07e5a755_4_k_cu_2dee42634cuda3std6ranges3__45__cpo4prevE,(_ZN34_INTERNAL_07e5a755_4_k_cu_2dee42634cuda3std6ranges3__45__cpo9iter_moveE - _ZN34_INTERNAL_07e5a755_4_k_cu_2dee42634cuda3std6ranges3__45__cpo4prevE)
_ZN34_INTERNAL_07e5a755_4_k_cu_2dee42634cuda3std6ranges3__45__cpo4prevE:
	.zero		1
	.type		_ZN34_INTERNAL_07e5a755_4_k_cu_2dee42634cuda3std6ranges3__45__cpo9iter_moveE,@object
	.size		_ZN34_INTERNAL_07e5a755_4_k_cu_2dee42634cuda3std6ranges3__45__cpo9iter_moveE,(_ZN34_INTERNAL_07e5a755_4_k_cu_2dee42636thrust24THRUST_300001_SM_1000_NS6system6detail10sequential3seqE - _ZN34_INTERNAL_07e5a755_4_k_cu_2dee42634cuda3std6ranges3__45__cpo9iter_moveE)
_ZN34_INTERNAL_07e5a755_4_k_cu_2dee42634cuda3std6ranges3__45__cpo9iter_moveE:
	.zero		1
	.type		_ZN34_INTERNAL_07e5a755_4_k_cu_2dee42636thrust24THRUST_300001_SM_1000_NS6system6detail10sequential3seqE,@object
	.size		_ZN34_INTERNAL_07e5a755_4_k_cu_2dee42636thrust24THRUST_300001_SM_1000_NS6system6detail10sequential3seqE,(_ZN34_INTERNAL_07e5a755_4_k_cu_2dee42636thrust24THRUST_300001_SM_1000_NS12placeholders2_9E - _ZN34_INTERNAL_07e5a755_4_k_cu_2dee42636thrust24THRUST_300001_SM_1000_NS6system6detail10sequential3seqE)
_ZN34_INTERNAL_07e5a755_4_k_cu_2dee42636thrust24THRUST_300001_SM_1000_NS6system6detail10sequential3seqE:
	.zero		1
	.type		_ZN34_INTERNAL_07e5a755_4_k_cu_2dee42636thrust24THRUST_300001_SM_1000_NS12placeholders2_9E,@object
	.size		_ZN34_INTERNAL_07e5a755_4_k_cu_2dee42636thrust24THRUST_300001_SM_1000_NS12placeholders2_9E,(_ZN34_INTERNAL_07e5a755_4_k_cu_2dee42634cuda3std3__419piecewise_constructE - _ZN34_INTERNAL_07e5a755_4_k_cu_2dee42636thrust24THRUST_300001_SM_1000_NS12placeholders2_9E)
_ZN34_INTERNAL_07e5a755_4_k_cu_2dee42636thrust24THRUST_300001_SM_1000_NS12placeholders2_9E:
	.zero		1
	.type		_ZN34_INTERNAL_07e5a755_4_k_cu_2dee42634cuda3std3__419piecewise_constructE,@object
	.size		_ZN34_INTERNAL_07e5a755_4_k_cu_2dee42634cuda3std3__419piecewise_constructE,(_ZN34_INTERNAL_07e5a755_4_k_cu_2dee42634cuda3std6ranges3__45__cpo5cdataE - _ZN34_INTERNAL_07e5a755_4_k_cu_2dee42634cuda3std3__419piecewise_constructE)
_ZN34_INTERNAL_07e5a755_4_k_cu_2dee42634cuda3std3__419piecewise_constructE:
	.zero		1
	.type		_ZN34_INTERNAL_07e5a755_4_k_cu_2dee42634cuda3std6ranges3__45__cpo5cdataE,@object
	.size		_ZN34_INTERNAL_07e5a755_4_k_cu_2dee42634cuda3std6ranges3__45__cpo5cdataE,(_ZN34_INTERNAL_07e5a755_4_k_cu_2dee42636thrust24THRUST_300001_SM_1000_NS12placeholders2_1E - _ZN34_INTERNAL_07e5a755_4_k_cu_2dee42634cuda3std6ranges3__45__cpo5cdataE)
_ZN34_INTERNAL_07e5a755_4_k_cu_2dee42634cuda3std6ranges3__45__cpo5cdataE:
	.zero		1
	.type		_ZN34_INTERNAL_07e5a755_4_k_cu_2dee42636thrust24THRUST_300001_SM_1000_NS12placeholders2_1E,@object
	.size		_ZN34_INTERNAL_07e5a755_4_k_cu_2dee42636thrust24THRUST_300001_SM_1000_NS12placeholders2_1E,(_ZN34_INTERNAL_07e5a755_4_k_cu_2dee42634cuda3std3__45__cpo3endE - _ZN34_INTERNAL_07e5a755_4_k_cu_2dee42636thrust24THRUST_300001_SM_1000_NS12placeholders2_1E)
_ZN34_INTERNAL_07e5a755_4_k_cu_2dee42636thrust24THRUST_300001_SM_1000_NS12placeholders2_1E:
	.zero		1
	.type		_ZN34_INTERNAL_07e5a755_4_k_cu_2dee42634cuda3std3__45__cpo3endE,@object
	.size		_ZN34_INTERNAL_07e5a755_4_k_cu_2dee42634cuda3std3__45__cpo3endE,(_ZN34_INTERNAL_07e5a755_4_k_cu_2dee42634cuda3std6ranges3__45__cpo3endE - _ZN34_INTERNAL_07e5a755_4_k_cu_2dee42634cuda3std3__45__cpo3endE)
_ZN34_INTERNAL_07e5a755_4_k_cu_2dee42634cuda3std3__45__cpo3endE:
	.zero		1
	.type		_ZN34_INTERNAL_07e5a755_4_k_cu_2dee42634cuda3std6ranges3__45__cpo3endE,@object
	.size		_ZN34_INTERNAL_07e5a755_4_k_cu_2dee42634cuda3std6ranges3__45__cpo3endE,(_ZN34_INTERNAL_07e5a755_4_k_cu_2dee42636thrust24THRUST_300001_SM_1000_NS12placeholders2_5E - _ZN34_INTERNAL_07e5a755_4_k_cu_2dee42634cuda3std6ranges3__45__cpo3endE)
_ZN34_INTERNAL_07e5a755_4_k_cu_2dee42634cuda3std6ranges3__45__cpo3endE:
	.zero		1
	.type		_ZN34_INTERNAL_07e5a755_4_k_cu_2dee42636thrust24THRUST_300001_SM_1000_NS12placeholders2_5E,@object
	.size		_ZN34_INTERNAL_07e5a755_4_k_cu_2dee42636thrust24THRUST_300001_SM_1000_NS12placeholders2_5E,(_ZN34_INTERNAL_07e5a755_4_k_cu_2dee42634cuda3std3__45__cpo4rendE - _ZN34_INTERNAL_07e5a755_4_k_cu_2dee42636thrust24THRUST_300001_SM_1000_NS12placeholders2_5E)
_ZN34_INTERNAL_07e5a755_4_k_cu_2dee42636thrust24THRUST_300001_SM_1000_NS12placeholders2_5E:
	.zero		1
	.type		_ZN34_INTERNAL_07e5a755_4_k_cu_2dee42634cuda3std3__45__cpo4rendE,@object
	.size		_ZN34_INTERNAL_07e5a755_4_k_cu_2dee42634cuda3std3__45__cpo4rendE,(_ZN34_INTERNAL_07e5a755_4_k_cu_2dee42634cuda3std6ranges3__45__cpo9iter_swapE - _ZN34_INTERNAL_07e5a755_4_k_cu_2dee42634cuda3std3__45__cpo4rendE)
_ZN34_INTERNAL_07e5a755_4_k_cu_2dee42634cuda3std3__45__cpo4rendE:
	.zero		1
	.type		_ZN34_INTERNAL_07e5a755_4_k_cu_2dee42634cuda3std6ranges3__45__cpo9iter_swapE,@object
	.size		_ZN34_INTERNAL_07e5a755_4_k_cu_2dee42634cuda3std6ranges3__45__cpo9iter_swapE,(_ZN34_INTERNAL_07e5a755_4_k_cu_2dee42634cuda3std3__48unexpectE - _ZN34_INTERNAL_07e5a755_4_k_cu_2dee42634cuda3std6ranges3__45__cpo9iter_swapE)
_ZN34_INTERNAL_07e5a755_4_k_cu_2dee42634cuda3std6ranges3__45__cpo9iter_swapE:
	.zero		1
	.type		_ZN34_INTERNAL_07e5a755_4_k_cu_2dee42634cuda3std3__48unexpectE,@object
	.size		_ZN34_INTERNAL_07e5a755_4_k_cu_2dee42634cuda3std3__48unexpectE,(_ZN34_INTERNAL_07e5a755_4_k_cu_2dee42636thrust24THRUST_300001_SM_1000_NS8cuda_cub3parE - _ZN34_INTERNAL_07e5a755_4_k_cu_2dee42634cuda3std3__48unexpectE)
_ZN34_INTERNAL_07e5a755_4_k_cu_2dee42634cuda3std3__48unexpectE:
	.zero		1
	.type		_ZN34_INTERNAL_07e5a755_4_k_cu_2dee42636thrust24THRUST_300001_SM_1000_NS8cuda_cub3parE,@object
	.size		_ZN34_INTERNAL_07e5a755_4_k_cu_2dee42636thrust24THRUST_300001_SM_1000_NS8cuda_cub3parE,(.L_29 - _ZN34_INTERNAL_07e5a755_4_k_cu_2dee42636thrust24THRUST_300001_SM_1000_NS8cuda_cub3parE)
_ZN34_INTERNAL_07e5a755_4_k_cu_2dee42636thrust24THRUST_300001_SM_1000_NS8cuda_cub3parE:
	.zero		1
.L_29:


//--------------------- .nv.shared._ZN3cub18CUB_300001_SM_10006detail10radix_sort33DeviceRadixSortExclusiveSumKernelINS1_5radix10policy_hubIiiyE10Policy1000EyEEvPT0_ --------------------------
	.section	.nv.shared._ZN3cub18CUB_300001_SM_10006detail10radix_sort33DeviceRadixSortExclusiveSumKernelINS1_5radix10policy_hubIiiyE10Policy1000EyEEvPT0_,"aw",@nobits
	.sectionflags	@""
	.align	16
.nv.shared._ZN3cub18CUB_300001_SM_10006detail10radix_sort33DeviceRadixSortExclusiveSumKernelINS1_5radix10policy_hubIiiyE10Policy1000EyEEvPT0_:
	.zero		3360


//--------------------- .nv.shared._ZN3cub18CUB_300001_SM_10006detail10radix_sort30DeviceRadixSortHistogramKernelINS1_5radix10policy_hubIiiyE10Policy1000ELNS0_9SortOrderE1EiyNS1_21identity_decomposer_tEEEvPT2_PKT1_SA_iiT3_ --------------------------
	.section	.nv.shared._ZN3cub18CUB_300001_SM_10006detail10radix_sort30DeviceRadixSortHistogramKernelINS1_5radix10policy_hubIiiyE10Policy1000ELNS0_9SortOrderE1EiyNS1_21identity_decomposer_tEEEvPT2_PKT1_SA_iiT3_,"aw",@nobits
	.sectionflags	@""
	.align	4
.nv.shared._ZN3cub18CUB_300001_SM_10006detail10radix_sort30DeviceRadixSortHistogramKernelINS1_5radix10policy_hubIiiyE10Policy1000ELNS0_9SortOrderE1EiyNS1_21identity_decomposer_tEEEvPT2_PKT1_SA_iiT3_:
	.zero		5120


//--------------------- .nv.shared._ZN3cub18CUB_300001_SM_10006detail10radix_sort31DeviceRadixSortSingleTileKernelINS1_5radix10policy_hubIiiyE10Policy1000ELNS0_9SortOrderE1EiiyNS1_21identity_decomposer_tEEEvPKT1_PSA_PKT2_PSE_T3_iiT4_ --------------------------
	.section	.nv.shared._ZN3cub18CUB_300001_SM_10006detail10radix_sort31DeviceRadixSortSingleTileKernelINS1_5radix10policy_hubIiiyE10Policy1000ELNS0_9SortOrderE1EiiyNS1_21identity_decomposer_tEEEvPKT1_PSA_PKT2_PSE_T3_iiT4_,"aw",@nobits
	.sectionflags	@""
	.align	16
.nv.shared._ZN3cub18CUB_300001_SM_10006detail10radix_sort31DeviceRadixSortSingleTileKernelINS1_5radix10policy_hubIiiyE10Policy1000ELNS0_9SortOrderE1EiiyNS1_21identity_decomposer_tEEEvPKT1_PSA_PKT2_PSE_T3_iiT4_:
	.zero		34880


//--------------------- .nv.shared._ZN3cub18CUB_300001_SM_10006detail4scan16DeviceScanKernelINS2_10policy_hubIiiimN4cuda3std3__44plusIvEEE10Policy1000EN6thrust24THRUST_300001_SM_1000_NS6detail15normal_iteratorINSD_10device_ptrIiEEEESI_NS0_13ScanTileStateIiLb1EEES9_NS1_10InputValueIiPiEEmiLb0EiEEvT0_T1_T2_iT3_T4_T5_ --------------------------
	.section	.nv.shared._ZN3cub18CUB_300001_SM_10006detail4scan16DeviceScanKernelINS2_10policy_hubIiiimN4cuda3std3__44plusIvEEE10Policy1000EN6thrust24THRUST_300001_SM_1000_NS6detail15normal_iteratorINSD_10device_ptrIiEEEESI_NS0_13ScanTileStateIiLb1EEES9_NS1_10InputValueIiPiEEmiLb0EiEEvT0_T1_T2_iT3_T4_T5_,"aw",@nobits
	.sectionflags	@""
	.align	16
.nv.shared._ZN3cub18CUB_300001_SM_10006detail4scan16DeviceScanKernelINS2_10policy_hubIiiimN4cuda3std3__44plusIvEEE10Policy1000EN6thrust24THRUST_300001_SM_1000_NS6detail15normal_iteratorINSD_10device_ptrIiEEEESI_NS0_13ScanTileStateIiLb1EEES9_NS1_10InputValueIiPiEEmiLb0EiEEvT0_T1_T2_iT3_T4_T5_:
	.zero		32656


//--------------------- .nv.shared._ZN3cub18CUB_300001_SM_10006detail4scan16DeviceScanKernelINS2_10policy_hubIiiijN4cuda3std3__44plusIvEEE10Policy1000EN6thrust24THRUST_300001_SM_1000_NS6detail15normal_iteratorINSD_10device_ptrIiEEEESI_NS0_13ScanTileStateIiLb1EEES9_NS1_10InputValueIiPiEEjiLb0EiEEvT0_T1_T2_iT3_T4_T5_ --------------------------
	.section	.nv.shared._ZN3cub18CUB_300001_SM_10006detail4scan16DeviceScanKernelINS2_10policy_hubIiiijN4cuda3std3__44plusIvEEE10Policy1000EN6thrust24THRUST_300001_SM_1000_NS6detail15normal_iteratorINSD_10device_ptrIiEEEESI_NS0_13ScanTileStateIiLb1EEES9_NS1_10InputValueIiPiEEjiLb0EiEEvT0_T1_T2_iT3_T4_T5_,"aw",@nobits
	.sectionflags	@""
	.align	16
.nv.shared._ZN3cub18CUB_300001_SM_10006detail4scan16DeviceScanKernelINS2_10policy_hubIiiijN4cuda3std3__44plusIvEEE10Policy1000EN6thrust24THRUST_300001_SM_1000_NS6detail15normal_iteratorINSD_10device_ptrIiEEEESI_NS0_13ScanTileStateIiLb1EEES9_NS1_10InputValueIiPiEEjiLb0EiEEvT0_T1_T2_iT3_T4_T5_:
	.zero		34832


//--------------------- .nv.shared._Z33expansionSortingContractionKernelPiS_S_S_S_PfiiiS_S_S0_iiiS_S_S0_ --------------------------
	.section	.nv.shared._Z33expansionSortingContractionKernelPiS_S_S_S_PfiiiS_S_S0_iiiS_S_S0_,"aw",@nobits
	.sectionflags	@""
	.align	16
.nv.shared._Z33expansionSortingContractionKernelPiS_S_S_S_PfiiiS_S_S0_iiiS_S_S0_:
	.zero		11824


//--------------------- .nv.constant0._ZN3cub18CUB_300001_SM_10006detail10radix_sort29DeviceRadixSortOnesweepKernelINS1_5radix10policy_hubIiiyE10Policy1000ELNS0_9SortOrderE1EiiyiiNS1_21identity_decomposer_tEEEvPT5_SB_PT3_PKSC_PT1_PKSG_PT2_PKSK_T4_iiT6_ --------------------------
	.section	.nv.constant0._ZN3cub18CUB_300001_SM_10006detail10radix_sort29DeviceRadixSortOnesweepKernelINS1_5radix10policy_hubIiiyE10Policy1000ELNS0_9SortOrderE1EiiyiiNS1_21identity_decomposer_tEEEvPT5_SB_PT3_PKSC_PT1_PKSG_PT2_PKSK_T4_iiT6_,"a",@progbits
	.sectionflags	@""
	.align	4
.nv.constant0._ZN3cub18CUB_300001_SM_10006detail10radix_sort29DeviceRadixSortOnesweepKernelINS1_5radix10policy_hubIiiyE10Policy1000ELNS0_9SortOrderE1EiiyiiNS1_21identity_decomposer_tEEEvPT5_SB_PT3_PKSC_PT1_PKSG_PT2_PKSK_T4_iiT6_:
	.zero		973


//--------------------- .nv.constant0._ZN3cub18CUB_300001_SM_10006detail10radix_sort33DeviceRadixSortExclusiveSumKernelINS1_5radix10policy_hubIiiyE10Policy1000EyEEvPT0_ --------------------------
	.section	.nv.constant0._ZN3cub18CUB_300001_SM_10006detail10radix_sort33DeviceRadixSortExclusiveSumKernelINS1_5radix10policy_hubIiiyE10Policy1000EyEEvPT0_,"a",@progbits
	.sectionflags	@""
	.align	4
.nv.constant0._ZN3cub18CUB_300001_SM_10006detail10radix_sort33DeviceRadixSortExclusiveSumKernelINS1_5radix10policy_hubIiiyE10Policy1000EyEEvPT0_:
	.zero		904


//--------------------- .nv.constant0._ZN3cub18CUB_300001_SM_10006detail10radix_sort30DeviceRadixSortHistogramKernelINS1_5radix10policy_hubIiiyE10Policy1000ELNS0_9SortOrderE1EiyNS1_21identity_decomposer_tEEEvPT2_PKT1_SA_iiT3_ --------------------------
	.section	.nv.constant0._ZN3cub18CUB_300001_SM_10006detail10radix_sort30DeviceRadixSortHistogramKernelINS1_5radix10policy_hubIiiyE10Policy1000ELNS0_9SortOrderE1EiyNS1_21identity_decomposer_tEEEvPT2_PKT1_SA_iiT3_,"a",@progbits
	.sectionflags	@""
	.align	4
.nv.constant0._ZN3cub18CUB_300001_SM_10006detail10radix_sort30DeviceRadixSortHistogramKernelINS1_5radix10policy_hubIiiyE10Policy1000ELNS0_9SortOrderE1EiyNS1_21identity_decomposer_tEEEvPT2_PKT1_SA_iiT3_:
	.zero		929


//--------------------- .nv.constant0._ZN3cub18CUB_300001_SM_10006detail10radix_sort31DeviceRadixSortSingleTileKernelINS1_5radix10policy_hubIiiyE10Policy1000ELNS0_9SortOrderE1EiiyNS1_21identity_decomposer_tEEEvPKT1_PSA_PKT2_PSE_T3_iiT4_ --------------------------
	.section	.nv.constant0._ZN3cub18CUB_300001_SM_10006detail10radix_sort31DeviceRadixSortSingleTileKernelINS1_5radix10policy_hubIiiyE10Policy1000ELNS0_9SortOrderE1EiiyNS1_21identity_decomposer_tEEEvPKT1_PSA_PKT2_PSE_T3_iiT4_,"a",@progbits
	.sectionflags	@""
	.align	4
.nv.constant0._ZN3cub18CUB_300001_SM_10006detail10radix_sort31DeviceRadixSortSingleTileKernelINS1_5radix10policy_hubIiiyE10Policy1000ELNS0_9SortOrderE1EiiyNS1_21identity_decomposer_tEEEvPKT1_PSA_PKT2_PSE_T3_iiT4_:
	.zero		945


//--------------------- .nv.constant0._ZN3cub18CUB_300001_SM_10006detail4scan16DeviceScanKernelINS2_10policy_hubIiiimN4cuda3std3__44plusIvEEE10Policy1000EN6thrust24THRUST_300001_SM_1000_NS6detail15normal_iteratorINSD_10device_ptrIiEEEESI_NS0_13ScanTileStateIiLb1EEES9_NS1_10InputValueIiPiEEmiLb0EiEEvT0_T1_T2_iT3_T4_T5_ --------------------------
	.section	.nv.constant0._ZN3cub18CUB_300001_SM_10006detail4scan16DeviceScanKernelINS2_10policy_hubIiiimN4cuda3std3__44plusIvEEE10Policy1000EN6thrust24THRUST_300001_SM_1000_NS6detail15normal_iteratorINSD_10device_ptrIiEEEESI_NS0_13ScanTileStateIiLb1EEES9_NS1_10InputValueIiPiEEmiLb0EiEEvT0_T1_T2_iT3_T4_T5_,"a",@progbits
	.sectionflags	@""
	.align	4
.nv.constant0._ZN3cub18CUB_300001_SM_10006detail4scan16DeviceScanKernelINS2_10policy_hubIiiimN4cuda3std3__44plusIvEEE10Policy1000EN6thrust24THRUST_300001_SM_1000_NS6detail15normal_iteratorINSD_10device_ptrIiEEEESI_NS0_13ScanTileStateIiLb1EEES9_NS1_10InputValueIiPiEEmiLb0EiEEvT0_T1_T2_iT3_T4_T5_:
	.zero		952


//--------------------- .nv.constant0._ZN3cub18CUB_300001_SM_10006detail4scan16DeviceScanKernelINS2_10policy_hubIiiijN4cuda3std3__44plusIvEEE10Policy1000EN6thrust24THRUST_300001_SM_1000_NS6detail15normal_iteratorINSD_10device_ptrIiEEEESI_NS0_13ScanTileStateIiLb1EEES9_NS1_10InputValueIiPiEEjiLb0EiEEvT0_T1_T2_iT3_T4_T5_ --------------------------
	.section	.nv.constant0._ZN3cub18CUB_300001_SM_10006detail4scan16DeviceScanKernelINS2_10policy_hubIiiijN4cuda3std3__44plusIvEEE10Policy1000EN6thrust24THRUST_300001_SM_1000_NS6detail15normal_iteratorINSD_10device_ptrIiEEEESI_NS0_13ScanTileStateIiLb1EEES9_NS1_10InputValueIiPiEEjiLb0EiEEvT0_T1_T2_iT3_T4_T5_,"a",@progbits
	.sectionflags	@""
	.align	4
.nv.constant0._ZN3cub18CUB_300001_SM_10006detail4scan16DeviceScanKernelINS2_10policy_hubIiiijN4cuda3std3__44plusIvEEE10Policy1000EN6thrust24THRUST_300001_SM_1000_NS6detail15normal_iteratorINSD_10device_ptrIiEEEESI_NS0_13ScanTileStateIiLb1EEES9_NS1_10InputValueIiPiEEjiLb0EiEEvT0_T1_T2_iT3_T4_T5_:
	.zero		948


//--------------------- .nv.constant0._ZN3cub18CUB_300001_SM_10006detail4scan20DeviceScanInitKernelINS0_13ScanTileStateIiLb1EEEEEvT_i --------------------------
	.section	.nv.constant0._ZN3cub18CUB_300001_SM_10006detail4scan20DeviceScanInitKernelINS0_13ScanTileStateIiLb1EEEEEvT_i,"a",@progbits
	.sectionflags	@""
	.align	4
.nv.constant0._ZN3cub18CUB_300001_SM_10006detail4scan20DeviceScanInitKernelINS0_13ScanTileStateIiLb1EEEEEvT_i:
	.zero		908


//--------------------- .nv.constant0._ZN3cub18CUB_300001_SM_10006detail8for_each13static_kernelINS2_12policy_hub_t12policy_500_tElN6thrust24THRUST_300001_SM_1000_NS8cuda_cub10__tabulate7functorINS7_6detail15normal_iteratorINS7_10device_ptrIiEEEENS7_6system6detail7generic6detail22compute_sequence_valueIivEElEEEEvT0_T1_ --------------------------
	.section	.nv.constant0._ZN3cub18CUB_300001_SM_10006detail8for_each13static_kernelINS2_12policy_hub_t12policy_500_tElN6thrust24THRUST_300001_SM_1000_NS8cuda_cub10__tabulate7functorINS7_6detail15normal_iteratorINS7_10device_ptrIiEEEENS7_6system6detail7generic6detail22compute_sequence_valueIivEElEEEEvT0_T1_,"a",@progbits
	.sectionflags	@""
	.align	4
.nv.constant0._ZN3cub18CUB_300001_SM_10006detail8for_each13static_kernelINS2_12policy_hub_t12policy_500_tElN6thrust24THRUST_300001_SM_1000_NS8cuda_cub10__tabulate7functorINS7_6detail15normal_iteratorINS7_10device_ptrIiEEEENS7_6system6detail7generic6detail22compute_sequence_valueIivEElEEEEvT0_T1_:
	.zero		920


//--------------------- .nv.constant0._ZN3cub18CUB_300001_SM_10006detail8for_each13static_kernelINS2_12policy_hub_t12policy_500_tEmN6thrust24THRUST_300001_SM_1000_NS8cuda_cub20__uninitialized_fill7functorINS7_10device_ptrIiEEiEEEEvT0_T1_ --------------------------
	.section	.nv.constant0._ZN3cub18CUB_300001_SM_10006detail8for_each13static_kernelINS2_12policy_hub_t12policy_500_tEmN6thrust24THRUST_300001_SM_1000_NS8cuda_cub20__uninitialized_fill7functorINS7_10device_ptrIiEEiEEEEvT0_T1_,"a",@progbits
	.sectionflags	@""
	.align	4
.nv.constant0._ZN3cub18CUB_300001_SM_10006detail8for_each13static_kernelINS2_12policy_hub_t12policy_500_tEmN6thrust24THRUST_300001_SM_1000_NS8cuda_cub20__uninitialized_fill7functorINS7_10device_ptrIiEEiEEEEvT0_T1_:
	.zero		920


//--------------------- .nv.constant0._ZN3cub18CUB_300001_SM_10006detail11EmptyKernelIvEEvv --------------------------
	.section	.nv.constant0._ZN3cub18CUB_300001_SM_10006detail11EmptyKernelIvEEvv,"a",@progbits
	.sectionflags	@""
	.align	4
.nv.constant0._ZN3cub18CUB_300001_SM_10006detail11EmptyKernelIvEEvv:
	.zero		896


//--------------------- .nv.constant0._Z33expansionSortingContractionKernelPiS_S_S_S_PfiiiS_S_S0_iiiS_S_S0_ --------------------------
	.section	.nv.constant0._Z33expansionSortingContractionKernelPiS_S_S_S_PfiiiS_S_S0_iiiS_S_S0_,"a",@progbits
	.sectionflags	@""
	.align	4
.nv.constant0._Z33expansionSortingContractionKernelPiS_S_S_S_PfiiiS_S_S0_iiiS_S_S0_:
	.zero		1024


//--------------------- .nv.constant0._Z14countingKerneliPiS_S_S_ --------------------------
	.section	.nv.constant0._Z14countingKerneliPiS_S_S_,"a",@progbits
	.sectionflags	@""
	.align	4
.nv.constant0._Z14countingKerneliPiS_S_S_:
	.zero		936


//--------------------- SYMBOLS --------------------------

	.type		.nv.reservedSmem.offset0,@object
	.size		.nv.reservedSmem.offset0,0x4
	.type		.nv.reservedSmem.cap,@object
	.size		.nv.reservedSmem.cap,0x4
